//
// Generated by NVIDIA NVVM Compiler
//
// Compiler Build ID: CL-36424714
// Cuda compilation tools, release 13.0, V13.0.88
// Based on NVVM 20.0.0
//

.version 9.0
.target sm_100
.address_size 64

	// .globl	_Z19addRKKYField_kernelPfS_S_PKfS1_S1_S1_PKhfiifiiiifff
.extern .func  (.param .b32 func_retval0) vprintf
(
	.param .b64 vprintf_param_0,
	.param .b64 vprintf_param_1
)
;
.global .align 4 .b8 precalc_xorwow_matrix[102400];
.global .align 4 .b8 precalc_xorwow_offset_matrix[102400];
.global .align 4 .b8 mrg32k3aM1[2304];
.global .align 4 .b8 mrg32k3aM2[2304];
.global .align 4 .b8 mrg32k3aM1SubSeq[2016];
.global .align 4 .b8 mrg32k3aM2SubSeq[2016];
.global .align 4 .b8 mrg32k3aM1Seq[2304];
.global .align 4 .b8 mrg32k3aM2Seq[2304];
.const .align 8 .b8 __cr_lgamma_table[72];
.global .align 1 .b8 $str[84] = {68, 69, 66, 85, 71, 32, 75, 69, 82, 78, 69, 76, 58, 32, 74, 99, 61, 37, 46, 50, 101, 44, 32, 119, 61, 37, 46, 50, 101, 44, 32, 116, 61, 37, 46, 50, 101, 44, 32, 114, 61, 37, 46, 50, 101, 44, 32, 109, 97, 103, 61, 37, 46, 50, 101, 44, 32, 66, 121, 61, 37, 46, 50, 101, 44, 32, 66, 122, 61, 37, 46, 50, 101, 44, 32, 70, 97, 105, 108, 61, 37, 100, 10};
.extern .shared .align 16 .b8 s[];
.global .align 4 .b8 __cudart_i2opi_f[24] = {65, 144, 67, 60, 153, 149, 98, 219, 192, 221, 52, 245, 209, 87, 39, 252, 41, 21, 68, 78, 110, 131, 249, 162};

.visible .entry _Z19addRKKYField_kernelPfS_S_PKfS1_S1_S1_PKhfiifiiiifff(
	.param .u64 .ptr .align 1 _Z19addRKKYField_kernelPfS_S_PKfS1_S1_S1_PKhfiifiiiifff_param_0,
	.param .u64 .ptr .align 1 _Z19addRKKYField_kernelPfS_S_PKfS1_S1_S1_PKhfiifiiiifff_param_1,
	.param .u64 .ptr .align 1 _Z19addRKKYField_kernelPfS_S_PKfS1_S1_S1_PKhfiifiiiifff_param_2,
	.param .u64 .ptr .align 1 _Z19addRKKYField_kernelPfS_S_PKfS1_S1_S1_PKhfiifiiiifff_param_3,
	.param .u64 .ptr .align 1 _Z19addRKKYField_kernelPfS_S_PKfS1_S1_S1_PKhfiifiiiifff_param_4,
	.param .u64 .ptr .align 1 _Z19addRKKYField_kernelPfS_S_PKfS1_S1_S1_PKhfiifiiiifff_param_5,
	.param .u64 .ptr .align 1 _Z19addRKKYField_kernelPfS_S_PKfS1_S1_S1_PKhfiifiiiifff_param_6,
	.param .u64 .ptr .align 1 _Z19addRKKYField_kernelPfS_S_PKfS1_S1_S1_PKhfiifiiiifff_param_7,
	.param .f32 _Z19addRKKYField_kernelPfS_S_PKfS1_S1_S1_PKhfiifiiiifff_param_8,
	.param .u32 _Z19addRKKYField_kernelPfS_S_PKfS1_S1_S1_PKhfiifiiiifff_param_9,
	.param .u32 _Z19addRKKYField_kernelPfS_S_PKfS1_S1_S1_PKhfiifiiiifff_param_10,
	.param .f32 _Z19addRKKYField_kernelPfS_S_PKfS1_S1_S1_PKhfiifiiiifff_param_11,
	.param .u32 _Z19addRKKYField_kernelPfS_S_PKfS1_S1_S1_PKhfiifiiiifff_param_12,
	.param .u32 _Z19addRKKYField_kernelPfS_S_PKfS1_S1_S1_PKhfiifiiiifff_param_13,
	.param .u32 _Z19addRKKYField_kernelPfS_S_PKfS1_S1_S1_PKhfiifiiiifff_param_14,
	.param .u32 _Z19addRKKYField_kernelPfS_S_PKfS1_S1_S1_PKhfiifiiiifff_param_15,
	.param .f32 _Z19addRKKYField_kernelPfS_S_PKfS1_S1_S1_PKhfiifiiiifff_param_16,
	.param .f32 _Z19addRKKYField_kernelPfS_S_PKfS1_S1_S1_PKhfiifiiiifff_param_17,
	.param .f32 _Z19addRKKYField_kernelPfS_S_PKfS1_S1_S1_PKhfiifiiiifff_param_18
)
{
	.local .align 4 .b8 	__local_depot0[28];
	.reg .b64 	%SP;
	.reg .b64 	%SPL;
	.reg .pred 	%p<26>;
	.reg .b16 	%rs<6>;
	.reg .b32 	%r<78>;
	.reg .b32 	%f<95>;
	.reg .b64 	%rd<70>;
	.reg .b64 	%fd<3>;

	mov.u64 	%SPL, __local_depot0;
	ld.param.u64 	%rd17, [_Z19addRKKYField_kernelPfS_S_PKfS1_S1_S1_PKhfiifiiiifff_param_0];
	ld.param.u64 	%rd18, [_Z19addRKKYField_kernelPfS_S_PKfS1_S1_S1_PKhfiifiiiifff_param_1];
	ld.param.u64 	%rd21, [_Z19addRKKYField_kernelPfS_S_PKfS1_S1_S1_PKhfiifiiiifff_param_3];
	ld.param.u64 	%rd22, [_Z19addRKKYField_kernelPfS_S_PKfS1_S1_S1_PKhfiifiiiifff_param_4];
	ld.param.u64 	%rd23, [_Z19addRKKYField_kernelPfS_S_PKfS1_S1_S1_PKhfiifiiiifff_param_5];
	ld.param.u64 	%rd20, [_Z19addRKKYField_kernelPfS_S_PKfS1_S1_S1_PKhfiifiiiifff_param_6];
	ld.param.u64 	%rd24, [_Z19addRKKYField_kernelPfS_S_PKfS1_S1_S1_PKhfiifiiiifff_param_7];
	ld.param.f32 	%f94, [_Z19addRKKYField_kernelPfS_S_PKfS1_S1_S1_PKhfiifiiiifff_param_8];
	ld.param.u32 	%r26, [_Z19addRKKYField_kernelPfS_S_PKfS1_S1_S1_PKhfiifiiiifff_param_9];
	ld.param.u32 	%r27, [_Z19addRKKYField_kernelPfS_S_PKfS1_S1_S1_PKhfiifiiiifff_param_10];
	ld.param.f32 	%f14, [_Z19addRKKYField_kernelPfS_S_PKfS1_S1_S1_PKhfiifiiiifff_param_11];
	ld.param.u32 	%r28, [_Z19addRKKYField_kernelPfS_S_PKfS1_S1_S1_PKhfiifiiiifff_param_12];
	ld.param.u32 	%r29, [_Z19addRKKYField_kernelPfS_S_PKfS1_S1_S1_PKhfiifiiiifff_param_13];
	ld.param.u32 	%r30, [_Z19addRKKYField_kernelPfS_S_PKfS1_S1_S1_PKhfiifiiiifff_param_14];
	ld.param.u32 	%r31, [_Z19addRKKYField_kernelPfS_S_PKfS1_S1_S1_PKhfiifiiiifff_param_15];
	ld.param.f32 	%f15, [_Z19addRKKYField_kernelPfS_S_PKfS1_S1_S1_PKhfiifiiiifff_param_16];
	ld.param.f32 	%f16, [_Z19addRKKYField_kernelPfS_S_PKfS1_S1_S1_PKhfiifiiiifff_param_17];
	ld.param.f32 	%f17, [_Z19addRKKYField_kernelPfS_S_PKfS1_S1_S1_PKhfiifiiiifff_param_18];
	cvta.to.global.u64 	%rd1, %rd23;
	cvta.to.global.u64 	%rd2, %rd22;
	cvta.to.global.u64 	%rd3, %rd21;
	cvta.to.global.u64 	%rd4, %rd24;
	add.u64 	%rd5, %SPL, 0;
	mov.u32 	%r32, %ctaid.x;
	mov.u32 	%r33, %ntid.x;
	mov.u32 	%r34, %tid.x;
	mad.lo.s32 	%r1, %r32, %r33, %r34;
	mul.lo.s32 	%r2, %r29, %r28;
	mul.lo.s32 	%r35, %r2, %r30;
	setp.ge.s32 	%p1, %r1, %r35;
	@%p1 bra 	$L__BB0_28;
	cvta.to.global.u64 	%rd26, %rd20;
	cvt.s64.s32 	%rd6, %r1;
	mul.wide.s32 	%rd27, %r1, 4;
	add.s64 	%rd28, %rd26, %rd27;
	ld.global.nc.f32 	%f1, [%rd28];
	setp.le.f32 	%p2, %f1, 0f00000000;
	@%p2 bra 	$L__BB0_28;
	add.s64 	%rd29, %rd4, %rd6;
	ld.global.nc.u8 	%rs1, [%rd29];
	cvt.u32.u8 	%r3, %rs1;
	setp.ne.s32 	%p3, %r26, %r3;
	setp.ne.s32 	%p4, %r27, %r3;
	and.pred  	%p5, %p3, %p4;
	@%p5 bra 	$L__BB0_28;
	div.s32 	%r4, %r1, %r2;
	mul.lo.s32 	%r36, %r4, %r2;
	sub.s32 	%r37, %r1, %r36;
	div.s32 	%r5, %r37, %r28;
	mul.lo.s32 	%r38, %r5, %r28;
	sub.s32 	%r6, %r37, %r38;
	setp.eq.s32 	%p6, %r31, 0;
	@%p6 bra 	$L__BB0_14;
	cvt.rn.f32.s32 	%f18, %r4;
	add.f32 	%f19, %f18, 0f3F000000;
	mul.f32 	%f2, %f14, %f19;
	mul.f32 	%f20, %f2, 0f40C90FDB;
	div.rn.f32 	%f21, %f20, %f15;
	add.f32 	%f3, %f16, %f21;
	mul.f32 	%f22, %f3, 0f3F22F983;
	cvt.rni.s32.f32 	%r77, %f22;
	cvt.rn.f32.s32 	%f23, %r77;
	fma.rn.f32 	%f24, %f23, 0fBFC90FDA, %f3;
	fma.rn.f32 	%f25, %f23, 0fB3A22168, %f24;
	fma.rn.f32 	%f93, %f23, 0fA7C234C5, %f25;
	abs.f32 	%f5, %f3;
	setp.ltu.f32 	%p7, %f5, 0f47CE4780;
	@%p7 bra 	$L__BB0_12;
	setp.neu.f32 	%p8, %f5, 0f7F800000;
	@%p8 bra 	$L__BB0_7;
	mov.f32 	%f28, 0f00000000;
	mul.rn.f32 	%f93, %f3, %f28;
	mov.b32 	%r77, 0;
	bra.uni 	$L__BB0_12;
$L__BB0_7:
	mov.b32 	%r8, %f3;
	mov.b64 	%rd69, 0;
	mov.b32 	%r74, 0;
	mov.u64 	%rd67, __cudart_i2opi_f;
	shl.b32 	%r41, %r8, 8;
	or.b32  	%r42, %r41, -2147483648;
	mov.u64 	%rd68, %rd5;
$L__BB0_8:
	.pragma "nounroll";
	ld.global.nc.u32 	%r40, [%rd67];
	mad.wide.u32 	%rd32, %r40, %r42, %rd69;
	shr.u64 	%rd69, %rd32, 32;
	st.local.u32 	[%rd68], %rd32;
	add.s32 	%r74, %r74, 1;
	add.s64 	%rd68, %rd68, 4;
	add.s64 	%rd67, %rd67, 4;
	setp.ne.s32 	%p9, %r74, 6;
	@%p9 bra 	$L__BB0_8;
	shr.u32 	%r43, %r8, 23;
	st.local.u32 	[%rd5+24], %rd69;
	and.b32  	%r11, %r43, 31;
	and.b32  	%r44, %r43, 224;
	add.s32 	%r45, %r44, -128;
	shr.u32 	%r46, %r45, 5;
	mul.wide.u32 	%rd33, %r46, 4;
	sub.s64 	%rd13, %rd5, %rd33;
	ld.local.u32 	%r75, [%rd13+24];
	ld.local.u32 	%r76, [%rd13+20];
	setp.eq.s32 	%p10, %r11, 0;
	@%p10 bra 	$L__BB0_11;
	shf.l.wrap.b32 	%r75, %r76, %r75, %r11;
	ld.local.u32 	%r47, [%rd13+16];
	shf.l.wrap.b32 	%r76, %r47, %r76, %r11;
$L__BB0_11:
	shr.u32 	%r48, %r75, 30;
	shf.l.wrap.b32 	%r49, %r76, %r75, 2;
	shl.b32 	%r50, %r76, 2;
	shr.u32 	%r51, %r49, 31;
	add.s32 	%r52, %r51, %r48;
	neg.s32 	%r53, %r52;
	setp.lt.s32 	%p11, %r8, 0;
	selp.b32 	%r77, %r53, %r52, %p11;
	xor.b32  	%r54, %r49, %r8;
	shr.s32 	%r55, %r49, 31;
	xor.b32  	%r56, %r55, %r49;
	xor.b32  	%r57, %r55, %r50;
	cvt.u64.u32 	%rd34, %r56;
	shl.b64 	%rd35, %rd34, 32;
	cvt.u64.u32 	%rd36, %r57;
	or.b64  	%rd37, %rd35, %rd36;
	cvt.rn.f64.s64 	%fd1, %rd37;
	mul.f64 	%fd2, %fd1, 0d3BF921FB54442D19;
	cvt.rn.f32.f64 	%f26, %fd2;
	neg.f32 	%f27, %f26;
	setp.lt.s32 	%p12, %r54, 0;
	selp.f32 	%f93, %f27, %f26, %p12;
$L__BB0_12:
	add.s32 	%r59, %r77, 1;
	mul.rn.f32 	%f29, %f93, %f93;
	and.b32  	%r60, %r77, 1;
	setp.eq.b32 	%p13, %r60, 1;
	selp.f32 	%f30, %f93, 0f3F800000, %p13;
	fma.rn.f32 	%f31, %f29, %f30, 0f00000000;
	fma.rn.f32 	%f32, %f29, 0f37CBAC00, 0fBAB607ED;
	selp.f32 	%f33, 0fB94D4153, %f32, %p13;
	selp.f32 	%f34, 0f3C0885E4, 0f3D2AAABB, %p13;
	fma.rn.f32 	%f35, %f33, %f29, %f34;
	selp.f32 	%f36, 0fBE2AAAA8, 0fBEFFFFFF, %p13;
	fma.rn.f32 	%f37, %f35, %f29, %f36;
	fma.rn.f32 	%f38, %f37, %f31, %f30;
	and.b32  	%r61, %r59, 2;
	setp.eq.s32 	%p14, %r61, 0;
	mov.f32 	%f39, 0f00000000;
	sub.f32 	%f40, %f39, %f38;
	selp.f32 	%f41, %f38, %f40, %p14;
	mul.f32 	%f94, %f94, %f41;
	setp.leu.f32 	%p15, %f17, 0f00000000;
	@%p15 bra 	$L__BB0_14;
	neg.f32 	%f42, %f2;
	div.rn.f32 	%f43, %f42, %f17;
	fma.rn.f32 	%f44, %f43, 0f3BBB989D, 0f3F000000;
	cvt.sat.f32.f32 	%f45, %f44;
	mov.f32 	%f46, 0f4B400001;
	mov.f32 	%f47, 0f437C0000;
	fma.rm.f32 	%f48, %f45, %f47, %f46;
	add.f32 	%f49, %f48, 0fCB40007F;
	neg.f32 	%f50, %f49;
	fma.rn.f32 	%f51, %f43, 0f3FB8AA3B, %f50;
	fma.rn.f32 	%f52, %f43, 0f32A57060, %f51;
	mov.b32 	%r62, %f48;
	shl.b32 	%r63, %r62, 23;
	mov.b32 	%f53, %r63;
	ex2.approx.ftz.f32 	%f54, %f52;
	mul.f32 	%f55, %f54, %f53;
	mul.f32 	%f94, %f94, %f55;
$L__BB0_14:
	ld.param.u64 	%rd66, [_Z19addRKKYField_kernelPfS_S_PKfS1_S1_S1_PKhfiifiiiifff_param_2];
	mul.f32 	%f56, %f14, %f1;
	div.rn.f32 	%f12, %f94, %f56;
	cvta.to.global.u64 	%rd38, %rd17;
	mul.wide.s32 	%rd39, %r1, 4;
	add.s64 	%rd14, %rd38, %rd39;
	cvta.to.global.u64 	%rd40, %rd18;
	add.s64 	%rd15, %rd40, %rd39;
	cvta.to.global.u64 	%rd41, %rd66;
	add.s64 	%rd16, %rd41, %rd39;
	@%p3 bra 	$L__BB0_21;
	add.s32 	%r20, %r4, 1;
	setp.ge.s32 	%p17, %r20, %r30;
	@%p17 bra 	$L__BB0_18;
	mad.lo.s32 	%r64, %r20, %r29, %r5;
	mad.lo.s32 	%r21, %r64, %r28, %r6;
	cvt.s64.s32 	%rd42, %r21;
	add.s64 	%rd43, %rd4, %rd42;
	ld.global.nc.u8 	%rs2, [%rd43];
	cvt.u32.u8 	%r65, %rs2;
	setp.ne.s32 	%p18, %r27, %r65;
	@%p18 bra 	$L__BB0_18;
	mul.wide.s32 	%rd44, %r21, 4;
	add.s64 	%rd45, %rd3, %rd44;
	ld.global.nc.f32 	%f57, [%rd45];
	mul.f32 	%f58, %f12, %f57;
	atom.global.add.f32 	%f59, [%rd14], %f58;
	add.s64 	%rd46, %rd2, %rd44;
	ld.global.nc.f32 	%f60, [%rd46];
	mul.f32 	%f61, %f12, %f60;
	atom.global.add.f32 	%f62, [%rd15], %f61;
	add.s64 	%rd47, %rd1, %rd44;
	ld.global.nc.f32 	%f63, [%rd47];
	mul.f32 	%f64, %f12, %f63;
	atom.global.add.f32 	%f65, [%rd16], %f64;
$L__BB0_18:
	setp.lt.s32 	%p19, %r4, 1;
	@%p19 bra 	$L__BB0_21;
	add.s32 	%r66, %r4, -1;
	mad.lo.s32 	%r67, %r66, %r29, %r5;
	mad.lo.s32 	%r22, %r67, %r28, %r6;
	cvt.s64.s32 	%rd48, %r22;
	add.s64 	%rd49, %rd4, %rd48;
	ld.global.nc.u8 	%rs3, [%rd49];
	cvt.u32.u8 	%r68, %rs3;
	setp.ne.s32 	%p20, %r27, %r68;
	@%p20 bra 	$L__BB0_21;
	mul.wide.s32 	%rd50, %r22, 4;
	add.s64 	%rd51, %rd3, %rd50;
	ld.global.nc.f32 	%f66, [%rd51];
	mul.f32 	%f67, %f12, %f66;
	atom.global.add.f32 	%f68, [%rd14], %f67;
	add.s64 	%rd52, %rd2, %rd50;
	ld.global.nc.f32 	%f69, [%rd52];
	mul.f32 	%f70, %f12, %f69;
	atom.global.add.f32 	%f71, [%rd15], %f70;
	add.s64 	%rd53, %rd1, %rd50;
	ld.global.nc.f32 	%f72, [%rd53];
	mul.f32 	%f73, %f12, %f72;
	atom.global.add.f32 	%f74, [%rd16], %f73;
$L__BB0_21:
	setp.ne.s32 	%p21, %r27, %r3;
	@%p21 bra 	$L__BB0_28;
	add.s32 	%r23, %r4, 1;
	setp.ge.s32 	%p22, %r23, %r30;
	@%p22 bra 	$L__BB0_25;
	mad.lo.s32 	%r69, %r23, %r29, %r5;
	mad.lo.s32 	%r24, %r69, %r28, %r6;
	cvt.s64.s32 	%rd54, %r24;
	add.s64 	%rd55, %rd4, %rd54;
	ld.global.nc.u8 	%rs4, [%rd55];
	cvt.u32.u8 	%r70, %rs4;
	setp.ne.s32 	%p23, %r26, %r70;
	@%p23 bra 	$L__BB0_25;
	mul.wide.s32 	%rd56, %r24, 4;
	add.s64 	%rd57, %rd3, %rd56;
	ld.global.nc.f32 	%f75, [%rd57];
	mul.f32 	%f76, %f12, %f75;
	atom.global.add.f32 	%f77, [%rd14], %f76;
	add.s64 	%rd58, %rd2, %rd56;
	ld.global.nc.f32 	%f78, [%rd58];
	mul.f32 	%f79, %f12, %f78;
	atom.global.add.f32 	%f80, [%rd15], %f79;
	add.s64 	%rd59, %rd1, %rd56;
	ld.global.nc.f32 	%f81, [%rd59];
	mul.f32 	%f82, %f12, %f81;
	atom.global.add.f32 	%f83, [%rd16], %f82;
$L__BB0_25:
	setp.lt.s32 	%p24, %r4, 1;
	@%p24 bra 	$L__BB0_28;
	add.s32 	%r71, %r4, -1;
	mad.lo.s32 	%r72, %r71, %r29, %r5;
	mad.lo.s32 	%r25, %r72, %r28, %r6;
	cvt.s64.s32 	%rd60, %r25;
	add.s64 	%rd61, %rd4, %rd60;
	ld.global.nc.u8 	%rs5, [%rd61];
	cvt.u32.u8 	%r73, %rs5;
	setp.ne.s32 	%p25, %r26, %r73;
	@%p25 bra 	$L__BB0_28;
	mul.wide.s32 	%rd62, %r25, 4;
	add.s64 	%rd63, %rd3, %rd62;
	ld.global.nc.f32 	%f84, [%rd63];
	mul.f32 	%f85, %f12, %f84;
	atom.global.add.f32 	%f86, [%rd14], %f85;
	add.s64 	%rd64, %rd2, %rd62;
	ld.global.nc.f32 	%f87, [%rd64];
	mul.f32 	%f88, %f12, %f87;
	atom.global.add.f32 	%f89, [%rd15], %f88;
	add.s64 	%rd65, %rd1, %rd62;
	ld.global.nc.f32 	%f90, [%rd65];
	mul.f32 	%f91, %f12, %f90;
	atom.global.add.f32 	%f92, [%rd16], %f91;
$L__BB0_28:
	ret;

}
	// .globl	_Z20getRKKYEnergy_kernelPfPKfS1_S1_PKhfiiffiiiifff
.visible .entry _Z20getRKKYEnergy_kernelPfPKfS1_S1_PKhfiiffiiiifff(
	.param .u64 .ptr .align 1 _Z20getRKKYEnergy_kernelPfPKfS1_S1_PKhfiiffiiiifff_param_0,
	.param .u64 .ptr .align 1 _Z20getRKKYEnergy_kernelPfPKfS1_S1_PKhfiiffiiiifff_param_1,
	.param .u64 .ptr .align 1 _Z20getRKKYEnergy_kernelPfPKfS1_S1_PKhfiiffiiiifff_param_2,
	.param .u64 .ptr .align 1 _Z20getRKKYEnergy_kernelPfPKfS1_S1_PKhfiiffiiiifff_param_3,
	.param .u64 .ptr .align 1 _Z20getRKKYEnergy_kernelPfPKfS1_S1_PKhfiiffiiiifff_param_4,
	.param .f32 _Z20getRKKYEnergy_kernelPfPKfS1_S1_PKhfiiffiiiifff_param_5,
	.param .u32 _Z20getRKKYEnergy_kernelPfPKfS1_S1_PKhfiiffiiiifff_param_6,
	.param .u32 _Z20getRKKYEnergy_kernelPfPKfS1_S1_PKhfiiffiiiifff_param_7,
	.param .f32 _Z20getRKKYEnergy_kernelPfPKfS1_S1_PKhfiiffiiiifff_param_8,
	.param .f32 _Z20getRKKYEnergy_kernelPfPKfS1_S1_PKhfiiffiiiifff_param_9,
	.param .u32 _Z20getRKKYEnergy_kernelPfPKfS1_S1_PKhfiiffiiiifff_param_10,
	.param .u32 _Z20getRKKYEnergy_kernelPfPKfS1_S1_PKhfiiffiiiifff_param_11,
	.param .u32 _Z20getRKKYEnergy_kernelPfPKfS1_S1_PKhfiiffiiiifff_param_12,
	.param .u32 _Z20getRKKYEnergy_kernelPfPKfS1_S1_PKhfiiffiiiifff_param_13,
	.param .f32 _Z20getRKKYEnergy_kernelPfPKfS1_S1_PKhfiiffiiiifff_param_14,
	.param .f32 _Z20getRKKYEnergy_kernelPfPKfS1_S1_PKhfiiffiiiifff_param_15,
	.param .f32 _Z20getRKKYEnergy_kernelPfPKfS1_S1_PKhfiiffiiiifff_param_16
)
{
	.local .align 4 .b8 	__local_depot1[28];
	.reg .b64 	%SP;
	.reg .b64 	%SPL;
	.reg .pred 	%p<17>;
	.reg .b16 	%rs<4>;
	.reg .b32 	%r<75>;
	.reg .b32 	%f<94>;
	.reg .b64 	%rd<52>;
	.reg .b64 	%fd<3>;

	mov.u64 	%SPL, __local_depot1;
	ld.param.u64 	%rd18, [_Z20getRKKYEnergy_kernelPfPKfS1_S1_PKhfiiffiiiifff_param_1];
	ld.param.u64 	%rd19, [_Z20getRKKYEnergy_kernelPfPKfS1_S1_PKhfiiffiiiifff_param_2];
	ld.param.u64 	%rd20, [_Z20getRKKYEnergy_kernelPfPKfS1_S1_PKhfiiffiiiifff_param_3];
	ld.param.u64 	%rd21, [_Z20getRKKYEnergy_kernelPfPKfS1_S1_PKhfiiffiiiifff_param_4];
	ld.param.u32 	%r24, [_Z20getRKKYEnergy_kernelPfPKfS1_S1_PKhfiiffiiiifff_param_10];
	ld.param.u32 	%r25, [_Z20getRKKYEnergy_kernelPfPKfS1_S1_PKhfiiffiiiifff_param_11];
	ld.param.u32 	%r26, [_Z20getRKKYEnergy_kernelPfPKfS1_S1_PKhfiiffiiiifff_param_12];
	ld.param.f32 	%f18, [_Z20getRKKYEnergy_kernelPfPKfS1_S1_PKhfiiffiiiifff_param_16];
	cvta.to.global.u64 	%rd1, %rd20;
	cvta.to.global.u64 	%rd2, %rd19;
	cvta.to.global.u64 	%rd3, %rd18;
	cvta.to.global.u64 	%rd4, %rd21;
	add.u64 	%rd5, %SPL, 0;
	mov.u32 	%r28, %ctaid.x;
	mov.u32 	%r29, %ntid.x;
	mov.u32 	%r30, %tid.x;
	mad.lo.s32 	%r1, %r28, %r29, %r30;
	mul.lo.s32 	%r2, %r25, %r24;
	mul.lo.s32 	%r31, %r2, %r26;
	setp.ge.s32 	%p1, %r1, %r31;
	@%p1 bra 	$L__BB1_19;
	ld.param.u32 	%r67, [_Z20getRKKYEnergy_kernelPfPKfS1_S1_PKhfiiffiiiifff_param_6];
	ld.param.u64 	%rd48, [_Z20getRKKYEnergy_kernelPfPKfS1_S1_PKhfiiffiiiifff_param_0];
	cvta.to.global.u64 	%rd23, %rd48;
	cvt.s64.s32 	%rd24, %r1;
	mul.wide.s32 	%rd25, %r1, 4;
	add.s64 	%rd6, %rd23, %rd25;
	mov.b32 	%r32, 0;
	st.global.u32 	[%rd6], %r32;
	add.s64 	%rd26, %rd4, %rd24;
	ld.global.nc.u8 	%rs1, [%rd26];
	cvt.u32.u8 	%r33, %rs1;
	setp.ne.s32 	%p2, %r67, %r33;
	@%p2 bra 	$L__BB1_19;
	ld.param.u32 	%r70, [_Z20getRKKYEnergy_kernelPfPKfS1_S1_PKhfiiffiiiifff_param_13];
	ld.param.f32 	%f92, [_Z20getRKKYEnergy_kernelPfPKfS1_S1_PKhfiiffiiiifff_param_5];
	div.s32 	%r3, %r1, %r2;
	mul.lo.s32 	%r34, %r3, %r2;
	sub.s32 	%r35, %r1, %r34;
	div.s32 	%r4, %r35, %r24;
	mul.lo.s32 	%r36, %r4, %r24;
	sub.s32 	%r5, %r35, %r36;
	setp.eq.s32 	%p3, %r70, 0;
	@%p3 bra 	$L__BB1_13;
	ld.param.f32 	%f89, [_Z20getRKKYEnergy_kernelPfPKfS1_S1_PKhfiiffiiiifff_param_15];
	ld.param.f32 	%f88, [_Z20getRKKYEnergy_kernelPfPKfS1_S1_PKhfiiffiiiifff_param_14];
	ld.param.f32 	%f87, [_Z20getRKKYEnergy_kernelPfPKfS1_S1_PKhfiiffiiiifff_param_9];
	cvt.rn.f32.s32 	%f19, %r3;
	add.f32 	%f20, %f19, 0f3F000000;
	mul.f32 	%f1, %f87, %f20;
	mul.f32 	%f21, %f1, 0f40C90FDB;
	div.rn.f32 	%f22, %f21, %f88;
	add.f32 	%f2, %f89, %f22;
	mul.f32 	%f23, %f2, 0f3F22F983;
	cvt.rni.s32.f32 	%r74, %f23;
	cvt.rn.f32.s32 	%f24, %r74;
	fma.rn.f32 	%f25, %f24, 0fBFC90FDA, %f2;
	fma.rn.f32 	%f26, %f24, 0fB3A22168, %f25;
	fma.rn.f32 	%f91, %f24, 0fA7C234C5, %f26;
	abs.f32 	%f4, %f2;
	setp.ltu.f32 	%p4, %f4, 0f47CE4780;
	@%p4 bra 	$L__BB1_11;
	setp.neu.f32 	%p5, %f4, 0f7F800000;
	@%p5 bra 	$L__BB1_6;
	mov.f32 	%f29, 0f00000000;
	mul.rn.f32 	%f91, %f2, %f29;
	mov.b32 	%r74, 0;
	bra.uni 	$L__BB1_11;
$L__BB1_6:
	mov.b32 	%r7, %f2;
	mov.b64 	%rd51, 0;
	mov.b32 	%r71, 0;
	mov.u64 	%rd49, __cudart_i2opi_f;
	shl.b32 	%r39, %r7, 8;
	or.b32  	%r40, %r39, -2147483648;
	mov.u64 	%rd50, %rd5;
$L__BB1_7:
	.pragma "nounroll";
	ld.global.nc.u32 	%r38, [%rd49];
	mad.wide.u32 	%rd29, %r38, %r40, %rd51;
	shr.u64 	%rd51, %rd29, 32;
	st.local.u32 	[%rd50], %rd29;
	add.s32 	%r71, %r71, 1;
	add.s64 	%rd50, %rd50, 4;
	add.s64 	%rd49, %rd49, 4;
	setp.ne.s32 	%p6, %r71, 6;
	@%p6 bra 	$L__BB1_7;
	shr.u32 	%r41, %r7, 23;
	st.local.u32 	[%rd5+24], %rd51;
	and.b32  	%r10, %r41, 31;
	and.b32  	%r42, %r41, 224;
	add.s32 	%r43, %r42, -128;
	shr.u32 	%r44, %r43, 5;
	mul.wide.u32 	%rd30, %r44, 4;
	sub.s64 	%rd13, %rd5, %rd30;
	ld.local.u32 	%r72, [%rd13+24];
	ld.local.u32 	%r73, [%rd13+20];
	setp.eq.s32 	%p7, %r10, 0;
	@%p7 bra 	$L__BB1_10;
	shf.l.wrap.b32 	%r72, %r73, %r72, %r10;
	ld.local.u32 	%r45, [%rd13+16];
	shf.l.wrap.b32 	%r73, %r45, %r73, %r10;
$L__BB1_10:
	shr.u32 	%r46, %r72, 30;
	shf.l.wrap.b32 	%r47, %r73, %r72, 2;
	shl.b32 	%r48, %r73, 2;
	shr.u32 	%r49, %r47, 31;
	add.s32 	%r50, %r49, %r46;
	neg.s32 	%r51, %r50;
	setp.lt.s32 	%p8, %r7, 0;
	selp.b32 	%r74, %r51, %r50, %p8;
	xor.b32  	%r52, %r47, %r7;
	shr.s32 	%r53, %r47, 31;
	xor.b32  	%r54, %r53, %r47;
	xor.b32  	%r55, %r53, %r48;
	cvt.u64.u32 	%rd31, %r54;
	shl.b64 	%rd32, %rd31, 32;
	cvt.u64.u32 	%rd33, %r55;
	or.b64  	%rd34, %rd32, %rd33;
	cvt.rn.f64.s64 	%fd1, %rd34;
	mul.f64 	%fd2, %fd1, 0d3BF921FB54442D19;
	cvt.rn.f32.f64 	%f27, %fd2;
	neg.f32 	%f28, %f27;
	setp.lt.s32 	%p9, %r52, 0;
	selp.f32 	%f91, %f28, %f27, %p9;
$L__BB1_11:
	ld.param.f32 	%f84, [_Z20getRKKYEnergy_kernelPfPKfS1_S1_PKhfiiffiiiifff_param_5];
	add.s32 	%r57, %r74, 1;
	mul.rn.f32 	%f30, %f91, %f91;
	and.b32  	%r58, %r74, 1;
	setp.eq.b32 	%p10, %r58, 1;
	selp.f32 	%f31, %f91, 0f3F800000, %p10;
	fma.rn.f32 	%f32, %f30, %f31, 0f00000000;
	fma.rn.f32 	%f33, %f30, 0f37CBAC00, 0fBAB607ED;
	selp.f32 	%f34, 0fB94D4153, %f33, %p10;
	selp.f32 	%f35, 0f3C0885E4, 0f3D2AAABB, %p10;
	fma.rn.f32 	%f36, %f34, %f30, %f35;
	selp.f32 	%f37, 0fBE2AAAA8, 0fBEFFFFFF, %p10;
	fma.rn.f32 	%f38, %f36, %f30, %f37;
	fma.rn.f32 	%f39, %f38, %f32, %f31;
	and.b32  	%r59, %r57, 2;
	setp.eq.s32 	%p11, %r59, 0;
	mov.f32 	%f40, 0f00000000;
	sub.f32 	%f41, %f40, %f39;
	selp.f32 	%f42, %f39, %f41, %p11;
	mul.f32 	%f92, %f84, %f42;
	setp.leu.f32 	%p12, %f18, 0f00000000;
	@%p12 bra 	$L__BB1_13;
	neg.f32 	%f43, %f1;
	div.rn.f32 	%f44, %f43, %f18;
	fma.rn.f32 	%f45, %f44, 0f3BBB989D, 0f3F000000;
	cvt.sat.f32.f32 	%f46, %f45;
	mov.f32 	%f47, 0f4B400001;
	mov.f32 	%f48, 0f437C0000;
	fma.rm.f32 	%f49, %f46, %f48, %f47;
	add.f32 	%f50, %f49, 0fCB40007F;
	neg.f32 	%f51, %f50;
	fma.rn.f32 	%f52, %f44, 0f3FB8AA3B, %f51;
	fma.rn.f32 	%f53, %f44, 0f32A57060, %f52;
	mov.b32 	%r60, %f49;
	shl.b32 	%r61, %r60, 23;
	mov.b32 	%f54, %r61;
	ex2.approx.ftz.f32 	%f55, %f53;
	mul.f32 	%f56, %f55, %f54;
	mul.f32 	%f92, %f92, %f56;
$L__BB1_13:
	add.s32 	%r19, %r3, 1;
	setp.ge.s32 	%p13, %r19, %r26;
	mul.wide.s32 	%rd35, %r1, 4;
	add.s64 	%rd14, %rd3, %rd35;
	add.s64 	%rd15, %rd2, %rd35;
	add.s64 	%rd16, %rd1, %rd35;
	mov.f32 	%f93, 0f00000000;
	@%p13 bra 	$L__BB1_16;
	ld.param.u32 	%r68, [_Z20getRKKYEnergy_kernelPfPKfS1_S1_PKhfiiffiiiifff_param_7];
	mad.lo.s32 	%r62, %r19, %r25, %r4;
	mad.lo.s32 	%r20, %r62, %r24, %r5;
	cvt.s64.s32 	%rd36, %r20;
	add.s64 	%rd37, %rd4, %rd36;
	ld.global.nc.u8 	%rs2, [%rd37];
	cvt.u32.u8 	%r63, %rs2;
	setp.ne.s32 	%p14, %r68, %r63;
	@%p14 bra 	$L__BB1_16;
	ld.param.f32 	%f85, [_Z20getRKKYEnergy_kernelPfPKfS1_S1_PKhfiiffiiiifff_param_8];
	ld.global.nc.f32 	%f59, [%rd14];
	mul.wide.s32 	%rd38, %r20, 4;
	add.s64 	%rd39, %rd3, %rd38;
	ld.global.nc.f32 	%f60, [%rd39];
	ld.global.nc.f32 	%f61, [%rd15];
	add.s64 	%rd40, %rd2, %rd38;
	ld.global.nc.f32 	%f62, [%rd40];
	mul.f32 	%f63, %f61, %f62;
	fma.rn.f32 	%f64, %f59, %f60, %f63;
	ld.global.nc.f32 	%f65, [%rd16];
	add.s64 	%rd41, %rd1, %rd38;
	ld.global.nc.f32 	%f66, [%rd41];
	fma.rn.f32 	%f67, %f65, %f66, %f64;
	mul.f32 	%f68, %f67, %f92;
	mul.f32 	%f69, %f85, %f68;
	mov.f32 	%f70, 0f00000000;
	sub.f32 	%f93, %f70, %f69;
	st.global.f32 	[%rd6], %f93;
$L__BB1_16:
	setp.lt.s32 	%p15, %r3, 1;
	@%p15 bra 	$L__BB1_19;
	ld.param.u32 	%r69, [_Z20getRKKYEnergy_kernelPfPKfS1_S1_PKhfiiffiiiifff_param_7];
	add.s32 	%r64, %r3, -1;
	mad.lo.s32 	%r65, %r64, %r25, %r4;
	mad.lo.s32 	%r21, %r65, %r24, %r5;
	cvt.s64.s32 	%rd42, %r21;
	add.s64 	%rd43, %rd4, %rd42;
	ld.global.nc.u8 	%rs3, [%rd43];
	cvt.u32.u8 	%r66, %rs3;
	setp.ne.s32 	%p16, %r69, %r66;
	@%p16 bra 	$L__BB1_19;
	ld.param.f32 	%f86, [_Z20getRKKYEnergy_kernelPfPKfS1_S1_PKhfiiffiiiifff_param_8];
	ld.global.nc.f32 	%f71, [%rd14];
	mul.wide.s32 	%rd44, %r21, 4;
	add.s64 	%rd45, %rd3, %rd44;
	ld.global.nc.f32 	%f72, [%rd45];
	ld.global.nc.f32 	%f73, [%rd15];
	add.s64 	%rd46, %rd2, %rd44;
	ld.global.nc.f32 	%f74, [%rd46];
	mul.f32 	%f75, %f73, %f74;
	fma.rn.f32 	%f76, %f71, %f72, %f75;
	ld.global.nc.f32 	%f77, [%rd16];
	add.s64 	%rd47, %rd1, %rd44;
	ld.global.nc.f32 	%f78, [%rd47];
	fma.rn.f32 	%f79, %f77, %f78, %f76;
	mul.f32 	%f80, %f79, %f92;
	mul.f32 	%f81, %f86, %f80;
	sub.f32 	%f82, %f93, %f81;
	st.global.f32 	[%rd6], %f82;
$L__BB1_19:
	ret;

}
	// .globl	_Z22addThermalField_kernelPfS_S_PKfS1_PKhP17curandStateXORWOWfffi
.visible .entry _Z22addThermalField_kernelPfS_S_PKfS1_PKhP17curandStateXORWOWfffi(
	.param .u64 .ptr .align 1 _Z22addThermalField_kernelPfS_S_PKfS1_PKhP17curandStateXORWOWfffi_param_0,
	.param .u64 .ptr .align 1 _Z22addThermalField_kernelPfS_S_PKfS1_PKhP17curandStateXORWOWfffi_param_1,
	.param .u64 .ptr .align 1 _Z22addThermalField_kernelPfS_S_PKfS1_PKhP17curandStateXORWOWfffi_param_2,
	.param .u64 .ptr .align 1 _Z22addThermalField_kernelPfS_S_PKfS1_PKhP17curandStateXORWOWfffi_param_3,
	.param .u64 .ptr .align 1 _Z22addThermalField_kernelPfS_S_PKfS1_PKhP17curandStateXORWOWfffi_param_4,
	.param .u64 .ptr .align 1 _Z22addThermalField_kernelPfS_S_PKfS1_PKhP17curandStateXORWOWfffi_param_5,
	.param .u64 .ptr .align 1 _Z22addThermalField_kernelPfS_S_PKfS1_PKhP17curandStateXORWOWfffi_param_6,
	.param .f32 _Z22addThermalField_kernelPfS_S_PKfS1_PKhP17curandStateXORWOWfffi_param_7,
	.param .f32 _Z22addThermalField_kernelPfS_S_PKfS1_PKhP17curandStateXORWOWfffi_param_8,
	.param .f32 _Z22addThermalField_kernelPfS_S_PKfS1_PKhP17curandStateXORWOWfffi_param_9,
	.param .u32 _Z22addThermalField_kernelPfS_S_PKfS1_PKhP17curandStateXORWOWfffi_param_10
)
{
	.reg .pred 	%p<13>;
	.reg .b32 	%r<96>;
	.reg .b32 	%f<123>;
	.reg .b64 	%rd<22>;
	.reg .b64 	%fd<2>;

	ld.param.u64 	%rd3, [_Z22addThermalField_kernelPfS_S_PKfS1_PKhP17curandStateXORWOWfffi_param_0];
	ld.param.u64 	%rd4, [_Z22addThermalField_kernelPfS_S_PKfS1_PKhP17curandStateXORWOWfffi_param_1];
	ld.param.u64 	%rd5, [_Z22addThermalField_kernelPfS_S_PKfS1_PKhP17curandStateXORWOWfffi_param_2];
	ld.param.u64 	%rd6, [_Z22addThermalField_kernelPfS_S_PKfS1_PKhP17curandStateXORWOWfffi_param_3];
	ld.param.u64 	%rd7, [_Z22addThermalField_kernelPfS_S_PKfS1_PKhP17curandStateXORWOWfffi_param_4];
	ld.param.u64 	%rd8, [_Z22addThermalField_kernelPfS_S_PKfS1_PKhP17curandStateXORWOWfffi_param_6];
	ld.param.f32 	%f14, [_Z22addThermalField_kernelPfS_S_PKfS1_PKhP17curandStateXORWOWfffi_param_7];
	ld.param.f32 	%f15, [_Z22addThermalField_kernelPfS_S_PKfS1_PKhP17curandStateXORWOWfffi_param_8];
	ld.param.f32 	%f16, [_Z22addThermalField_kernelPfS_S_PKfS1_PKhP17curandStateXORWOWfffi_param_9];
	ld.param.u32 	%r25, [_Z22addThermalField_kernelPfS_S_PKfS1_PKhP17curandStateXORWOWfffi_param_10];
	mov.u32 	%r26, %ctaid.x;
	mov.u32 	%r27, %ntid.x;
	mov.u32 	%r28, %tid.x;
	mad.lo.s32 	%r1, %r26, %r27, %r28;
	setp.ge.s32 	%p1, %r1, %r25;
	@%p1 bra 	$L__BB2_6;
	cvta.to.global.u64 	%rd9, %rd6;
	cvta.to.global.u64 	%rd10, %rd7;
	mul.wide.s32 	%rd11, %r1, 4;
	add.s64 	%rd12, %rd9, %rd11;
	ld.global.nc.f32 	%f1, [%rd12];
	add.s64 	%rd1, %rd10, %rd11;
	min.f32 	%f17, %f14, %f1;
	setp.le.f32 	%p2, %f17, 0f00000000;
	@%p2 bra 	$L__BB2_6;
	ld.global.nc.f32 	%f18, [%rd1];
	add.f32 	%f19, %f18, %f18;
	mul.f32 	%f20, %f19, 0f19858737;
	mul.f32 	%f21, %f14, %f20;
	mul.f32 	%f22, %f1, 0f5223FE2A;
	mul.f32 	%f23, %f16, %f22;
	mul.f32 	%f24, %f15, %f23;
	div.rn.f32 	%f2, %f21, %f24;
	cvta.to.global.u64 	%rd13, %rd8;
	mul.wide.s32 	%rd14, %r1, 48;
	add.s64 	%rd2, %rd13, %rd14;
	ld.global.v2.u32 	{%r2, %r3}, [%rd2];
	ld.global.v2.u32 	{%r4, %r94}, [%rd2+8];
	ld.global.v2.u32 	{%r93, %r7}, [%rd2+16];
	ld.global.v2.u32 	{%r8, %r9}, [%rd2+24];
	ld.global.f64 	%fd1, [%rd2+40];
	setp.ne.s32 	%p3, %r8, 1;
	@%p3 bra 	$L__BB2_4;
	ld.global.f32 	%f120, [%rd2+32];
	shr.u32 	%r70, %r3, 2;
	xor.b32  	%r71, %r70, %r3;
	shl.b32 	%r72, %r7, 4;
	shl.b32 	%r73, %r71, 1;
	xor.b32  	%r74, %r72, %r73;
	xor.b32  	%r75, %r74, %r7;
	xor.b32  	%r91, %r75, %r71;
	add.s32 	%r76, %r2, %r91;
	add.s32 	%r77, %r76, 362437;
	shr.u32 	%r78, %r4, 2;
	xor.b32  	%r79, %r78, %r4;
	shl.b32 	%r80, %r91, 4;
	shl.b32 	%r81, %r79, 1;
	xor.b32  	%r82, %r81, %r80;
	xor.b32  	%r83, %r82, %r79;
	xor.b32  	%r90, %r83, %r91;
	add.s32 	%r95, %r2, 724874;
	add.s32 	%r84, %r90, %r95;
	cvt.rn.f32.u32 	%f83, %r77;
	fma.rn.f32 	%f84, %f83, 0f2F800000, 0f2F000000;
	cvt.rn.f32.u32 	%f85, %r84;
	fma.rn.f32 	%f86, %f85, 0f30C90FDB, 0f30490FDB;
	setp.lt.f32 	%p10, %f84, 0f00800000;
	mul.f32 	%f87, %f84, 0f4B000000;
	selp.f32 	%f88, %f87, %f84, %p10;
	selp.f32 	%f89, 0fC1B80000, 0f00000000, %p10;
	mov.b32 	%r85, %f88;
	add.s32 	%r86, %r85, -1059760811;
	and.b32  	%r87, %r86, -8388608;
	sub.s32 	%r88, %r85, %r87;
	mov.b32 	%f90, %r88;
	cvt.rn.f32.s32 	%f91, %r87;
	fma.rn.f32 	%f92, %f91, 0f34000000, %f89;
	add.f32 	%f93, %f90, 0fBF800000;
	fma.rn.f32 	%f94, %f93, 0fBE055027, 0f3E1039F6;
	fma.rn.f32 	%f95, %f94, %f93, 0fBDF8CDCC;
	fma.rn.f32 	%f96, %f95, %f93, 0f3E0F2955;
	fma.rn.f32 	%f97, %f96, %f93, 0fBE2AD8B9;
	fma.rn.f32 	%f98, %f97, %f93, 0f3E4CED0B;
	fma.rn.f32 	%f99, %f98, %f93, 0fBE7FFF22;
	fma.rn.f32 	%f100, %f99, %f93, 0f3EAAAA78;
	fma.rn.f32 	%f101, %f100, %f93, 0fBF000000;
	mul.f32 	%f102, %f93, %f101;
	fma.rn.f32 	%f103, %f102, %f93, %f93;
	fma.rn.f32 	%f104, %f92, 0f3F317218, %f103;
	setp.gt.u32 	%p11, %r85, 2139095039;
	fma.rn.f32 	%f105, %f88, 0f7F800000, 0f7F800000;
	selp.f32 	%f106, %f105, %f104, %p11;
	setp.eq.f32 	%p12, %f88, 0f00000000;
	mul.f32 	%f107, %f106, 0fC0000000;
	selp.f32 	%f108, 0f7F800000, %f107, %p12;
	sqrt.rn.f32 	%f109, %f108;
	sin.approx.f32 	%f110, %f86;
	cos.approx.f32 	%f111, %f86;
	mul.f32 	%f119, %f109, %f110;
	mul.f32 	%f121, %f109, %f111;
	mov.b32 	%r89, 0;
	mov.u32 	%r92, %r7;
	mov.f32 	%f122, %f121;
	bra.uni 	$L__BB2_5;
$L__BB2_4:
	shr.u32 	%r30, %r3, 2;
	xor.b32  	%r31, %r30, %r3;
	shl.b32 	%r32, %r7, 4;
	shl.b32 	%r33, %r31, 1;
	xor.b32  	%r34, %r32, %r33;
	xor.b32  	%r35, %r34, %r7;
	xor.b32  	%r13, %r35, %r31;
	add.s32 	%r36, %r2, %r13;
	add.s32 	%r37, %r36, 362437;
	shr.u32 	%r38, %r4, 2;
	xor.b32  	%r39, %r38, %r4;
	shl.b32 	%r40, %r13, 4;
	shl.b32 	%r41, %r39, 1;
	xor.b32  	%r42, %r41, %r40;
	xor.b32  	%r43, %r42, %r39;
	xor.b32  	%r92, %r43, %r13;
	add.s32 	%r44, %r2, %r92;
	add.s32 	%r45, %r44, 724874;
	cvt.rn.f32.u32 	%f25, %r37;
	fma.rn.f32 	%f26, %f25, 0f2F800000, 0f2F000000;
	cvt.rn.f32.u32 	%f27, %r45;
	fma.rn.f32 	%f28, %f27, 0f30C90FDB, 0f30490FDB;
	setp.lt.f32 	%p4, %f26, 0f00800000;
	mul.f32 	%f29, %f26, 0f4B000000;
	selp.f32 	%f30, %f29, %f26, %p4;
	selp.f32 	%f31, 0fC1B80000, 0f00000000, %p4;
	mov.b32 	%r46, %f30;
	add.s32 	%r47, %r46, -1059760811;
	and.b32  	%r48, %r47, -8388608;
	sub.s32 	%r49, %r46, %r48;
	mov.b32 	%f32, %r49;
	cvt.rn.f32.s32 	%f33, %r48;
	fma.rn.f32 	%f34, %f33, 0f34000000, %f31;
	add.f32 	%f35, %f32, 0fBF800000;
	fma.rn.f32 	%f36, %f35, 0fBE055027, 0f3E1039F6;
	fma.rn.f32 	%f37, %f36, %f35, 0fBDF8CDCC;
	fma.rn.f32 	%f38, %f37, %f35, 0f3E0F2955;
	fma.rn.f32 	%f39, %f38, %f35, 0fBE2AD8B9;
	fma.rn.f32 	%f40, %f39, %f35, 0f3E4CED0B;
	fma.rn.f32 	%f41, %f40, %f35, 0fBE7FFF22;
	fma.rn.f32 	%f42, %f41, %f35, 0f3EAAAA78;
	fma.rn.f32 	%f43, %f42, %f35, 0fBF000000;
	mul.f32 	%f44, %f35, %f43;
	fma.rn.f32 	%f45, %f44, %f35, %f35;
	fma.rn.f32 	%f46, %f34, 0f3F317218, %f45;
	setp.gt.u32 	%p5, %r46, 2139095039;
	fma.rn.f32 	%f47, %f30, 0f7F800000, 0f7F800000;
	selp.f32 	%f48, %f47, %f46, %p5;
	setp.eq.f32 	%p6, %f30, 0f00000000;
	mul.f32 	%f49, %f48, 0fC0000000;
	selp.f32 	%f50, 0f7F800000, %f49, %p6;
	sqrt.rn.f32 	%f51, %f50;
	sin.approx.f32 	%f52, %f28;
	cos.approx.f32 	%f53, %f28;
	mul.f32 	%f120, %f51, %f52;
	mul.f32 	%f119, %f51, %f53;
	shr.u32 	%r50, %r94, 2;
	xor.b32  	%r51, %r50, %r94;
	shl.b32 	%r52, %r92, 4;
	shl.b32 	%r53, %r51, 1;
	xor.b32  	%r54, %r53, %r52;
	xor.b32  	%r55, %r54, %r51;
	xor.b32  	%r91, %r55, %r92;
	add.s32 	%r56, %r2, %r91;
	add.s32 	%r57, %r56, 1087311;
	shr.u32 	%r58, %r93, 2;
	xor.b32  	%r59, %r58, %r93;
	shl.b32 	%r60, %r91, 4;
	shl.b32 	%r61, %r59, 1;
	xor.b32  	%r62, %r61, %r60;
	xor.b32  	%r63, %r62, %r59;
	xor.b32  	%r90, %r63, %r91;
	add.s32 	%r95, %r2, 1449748;
	add.s32 	%r64, %r90, %r95;
	cvt.rn.f32.u32 	%f54, %r57;
	fma.rn.f32 	%f55, %f54, 0f2F800000, 0f2F000000;
	cvt.rn.f32.u32 	%f56, %r64;
	fma.rn.f32 	%f57, %f56, 0f30C90FDB, 0f30490FDB;
	setp.lt.f32 	%p7, %f55, 0f00800000;
	mul.f32 	%f58, %f55, 0f4B000000;
	selp.f32 	%f59, %f58, %f55, %p7;
	selp.f32 	%f60, 0fC1B80000, 0f00000000, %p7;
	mov.b32 	%r65, %f59;
	add.s32 	%r66, %r65, -1059760811;
	and.b32  	%r67, %r66, -8388608;
	sub.s32 	%r68, %r65, %r67;
	mov.b32 	%f61, %r68;
	cvt.rn.f32.s32 	%f62, %r67;
	fma.rn.f32 	%f63, %f62, 0f34000000, %f60;
	add.f32 	%f64, %f61, 0fBF800000;
	fma.rn.f32 	%f65, %f64, 0fBE055027, 0f3E1039F6;
	fma.rn.f32 	%f66, %f65, %f64, 0fBDF8CDCC;
	fma.rn.f32 	%f67, %f66, %f64, 0f3E0F2955;
	fma.rn.f32 	%f68, %f67, %f64, 0fBE2AD8B9;
	fma.rn.f32 	%f69, %f68, %f64, 0f3E4CED0B;
	fma.rn.f32 	%f70, %f69, %f64, 0fBE7FFF22;
	fma.rn.f32 	%f71, %f70, %f64, 0f3EAAAA78;
	fma.rn.f32 	%f72, %f71, %f64, 0fBF000000;
	mul.f32 	%f73, %f64, %f72;
	fma.rn.f32 	%f74, %f73, %f64, %f64;
	fma.rn.f32 	%f75, %f63, 0f3F317218, %f74;
	setp.gt.u32 	%p8, %r65, 2139095039;
	fma.rn.f32 	%f76, %f59, 0f7F800000, 0f7F800000;
	selp.f32 	%f77, %f76, %f75, %p8;
	setp.eq.f32 	%p9, %f59, 0f00000000;
	mul.f32 	%f78, %f77, 0fC0000000;
	selp.f32 	%f79, 0f7F800000, %f78, %p9;
	sqrt.rn.f32 	%f80, %f79;
	sin.approx.f32 	%f81, %f57;
	cos.approx.f32 	%f82, %f57;
	mul.f32 	%f122, %f80, %f81;
	mul.f32 	%f121, %f80, %f82;
	mov.b32 	%r89, 1;
	mov.u32 	%r93, %r13;
	mov.u32 	%r94, %r7;
$L__BB2_5:
	sqrt.rn.f32 	%f112, %f2;
	st.global.v2.u32 	[%rd2], {%r95, %r94};
	st.global.v2.u32 	[%rd2+8], {%r93, %r92};
	st.global.v2.u32 	[%rd2+16], {%r91, %r90};
	st.global.v2.u32 	[%rd2+24], {%r89, %r9};
	st.global.f32 	[%rd2+32], %f121;
	st.global.f64 	[%rd2+40], %fd1;
	cvta.to.global.u64 	%rd15, %rd3;
	add.s64 	%rd17, %rd15, %rd11;
	mul.f32 	%f113, %f112, %f120;
	atom.global.add.f32 	%f114, [%rd17], %f113;
	cvta.to.global.u64 	%rd18, %rd4;
	add.s64 	%rd19, %rd18, %rd11;
	mul.f32 	%f115, %f112, %f119;
	atom.global.add.f32 	%f116, [%rd19], %f115;
	cvta.to.global.u64 	%rd20, %rd5;
	add.s64 	%rd21, %rd20, %rd11;
	mul.f32 	%f117, %f112, %f122;
	atom.global.add.f32 	%f118, [%rd21], %f117;
$L__BB2_6:
	ret;

}
	// .globl	_Z21initThermalRNG_kernelP17curandStateXORWOWmi
.visible .entry _Z21initThermalRNG_kernelP17curandStateXORWOWmi(
	.param .u64 .ptr .align 1 _Z21initThermalRNG_kernelP17curandStateXORWOWmi_param_0,
	.param .u64 _Z21initThermalRNG_kernelP17curandStateXORWOWmi_param_1,
	.param .u32 _Z21initThermalRNG_kernelP17curandStateXORWOWmi_param_2
)
{
	.reg .pred 	%p<25>;
	.reg .b32 	%r<414>;
	.reg .b64 	%rd<19>;

	ld.param.u64 	%rd8, [_Z21initThermalRNG_kernelP17curandStateXORWOWmi_param_0];
	ld.param.u64 	%rd9, [_Z21initThermalRNG_kernelP17curandStateXORWOWmi_param_1];
	ld.param.u32 	%r183, [_Z21initThermalRNG_kernelP17curandStateXORWOWmi_param_2];
	mov.u32 	%r184, %ctaid.x;
	mov.u32 	%r185, %ntid.x;
	mov.u32 	%r186, %tid.x;
	mad.lo.s32 	%r1, %r184, %r185, %r186;
	setp.ge.s32 	%p1, %r1, %r183;
	@%p1 bra 	$L__BB3_44;
	cvta.to.global.u64 	%rd10, %rd8;
	cvt.s64.s32 	%rd18, %r1;
	mul.wide.s32 	%rd11, %r1, 48;
	add.s64 	%rd2, %rd10, %rd11;
	cvt.u32.u64 	%r187, %rd9;
	xor.b32  	%r188, %r187, -1429050551;
	mul.lo.s32 	%r189, %r188, 1099087573;
	{ .reg .b32 tmp; mov.b64 {tmp, %r190}, %rd9; }
	xor.b32  	%r191, %r190, -136515619;
	mul.lo.s32 	%r192, %r191, -1703105765;
	add.s32 	%r193, %r189, %r192;
	add.s32 	%r194, %r193, 6615241;
	add.s32 	%r195, %r189, 123456789;
	st.global.v2.u32 	[%rd2], {%r194, %r195};
	xor.b32  	%r196, %r189, 362436069;
	add.s32 	%r197, %r192, 521288629;
	st.global.v2.u32 	[%rd2+8], {%r196, %r197};
	xor.b32  	%r198, %r192, 88675123;
	add.s32 	%r199, %r189, 5783321;
	st.global.v2.u32 	[%rd2+16], {%r198, %r199};
	setp.eq.s32 	%p2, %r1, 0;
	@%p2 bra 	$L__BB3_43;
	mov.b32 	%r320, 0;
$L__BB3_3:
	and.b64  	%rd4, %rd18, 3;
	setp.eq.s64 	%p3, %rd4, 0;
	@%p3 bra 	$L__BB3_42;
	mul.wide.u32 	%rd12, %r320, 3200;
	mov.u64 	%rd13, precalc_xorwow_matrix;
	add.s64 	%rd5, %rd13, %rd12;
	cvt.u32.u64 	%r3, %rd4;
	mov.b32 	%r321, 0;
$L__BB3_5:
	mov.b32 	%r334, 0;
	mov.u32 	%r335, %r334;
	mov.u32 	%r336, %r334;
	mov.u32 	%r337, %r334;
	mov.u32 	%r338, %r334;
	mov.u32 	%r327, %r334;
$L__BB3_6:
	mul.wide.u32 	%rd14, %r327, 4;
	add.s64 	%rd15, %rd2, %rd14;
	ld.global.u32 	%r11, [%rd15+4];
	shl.b32 	%r12, %r327, 5;
	mov.b32 	%r333, 0;
$L__BB3_7:
	.pragma "nounroll";
	shr.u32 	%r204, %r11, %r333;
	and.b32  	%r205, %r204, 1;
	setp.eq.b32 	%p4, %r205, 1;
	not.pred 	%p5, %p4;
	add.s32 	%r206, %r12, %r333;
	mul.lo.s32 	%r207, %r206, 5;
	mul.wide.u32 	%rd16, %r207, 4;
	add.s64 	%rd6, %rd5, %rd16;
	@%p5 bra 	$L__BB3_9;
	ld.global.nc.u32 	%r208, [%rd6];
	xor.b32  	%r338, %r338, %r208;
	ld.global.nc.u32 	%r209, [%rd6+4];
	xor.b32  	%r337, %r337, %r209;
	ld.global.nc.u32 	%r210, [%rd6+8];
	xor.b32  	%r336, %r336, %r210;
	ld.global.nc.u32 	%r211, [%rd6+12];
	xor.b32  	%r335, %r335, %r211;
	ld.global.nc.u32 	%r212, [%rd6+16];
	xor.b32  	%r334, %r334, %r212;
$L__BB3_9:
	and.b32  	%r214, %r204, 2;
	setp.eq.s32 	%p6, %r214, 0;
	@%p6 bra 	$L__BB3_11;
	ld.global.nc.u32 	%r215, [%rd6+20];
	xor.b32  	%r338, %r338, %r215;
	ld.global.nc.u32 	%r216, [%rd6+24];
	xor.b32  	%r337, %r337, %r216;
	ld.global.nc.u32 	%r217, [%rd6+28];
	xor.b32  	%r336, %r336, %r217;
	ld.global.nc.u32 	%r218, [%rd6+32];
	xor.b32  	%r335, %r335, %r218;
	ld.global.nc.u32 	%r219, [%rd6+36];
	xor.b32  	%r334, %r334, %r219;
$L__BB3_11:
	and.b32  	%r221, %r204, 4;
	setp.eq.s32 	%p7, %r221, 0;
	@%p7 bra 	$L__BB3_13;
	ld.global.nc.u32 	%r222, [%rd6+40];
	xor.b32  	%r338, %r338, %r222;
	ld.global.nc.u32 	%r223, [%rd6+44];
	xor.b32  	%r337, %r337, %r223;
	ld.global.nc.u32 	%r224, [%rd6+48];
	xor.b32  	%r336, %r336, %r224;
	ld.global.nc.u32 	%r225, [%rd6+52];
	xor.b32  	%r335, %r335, %r225;
	ld.global.nc.u32 	%r226, [%rd6+56];
	xor.b32  	%r334, %r334, %r226;
$L__BB3_13:
	and.b32  	%r228, %r204, 8;
	setp.eq.s32 	%p8, %r228, 0;
	@%p8 bra 	$L__BB3_15;
	ld.global.nc.u32 	%r229, [%rd6+60];
	xor.b32  	%r338, %r338, %r229;
	ld.global.nc.u32 	%r230, [%rd6+64];
	xor.b32  	%r337, %r337, %r230;
	ld.global.nc.u32 	%r231, [%rd6+68];
	xor.b32  	%r336, %r336, %r231;
	ld.global.nc.u32 	%r232, [%rd6+72];
	xor.b32  	%r335, %r335, %r232;
	ld.global.nc.u32 	%r233, [%rd6+76];
	xor.b32  	%r334, %r334, %r233;
$L__BB3_15:
	and.b32  	%r235, %r204, 16;
	setp.eq.s32 	%p9, %r235, 0;
	@%p9 bra 	$L__BB3_17;
	ld.global.nc.u32 	%r236, [%rd6+80];
	xor.b32  	%r338, %r338, %r236;
	ld.global.nc.u32 	%r237, [%rd6+84];
	xor.b32  	%r337, %r337, %r237;
	ld.global.nc.u32 	%r238, [%rd6+88];
	xor.b32  	%r336, %r336, %r238;
	ld.global.nc.u32 	%r239, [%rd6+92];
	xor.b32  	%r335, %r335, %r239;
	ld.global.nc.u32 	%r240, [%rd6+96];
	xor.b32  	%r334, %r334, %r240;
$L__BB3_17:
	and.b32  	%r242, %r204, 32;
	setp.eq.s32 	%p10, %r242, 0;
	@%p10 bra 	$L__BB3_19;
	ld.global.nc.u32 	%r243, [%rd6+100];
	xor.b32  	%r338, %r338, %r243;
	ld.global.nc.u32 	%r244, [%rd6+104];
	xor.b32  	%r337, %r337, %r244;
	ld.global.nc.u32 	%r245, [%rd6+108];
	xor.b32  	%r336, %r336, %r245;
	ld.global.nc.u32 	%r246, [%rd6+112];
	xor.b32  	%r335, %r335, %r246;
	ld.global.nc.u32 	%r247, [%rd6+116];
	xor.b32  	%r334, %r334, %r247;
$L__BB3_19:
	and.b32  	%r249, %r204, 64;
	setp.eq.s32 	%p11, %r249, 0;
	@%p11 bra 	$L__BB3_21;
	ld.global.nc.u32 	%r250, [%rd6+120];
	xor.b32  	%r338, %r338, %r250;
	ld.global.nc.u32 	%r251, [%rd6+124];
	xor.b32  	%r337, %r337, %r251;
	ld.global.nc.u32 	%r252, [%rd6+128];
	xor.b32  	%r336, %r336, %r252;
	ld.global.nc.u32 	%r253, [%rd6+132];
	xor.b32  	%r335, %r335, %r253;
	ld.global.nc.u32 	%r254, [%rd6+136];
	xor.b32  	%r334, %r334, %r254;
$L__BB3_21:
	and.b32  	%r256, %r204, 128;
	setp.eq.s32 	%p12, %r256, 0;
	@%p12 bra 	$L__BB3_23;
	ld.global.nc.u32 	%r257, [%rd6+140];
	xor.b32  	%r338, %r338, %r257;
	ld.global.nc.u32 	%r258, [%rd6+144];
	xor.b32  	%r337, %r337, %r258;
	ld.global.nc.u32 	%r259, [%rd6+148];
	xor.b32  	%r336, %r336, %r259;
	ld.global.nc.u32 	%r260, [%rd6+152];
	xor.b32  	%r335, %r335, %r260;
	ld.global.nc.u32 	%r261, [%rd6+156];
	xor.b32  	%r334, %r334, %r261;
$L__BB3_23:
	and.b32  	%r263, %r204, 256;
	setp.eq.s32 	%p13, %r263, 0;
	@%p13 bra 	$L__BB3_25;
	ld.global.nc.u32 	%r264, [%rd6+160];
	xor.b32  	%r338, %r338, %r264;
	ld.global.nc.u32 	%r265, [%rd6+164];
	xor.b32  	%r337, %r337, %r265;
	ld.global.nc.u32 	%r266, [%rd6+168];
	xor.b32  	%r336, %r336, %r266;
	ld.global.nc.u32 	%r267, [%rd6+172];
	xor.b32  	%r335, %r335, %r267;
	ld.global.nc.u32 	%r268, [%rd6+176];
	xor.b32  	%r334, %r334, %r268;
$L__BB3_25:
	and.b32  	%r270, %r204, 512;
	setp.eq.s32 	%p14, %r270, 0;
	@%p14 bra 	$L__BB3_27;
	ld.global.nc.u32 	%r271, [%rd6+180];
	xor.b32  	%r338, %r338, %r271;
	ld.global.nc.u32 	%r272, [%rd6+184];
	xor.b32  	%r337, %r337, %r272;
	ld.global.nc.u32 	%r273, [%rd6+188];
	xor.b32  	%r336, %r336, %r273;
	ld.global.nc.u32 	%r274, [%rd6+192];
	xor.b32  	%r335, %r335, %r274;
	ld.global.nc.u32 	%r275, [%rd6+196];
	xor.b32  	%r334, %r334, %r275;
$L__BB3_27:
	and.b32  	%r277, %r204, 1024;
	setp.eq.s32 	%p15, %r277, 0;
	@%p15 bra 	$L__BB3_29;
	ld.global.nc.u32 	%r278, [%rd6+200];
	xor.b32  	%r338, %r338, %r278;
	ld.global.nc.u32 	%r279, [%rd6+204];
	xor.b32  	%r337, %r337, %r279;
	ld.global.nc.u32 	%r280, [%rd6+208];
	xor.b32  	%r336, %r336, %r280;
	ld.global.nc.u32 	%r281, [%rd6+212];
	xor.b32  	%r335, %r335, %r281;
	ld.global.nc.u32 	%r282, [%rd6+216];
	xor.b32  	%r334, %r334, %r282;
$L__BB3_29:
	and.b32  	%r284, %r204, 2048;
	setp.eq.s32 	%p16, %r284, 0;
	@%p16 bra 	$L__BB3_31;
	ld.global.nc.u32 	%r285, [%rd6+220];
	xor.b32  	%r338, %r338, %r285;
	ld.global.nc.u32 	%r286, [%rd6+224];
	xor.b32  	%r337, %r337, %r286;
	ld.global.nc.u32 	%r287, [%rd6+228];
	xor.b32  	%r336, %r336, %r287;
	ld.global.nc.u32 	%r288, [%rd6+232];
	xor.b32  	%r335, %r335, %r288;
	ld.global.nc.u32 	%r289, [%rd6+236];
	xor.b32  	%r334, %r334, %r289;
$L__BB3_31:
	and.b32  	%r291, %r204, 4096;
	setp.eq.s32 	%p17, %r291, 0;
	@%p17 bra 	$L__BB3_33;
	ld.global.nc.u32 	%r292, [%rd6+240];
	xor.b32  	%r338, %r338, %r292;
	ld.global.nc.u32 	%r293, [%rd6+244];
	xor.b32  	%r337, %r337, %r293;
	ld.global.nc.u32 	%r294, [%rd6+248];
	xor.b32  	%r336, %r336, %r294;
	ld.global.nc.u32 	%r295, [%rd6+252];
	xor.b32  	%r335, %r335, %r295;
	ld.global.nc.u32 	%r296, [%rd6+256];
	xor.b32  	%r334, %r334, %r296;
$L__BB3_33:
	and.b32  	%r298, %r204, 8192;
	setp.eq.s32 	%p18, %r298, 0;
	@%p18 bra 	$L__BB3_35;
	ld.global.nc.u32 	%r299, [%rd6+260];
	xor.b32  	%r338, %r338, %r299;
	ld.global.nc.u32 	%r300, [%rd6+264];
	xor.b32  	%r337, %r337, %r300;
	ld.global.nc.u32 	%r301, [%rd6+268];
	xor.b32  	%r336, %r336, %r301;
	ld.global.nc.u32 	%r302, [%rd6+272];
	xor.b32  	%r335, %r335, %r302;
	ld.global.nc.u32 	%r303, [%rd6+276];
	xor.b32  	%r334, %r334, %r303;
$L__BB3_35:
	and.b32  	%r305, %r204, 16384;
	setp.eq.s32 	%p19, %r305, 0;
	@%p19 bra 	$L__BB3_37;
	ld.global.nc.u32 	%r306, [%rd6+280];
	xor.b32  	%r338, %r338, %r306;
	ld.global.nc.u32 	%r307, [%rd6+284];
	xor.b32  	%r337, %r337, %r307;
	ld.global.nc.u32 	%r308, [%rd6+288];
	xor.b32  	%r336, %r336, %r308;
	ld.global.nc.u32 	%r309, [%rd6+292];
	xor.b32  	%r335, %r335, %r309;
	ld.global.nc.u32 	%r310, [%rd6+296];
	xor.b32  	%r334, %r334, %r310;
$L__BB3_37:
	and.b32  	%r312, %r204, 32768;
	setp.eq.s32 	%p20, %r312, 0;
	@%p20 bra 	$L__BB3_39;
	ld.global.nc.u32 	%r313, [%rd6+300];
	xor.b32  	%r338, %r338, %r313;
	ld.global.nc.u32 	%r314, [%rd6+304];
	xor.b32  	%r337, %r337, %r314;
	ld.global.nc.u32 	%r315, [%rd6+308];
	xor.b32  	%r336, %r336, %r315;
	ld.global.nc.u32 	%r316, [%rd6+312];
	xor.b32  	%r335, %r335, %r316;
	ld.global.nc.u32 	%r317, [%rd6+316];
	xor.b32  	%r334, %r334, %r317;
$L__BB3_39:
	add.s32 	%r333, %r333, 16;
	setp.ne.s32 	%p21, %r333, 32;
	@%p21 bra 	$L__BB3_7;
	mad.lo.s32 	%r318, %r327, -31, %r12;
	add.s32 	%r327, %r318, 1;
	setp.ne.s32 	%p22, %r327, 5;
	@%p22 bra 	$L__BB3_6;
	st.global.u32 	[%rd2+4], %r338;
	st.global.u32 	[%rd2+8], %r337;
	st.global.u32 	[%rd2+12], %r336;
	st.global.u32 	[%rd2+16], %r335;
	st.global.u32 	[%rd2+20], %r334;
	add.s32 	%r321, %r321, 1;
	setp.lt.u32 	%p23, %r321, %r3;
	@%p23 bra 	$L__BB3_5;
$L__BB3_42:
	shr.u64 	%rd7, %rd18, 2;
	add.s32 	%r320, %r320, 1;
	setp.gt.u64 	%p24, %rd18, 3;
	mov.u64 	%rd18, %rd7;
	@%p24 bra 	$L__BB3_3;
$L__BB3_43:
	mov.b32 	%r319, 0;
	st.global.v2.u32 	[%rd2+24], {%r319, %r319};
	st.global.u32 	[%rd2+32], %r319;
	mov.b64 	%rd17, 0;
	st.global.u64 	[%rd2+40], %rd17;
$L__BB3_44:
	ret;

}
	// .globl	_Z18addSOTField_kernelPfS_S_PKfS1_S1_S1_S1_PKhfffi
.visible .entry _Z18addSOTField_kernelPfS_S_PKfS1_S1_S1_S1_PKhfffi(
	.param .u64 .ptr .align 1 _Z18addSOTField_kernelPfS_S_PKfS1_S1_S1_S1_PKhfffi_param_0,
	.param .u64 .ptr .align 1 _Z18addSOTField_kernelPfS_S_PKfS1_S1_S1_S1_PKhfffi_param_1,
	.param .u64 .ptr .align 1 _Z18addSOTField_kernelPfS_S_PKfS1_S1_S1_S1_PKhfffi_param_2,
	.param .u64 .ptr .align 1 _Z18addSOTField_kernelPfS_S_PKfS1_S1_S1_S1_PKhfffi_param_3,
	.param .u64 .ptr .align 1 _Z18addSOTField_kernelPfS_S_PKfS1_S1_S1_S1_PKhfffi_param_4,
	.param .u64 .ptr .align 1 _Z18addSOTField_kernelPfS_S_PKfS1_S1_S1_S1_PKhfffi_param_5,
	.param .u64 .ptr .align 1 _Z18addSOTField_kernelPfS_S_PKfS1_S1_S1_S1_PKhfffi_param_6,
	.param .u64 .ptr .align 1 _Z18addSOTField_kernelPfS_S_PKfS1_S1_S1_S1_PKhfffi_param_7,
	.param .u64 .ptr .align 1 _Z18addSOTField_kernelPfS_S_PKfS1_S1_S1_S1_PKhfffi_param_8,
	.param .f32 _Z18addSOTField_kernelPfS_S_PKfS1_S1_S1_S1_PKhfffi_param_9,
	.param .f32 _Z18addSOTField_kernelPfS_S_PKfS1_S1_S1_S1_PKhfffi_param_10,
	.param .f32 _Z18addSOTField_kernelPfS_S_PKfS1_S1_S1_S1_PKhfffi_param_11,
	.param .u32 _Z18addSOTField_kernelPfS_S_PKfS1_S1_S1_S1_PKhfffi_param_12
)
{
	.reg .pred 	%p<5>;
	.reg .b32 	%r<6>;
	.reg .b32 	%f<22>;
	.reg .b64 	%rd<24>;

	ld.param.u64 	%rd1, [_Z18addSOTField_kernelPfS_S_PKfS1_S1_S1_S1_PKhfffi_param_0];
	ld.param.u64 	%rd2, [_Z18addSOTField_kernelPfS_S_PKfS1_S1_S1_S1_PKhfffi_param_1];
	ld.param.u64 	%rd3, [_Z18addSOTField_kernelPfS_S_PKfS1_S1_S1_S1_PKhfffi_param_2];
	ld.param.u64 	%rd4, [_Z18addSOTField_kernelPfS_S_PKfS1_S1_S1_S1_PKhfffi_param_3];
	ld.param.u64 	%rd5, [_Z18addSOTField_kernelPfS_S_PKfS1_S1_S1_S1_PKhfffi_param_5];
	ld.param.u64 	%rd6, [_Z18addSOTField_kernelPfS_S_PKfS1_S1_S1_S1_PKhfffi_param_6];
	ld.param.u64 	%rd7, [_Z18addSOTField_kernelPfS_S_PKfS1_S1_S1_S1_PKhfffi_param_7];
	ld.param.f32 	%f3, [_Z18addSOTField_kernelPfS_S_PKfS1_S1_S1_S1_PKhfffi_param_9];
	ld.param.f32 	%f4, [_Z18addSOTField_kernelPfS_S_PKfS1_S1_S1_S1_PKhfffi_param_10];
	ld.param.f32 	%f5, [_Z18addSOTField_kernelPfS_S_PKfS1_S1_S1_S1_PKhfffi_param_11];
	ld.param.u32 	%r2, [_Z18addSOTField_kernelPfS_S_PKfS1_S1_S1_S1_PKhfffi_param_12];
	mov.u32 	%r3, %ctaid.x;
	mov.u32 	%r4, %ntid.x;
	mov.u32 	%r5, %tid.x;
	mad.lo.s32 	%r1, %r3, %r4, %r5;
	setp.ge.s32 	%p1, %r1, %r2;
	@%p1 bra 	$L__BB4_3;
	cvta.to.global.u64 	%rd8, %rd6;
	cvta.to.global.u64 	%rd9, %rd7;
	mul.wide.s32 	%rd10, %r1, 4;
	add.s64 	%rd11, %rd8, %rd10;
	ld.global.nc.f32 	%f1, [%rd11];
	add.s64 	%rd12, %rd9, %rd10;
	ld.global.nc.f32 	%f6, [%rd12];
	setp.le.f32 	%p2, %f1, 0f00000000;
	setp.eq.f32 	%p3, %f6, 0f00000000;
	or.pred  	%p4, %p2, %p3;
	@%p4 bra 	$L__BB4_3;
	cvta.to.global.u64 	%rd13, %rd4;
	add.s64 	%rd15, %rd13, %rd10;
	ld.global.nc.f32 	%f7, [%rd15];
	cvta.to.global.u64 	%rd16, %rd5;
	add.s64 	%rd17, %rd16, %rd10;
	ld.global.nc.f32 	%f8, [%rd17];
	mul.f32 	%f9, %f6, 0f070C2D38;
	mul.f32 	%f10, %f1, 0f20BD26D1;
	mul.f32 	%f11, %f5, %f10;
	div.rn.f32 	%f12, %f9, %f11;
	mul.f32 	%f13, %f3, %f12;
	mul.f32 	%f14, %f13, %f8;
	cvta.to.global.u64 	%rd18, %rd1;
	add.s64 	%rd19, %rd18, %rd10;
	mov.f32 	%f15, 0f00000000;
	sub.f32 	%f16, %f15, %f14;
	atom.global.add.f32 	%f17, [%rd19], %f16;
	cvta.to.global.u64 	%rd20, %rd2;
	add.s64 	%rd21, %rd20, %rd10;
	fma.rn.f32 	%f18, %f4, %f12, 0f00000000;
	atom.global.add.f32 	%f19, [%rd21], %f18;
	cvta.to.global.u64 	%rd22, %rd3;
	add.s64 	%rd23, %rd22, %rd10;
	fma.rn.f32 	%f20, %f13, %f7, 0f00000000;
	atom.global.add.f32 	%f21, [%rd23], %f20;
$L__BB4_3:
	ret;

}
	// .globl	_Z18addSTTField_kernelPfS_S_PKfS1_S1_S1_S1_S1_PKhffffiii
.visible .entry _Z18addSTTField_kernelPfS_S_PKfS1_S1_S1_S1_S1_PKhffffiii(
	.param .u64 .ptr .align 1 _Z18addSTTField_kernelPfS_S_PKfS1_S1_S1_S1_S1_PKhffffiii_param_0,
	.param .u64 .ptr .align 1 _Z18addSTTField_kernelPfS_S_PKfS1_S1_S1_S1_S1_PKhffffiii_param_1,
	.param .u64 .ptr .align 1 _Z18addSTTField_kernelPfS_S_PKfS1_S1_S1_S1_S1_PKhffffiii_param_2,
	.param .u64 .ptr .align 1 _Z18addSTTField_kernelPfS_S_PKfS1_S1_S1_S1_S1_PKhffffiii_param_3,
	.param .u64 .ptr .align 1 _Z18addSTTField_kernelPfS_S_PKfS1_S1_S1_S1_S1_PKhffffiii_param_4,
	.param .u64 .ptr .align 1 _Z18addSTTField_kernelPfS_S_PKfS1_S1_S1_S1_S1_PKhffffiii_param_5,
	.param .u64 .ptr .align 1 _Z18addSTTField_kernelPfS_S_PKfS1_S1_S1_S1_S1_PKhffffiii_param_6,
	.param .u64 .ptr .align 1 _Z18addSTTField_kernelPfS_S_PKfS1_S1_S1_S1_S1_PKhffffiii_param_7,
	.param .u64 .ptr .align 1 _Z18addSTTField_kernelPfS_S_PKfS1_S1_S1_S1_S1_PKhffffiii_param_8,
	.param .u64 .ptr .align 1 _Z18addSTTField_kernelPfS_S_PKfS1_S1_S1_S1_S1_PKhffffiii_param_9,
	.param .f32 _Z18addSTTField_kernelPfS_S_PKfS1_S1_S1_S1_S1_PKhffffiii_param_10,
	.param .f32 _Z18addSTTField_kernelPfS_S_PKfS1_S1_S1_S1_S1_PKhffffiii_param_11,
	.param .f32 _Z18addSTTField_kernelPfS_S_PKfS1_S1_S1_S1_S1_PKhffffiii_param_12,
	.param .f32 _Z18addSTTField_kernelPfS_S_PKfS1_S1_S1_S1_S1_PKhffffiii_param_13,
	.param .u32 _Z18addSTTField_kernelPfS_S_PKfS1_S1_S1_S1_S1_PKhffffiii_param_14,
	.param .u32 _Z18addSTTField_kernelPfS_S_PKfS1_S1_S1_S1_S1_PKhffffiii_param_15,
	.param .u32 _Z18addSTTField_kernelPfS_S_PKfS1_S1_S1_S1_S1_PKhffffiii_param_16
)
{
	.reg .pred 	%p<8>;
	.reg .b32 	%r<14>;
	.reg .b32 	%f<58>;
	.reg .b64 	%rd<39>;

	ld.param.u64 	%rd5, [_Z18addSTTField_kernelPfS_S_PKfS1_S1_S1_S1_S1_PKhffffiii_param_1];
	ld.param.u64 	%rd10, [_Z18addSTTField_kernelPfS_S_PKfS1_S1_S1_S1_S1_PKhffffiii_param_3];
	ld.param.u64 	%rd11, [_Z18addSTTField_kernelPfS_S_PKfS1_S1_S1_S1_S1_PKhffffiii_param_4];
	ld.param.u64 	%rd12, [_Z18addSTTField_kernelPfS_S_PKfS1_S1_S1_S1_S1_PKhffffiii_param_5];
	ld.param.u64 	%rd7, [_Z18addSTTField_kernelPfS_S_PKfS1_S1_S1_S1_S1_PKhffffiii_param_6];
	ld.param.u64 	%rd8, [_Z18addSTTField_kernelPfS_S_PKfS1_S1_S1_S1_S1_PKhffffiii_param_7];
	ld.param.u64 	%rd9, [_Z18addSTTField_kernelPfS_S_PKfS1_S1_S1_S1_S1_PKhffffiii_param_8];
	ld.param.f32 	%f10, [_Z18addSTTField_kernelPfS_S_PKfS1_S1_S1_S1_S1_PKhffffiii_param_10];
	ld.param.f32 	%f11, [_Z18addSTTField_kernelPfS_S_PKfS1_S1_S1_S1_S1_PKhffffiii_param_11];
	ld.param.f32 	%f12, [_Z18addSTTField_kernelPfS_S_PKfS1_S1_S1_S1_S1_PKhffffiii_param_12];
	ld.param.f32 	%f13, [_Z18addSTTField_kernelPfS_S_PKfS1_S1_S1_S1_S1_PKhffffiii_param_13];
	ld.param.u32 	%r5, [_Z18addSTTField_kernelPfS_S_PKfS1_S1_S1_S1_S1_PKhffffiii_param_14];
	ld.param.u32 	%r6, [_Z18addSTTField_kernelPfS_S_PKfS1_S1_S1_S1_S1_PKhffffiii_param_15];
	ld.param.u32 	%r7, [_Z18addSTTField_kernelPfS_S_PKfS1_S1_S1_S1_S1_PKhffffiii_param_16];
	cvta.to.global.u64 	%rd1, %rd12;
	cvta.to.global.u64 	%rd2, %rd11;
	cvta.to.global.u64 	%rd3, %rd10;
	mov.u32 	%r8, %ctaid.x;
	mov.u32 	%r9, %ntid.x;
	mov.u32 	%r10, %tid.x;
	mad.lo.s32 	%r1, %r8, %r9, %r10;
	mul.lo.s32 	%r2, %r6, %r5;
	mul.lo.s32 	%r11, %r2, %r7;
	setp.ge.s32 	%p1, %r1, %r11;
	@%p1 bra 	$L__BB5_5;
	cvta.to.global.u64 	%rd13, %rd7;
	cvta.to.global.u64 	%rd14, %rd8;
	cvta.to.global.u64 	%rd15, %rd9;
	rem.s32 	%r3, %r1, %r2;
	rem.s32 	%r4, %r3, %r5;
	mul.wide.s32 	%rd16, %r1, 4;
	add.s64 	%rd17, %rd13, %rd16;
	ld.global.nc.f32 	%f1, [%rd17];
	add.s64 	%rd18, %rd14, %rd16;
	ld.global.nc.f32 	%f14, [%rd18];
	add.s64 	%rd19, %rd15, %rd16;
	ld.global.nc.f32 	%f3, [%rd19];
	setp.le.f32 	%p2, %f1, 0f00000000;
	setp.eq.f32 	%p3, %f14, 0f00000000;
	or.pred  	%p4, %p2, %p3;
	@%p4 bra 	$L__BB5_5;
	setp.lt.s32 	%p5, %r4, 1;
	add.s32 	%r12, %r5, -1;
	setp.ge.s32 	%p6, %r4, %r12;
	mov.f32 	%f55, 0f00000000;
	or.pred  	%p7, %p5, %p6;
	mov.f32 	%f56, %f55;
	mov.f32 	%f57, %f55;
	@%p7 bra 	$L__BB5_4;
	sub.s32 	%r13, %r1, %r4;
	add.f32 	%f16, %f13, %f13;
	cvt.s64.s32 	%rd20, %r13;
	cvt.u64.u32 	%rd21, %r4;
	add.s64 	%rd22, %rd21, %rd20;
	shl.b64 	%rd23, %rd22, 2;
	add.s64 	%rd24, %rd3, %rd23;
	ld.global.nc.f32 	%f17, [%rd24+4];
	ld.global.nc.f32 	%f18, [%rd24+-4];
	sub.f32 	%f19, %f17, %f18;
	div.rn.f32 	%f55, %f19, %f16;
	add.s64 	%rd25, %rd2, %rd23;
	ld.global.nc.f32 	%f20, [%rd25+4];
	ld.global.nc.f32 	%f21, [%rd25+-4];
	sub.f32 	%f22, %f20, %f21;
	div.rn.f32 	%f56, %f22, %f16;
	add.s64 	%rd26, %rd1, %rd23;
	ld.global.nc.f32 	%f23, [%rd26+4];
	ld.global.nc.f32 	%f24, [%rd26+-4];
	sub.f32 	%f25, %f23, %f24;
	div.rn.f32 	%f57, %f25, %f16;
$L__BB5_4:
	ld.param.u64 	%rd38, [_Z18addSTTField_kernelPfS_S_PKfS1_S1_S1_S1_S1_PKhffffiii_param_2];
	ld.param.u64 	%rd37, [_Z18addSTTField_kernelPfS_S_PKfS1_S1_S1_S1_S1_PKhffffiii_param_0];
	mul.f32 	%f26, %f3, 0f070C2D38;
	mul.f32 	%f27, %f14, %f26;
	mul.f32 	%f28, %f1, 0f20BD26D1;
	mul.f32 	%f29, %f12, %f28;
	div.rn.f32 	%f30, %f27, %f29;
	neg.f32 	%f31, %f10;
	mul.f32 	%f32, %f30, %f31;
	add.s64 	%rd28, %rd3, %rd16;
	ld.global.nc.f32 	%f33, [%rd28];
	add.s64 	%rd29, %rd2, %rd16;
	ld.global.nc.f32 	%f34, [%rd29];
	add.s64 	%rd30, %rd1, %rd16;
	ld.global.nc.f32 	%f35, [%rd30];
	mul.f32 	%f36, %f11, %f30;
	mul.f32 	%f37, %f57, %f34;
	mul.f32 	%f38, %f56, %f35;
	sub.f32 	%f39, %f37, %f38;
	mul.f32 	%f40, %f36, %f39;
	mul.f32 	%f41, %f55, %f35;
	mul.f32 	%f42, %f57, %f33;
	sub.f32 	%f43, %f41, %f42;
	mul.f32 	%f44, %f36, %f43;
	mul.f32 	%f45, %f56, %f33;
	mul.f32 	%f46, %f55, %f34;
	sub.f32 	%f47, %f45, %f46;
	mul.f32 	%f48, %f36, %f47;
	cvta.to.global.u64 	%rd31, %rd37;
	add.s64 	%rd32, %rd31, %rd16;
	fma.rn.f32 	%f49, %f32, %f55, %f40;
	atom.global.add.f32 	%f50, [%rd32], %f49;
	cvta.to.global.u64 	%rd33, %rd5;
	add.s64 	%rd34, %rd33, %rd16;
	fma.rn.f32 	%f51, %f32, %f56, %f44;
	atom.global.add.f32 	%f52, [%rd34], %f51;
	cvta.to.global.u64 	%rd35, %rd38;
	add.s64 	%rd36, %rd35, %rd16;
	fma.rn.f32 	%f53, %f32, %f57, %f48;
	atom.global.add.f32 	%f54, [%rd36], %f53;
$L__BB5_5:
	ret;

}
	// .globl	_Z19addVCMAField_kernelPfS_S_PKfS1_S1_S1_S1_PKhffi
.visible .entry _Z19addVCMAField_kernelPfS_S_PKfS1_S1_S1_S1_PKhffi(
	.param .u64 .ptr .align 1 _Z19addVCMAField_kernelPfS_S_PKfS1_S1_S1_S1_PKhffi_param_0,
	.param .u64 .ptr .align 1 _Z19addVCMAField_kernelPfS_S_PKfS1_S1_S1_S1_PKhffi_param_1,
	.param .u64 .ptr .align 1 _Z19addVCMAField_kernelPfS_S_PKfS1_S1_S1_S1_PKhffi_param_2,
	.param .u64 .ptr .align 1 _Z19addVCMAField_kernelPfS_S_PKfS1_S1_S1_S1_PKhffi_param_3,
	.param .u64 .ptr .align 1 _Z19addVCMAField_kernelPfS_S_PKfS1_S1_S1_S1_PKhffi_param_4,
	.param .u64 .ptr .align 1 _Z19addVCMAField_kernelPfS_S_PKfS1_S1_S1_S1_PKhffi_param_5,
	.param .u64 .ptr .align 1 _Z19addVCMAField_kernelPfS_S_PKfS1_S1_S1_S1_PKhffi_param_6,
	.param .u64 .ptr .align 1 _Z19addVCMAField_kernelPfS_S_PKfS1_S1_S1_S1_PKhffi_param_7,
	.param .u64 .ptr .align 1 _Z19addVCMAField_kernelPfS_S_PKfS1_S1_S1_S1_PKhffi_param_8,
	.param .f32 _Z19addVCMAField_kernelPfS_S_PKfS1_S1_S1_S1_PKhffi_param_9,
	.param .f32 _Z19addVCMAField_kernelPfS_S_PKfS1_S1_S1_S1_PKhffi_param_10,
	.param .u32 _Z19addVCMAField_kernelPfS_S_PKfS1_S1_S1_S1_PKhffi_param_11
)
{
	.reg .pred 	%p<5>;
	.reg .b32 	%r<6>;
	.reg .b32 	%f<13>;
	.reg .b64 	%rd<15>;

	ld.param.u64 	%rd1, [_Z19addVCMAField_kernelPfS_S_PKfS1_S1_S1_S1_PKhffi_param_2];
	ld.param.u64 	%rd2, [_Z19addVCMAField_kernelPfS_S_PKfS1_S1_S1_S1_PKhffi_param_5];
	ld.param.u64 	%rd3, [_Z19addVCMAField_kernelPfS_S_PKfS1_S1_S1_S1_PKhffi_param_6];
	ld.param.u64 	%rd4, [_Z19addVCMAField_kernelPfS_S_PKfS1_S1_S1_S1_PKhffi_param_7];
	ld.param.f32 	%f3, [_Z19addVCMAField_kernelPfS_S_PKfS1_S1_S1_S1_PKhffi_param_9];
	ld.param.f32 	%f4, [_Z19addVCMAField_kernelPfS_S_PKfS1_S1_S1_S1_PKhffi_param_10];
	ld.param.u32 	%r2, [_Z19addVCMAField_kernelPfS_S_PKfS1_S1_S1_S1_PKhffi_param_11];
	mov.u32 	%r3, %ctaid.x;
	mov.u32 	%r4, %ntid.x;
	mov.u32 	%r5, %tid.x;
	mad.lo.s32 	%r1, %r3, %r4, %r5;
	setp.ge.s32 	%p1, %r1, %r2;
	@%p1 bra 	$L__BB6_3;
	cvta.to.global.u64 	%rd5, %rd3;
	cvta.to.global.u64 	%rd6, %rd4;
	mul.wide.s32 	%rd7, %r1, 4;
	add.s64 	%rd8, %rd5, %rd7;
	ld.global.nc.f32 	%f1, [%rd8];
	add.s64 	%rd9, %rd6, %rd7;
	ld.global.nc.f32 	%f5, [%rd9];
	setp.le.f32 	%p2, %f1, 0f00000000;
	setp.eq.f32 	%p3, %f5, 0f00000000;
	or.pred  	%p4, %p2, %p3;
	@%p4 bra 	$L__BB6_3;
	cvta.to.global.u64 	%rd10, %rd2;
	add.s64 	%rd12, %rd10, %rd7;
	ld.global.nc.f32 	%f6, [%rd12];
	mul.f32 	%f7, %f3, %f5;
	fma.rn.f32 	%f8, %f3, %f5, %f7;
	mul.f32 	%f9, %f8, %f6;
	mul.f32 	%f10, %f4, %f1;
	div.rn.f32 	%f11, %f9, %f10;
	cvta.to.global.u64 	%rd13, %rd1;
	add.s64 	%rd14, %rd13, %rd7;
	atom.global.add.f32 	%f12, [%rd14], %f11;
$L__BB6_3:
	ret;

}
	// .globl	_Z22addOerstedField_kernelPfS_S_PKfPKhfffffiii
.visible .entry _Z22addOerstedField_kernelPfS_S_PKfPKhfffffiii(
	.param .u64 .ptr .align 1 _Z22addOerstedField_kernelPfS_S_PKfPKhfffffiii_param_0,
	.param .u64 .ptr .align 1 _Z22addOerstedField_kernelPfS_S_PKfPKhfffffiii_param_1,
	.param .u64 .ptr .align 1 _Z22addOerstedField_kernelPfS_S_PKfPKhfffffiii_param_2,
	.param .u64 .ptr .align 1 _Z22addOerstedField_kernelPfS_S_PKfPKhfffffiii_param_3,
	.param .u64 .ptr .align 1 _Z22addOerstedField_kernelPfS_S_PKfPKhfffffiii_param_4,
	.param .f32 _Z22addOerstedField_kernelPfS_S_PKfPKhfffffiii_param_5,
	.param .f32 _Z22addOerstedField_kernelPfS_S_PKfPKhfffffiii_param_6,
	.param .f32 _Z22addOerstedField_kernelPfS_S_PKfPKhfffffiii_param_7,
	.param .f32 _Z22addOerstedField_kernelPfS_S_PKfPKhfffffiii_param_8,
	.param .f32 _Z22addOerstedField_kernelPfS_S_PKfPKhfffffiii_param_9,
	.param .u32 _Z22addOerstedField_kernelPfS_S_PKfPKhfffffiii_param_10,
	.param .u32 _Z22addOerstedField_kernelPfS_S_PKfPKhfffffiii_param_11,
	.param .u32 _Z22addOerstedField_kernelPfS_S_PKfPKhfffffiii_param_12
)
{
	.local .align 8 .b8 	__local_depot7[64];
	.reg .b64 	%SP;
	.reg .b64 	%SPL;
	.reg .pred 	%p<9>;
	.reg .b32 	%r<17>;
	.reg .b32 	%f<40>;
	.reg .b64 	%rd<19>;
	.reg .b64 	%fd<8>;

	mov.u64 	%SPL, __local_depot7;
	cvta.local.u64 	%SP, %SPL;
	ld.param.u64 	%rd1, [_Z22addOerstedField_kernelPfS_S_PKfPKhfffffiii_param_0];
	ld.param.u64 	%rd2, [_Z22addOerstedField_kernelPfS_S_PKfPKhfffffiii_param_1];
	ld.param.u64 	%rd3, [_Z22addOerstedField_kernelPfS_S_PKfPKhfffffiii_param_2];
	ld.param.u64 	%rd4, [_Z22addOerstedField_kernelPfS_S_PKfPKhfffffiii_param_3];
	ld.param.f32 	%f8, [_Z22addOerstedField_kernelPfS_S_PKfPKhfffffiii_param_5];
	ld.param.f32 	%f9, [_Z22addOerstedField_kernelPfS_S_PKfPKhfffffiii_param_6];
	ld.param.f32 	%f10, [_Z22addOerstedField_kernelPfS_S_PKfPKhfffffiii_param_8];
	ld.param.f32 	%f11, [_Z22addOerstedField_kernelPfS_S_PKfPKhfffffiii_param_9];
	ld.param.u32 	%r3, [_Z22addOerstedField_kernelPfS_S_PKfPKhfffffiii_param_10];
	ld.param.u32 	%r4, [_Z22addOerstedField_kernelPfS_S_PKfPKhfffffiii_param_11];
	ld.param.u32 	%r5, [_Z22addOerstedField_kernelPfS_S_PKfPKhfffffiii_param_12];
	mov.u32 	%r6, %ctaid.x;
	mov.u32 	%r7, %ntid.x;
	mov.u32 	%r8, %tid.x;
	mad.lo.s32 	%r1, %r6, %r7, %r8;
	mul.lo.s32 	%r2, %r4, %r3;
	mul.lo.s32 	%r9, %r2, %r5;
	setp.ge.s32 	%p2, %r1, %r9;
	@%p2 bra 	$L__BB7_6;
	cvta.to.global.u64 	%rd5, %rd4;
	mul.wide.s32 	%rd6, %r1, 4;
	add.s64 	%rd7, %rd5, %rd6;
	ld.global.nc.f32 	%f1, [%rd7];
	setp.eq.f32 	%p3, %f1, 0f00000000;
	@%p3 bra 	$L__BB7_6;
	div.s32 	%r10, %r1, %r2;
	mul.lo.s32 	%r11, %r10, %r2;
	sub.s32 	%r12, %r1, %r11;
	div.s32 	%r13, %r12, %r3;
	cvt.rn.f32.s32 	%f12, %r13;
	add.f32 	%f13, %f12, 0f3F000000;
	mul.f32 	%f14, %f10, %f13;
	cvt.rn.f32.s32 	%f15, %r10;
	add.f32 	%f16, %f15, 0f3F000000;
	mul.f32 	%f17, %f11, %f16;
	cvt.rn.f32.s32 	%f18, %r4;
	mul.f32 	%f19, %f10, %f18;
	mul.f32 	%f20, %f19, 0f3F000000;
	cvt.rn.f32.s32 	%f21, %r5;
	mul.f32 	%f22, %f11, %f21;
	mul.f32 	%f23, %f22, 0f3F000000;
	sub.f32 	%f2, %f14, %f20;
	sub.f32 	%f3, %f17, %f23;
	mul.f32 	%f24, %f2, %f2;
	fma.rn.f32 	%f25, %f3, %f3, %f24;
	sqrt.rn.f32 	%f4, %f25;
	setp.lt.f32 	%p4, %f4, 0f2B8CBCCC;
	@%p4 bra 	$L__BB7_6;
	mul.f32 	%f26, %f8, %f1;
	mul.f32 	%f27, %f9, %f26;
	mul.f32 	%f28, %f27, 0f35A8A9B8;
	mul.f32 	%f29, %f4, 0f40C90FDB;
	div.rn.f32 	%f5, %f28, %f29;
	neg.f32 	%f30, %f5;
	mul.f32 	%f31, %f3, %f30;
	div.rn.f32 	%f32, %f31, %f4;
	mul.f32 	%f33, %f5, %f2;
	div.rn.f32 	%f34, %f33, %f4;
	abs.f32 	%f35, %f32;
	setp.equ.f32 	%p5, %f35, 0f7F800000;
	selp.f32 	%f6, 0f00000000, %f32, %p5;
	abs.f32 	%f36, %f34;
	setp.equ.f32 	%p7, %f36, 0f7F800000;
	selp.f32 	%f7, 0f00000000, %f34, %p7;
	or.pred  	%p1, %p7, %p5;
	setp.ne.s32 	%p8, %r1, 0;
	@%p8 bra 	$L__BB7_5;
	add.u64 	%rd8, %SP, 0;
	add.u64 	%rd9, %SPL, 0;
	cvt.f64.f32 	%fd1, %f1;
	cvt.f64.f32 	%fd2, %f8;
	cvt.f64.f32 	%fd3, %f9;
	cvt.f64.f32 	%fd4, %f4;
	cvt.f64.f32 	%fd5, %f5;
	cvt.f64.f32 	%fd6, %f6;
	cvt.f64.f32 	%fd7, %f7;
	selp.u32 	%r14, 1, 0, %p1;
	st.local.f64 	[%rd9], %fd1;
	st.local.f64 	[%rd9+8], %fd2;
	st.local.f64 	[%rd9+16], %fd3;
	st.local.f64 	[%rd9+24], %fd4;
	st.local.f64 	[%rd9+32], %fd5;
	st.local.f64 	[%rd9+40], %fd6;
	st.local.f64 	[%rd9+48], %fd7;
	st.local.u32 	[%rd9+56], %r14;
	mov.u64 	%rd10, $str;
	cvta.global.u64 	%rd11, %rd10;
	{ // callseq 0, 0
	.param .b64 param0;
	st.param.b64 	[param0], %rd11;
	.param .b64 param1;
	st.param.b64 	[param1], %rd8;
	.param .b32 retval0;
	call.uni (retval0), 
	vprintf, 
	(
	param0, 
	param1
	);
	ld.param.b32 	%r15, [retval0];
	} // callseq 0
$L__BB7_5:
	cvta.to.global.u64 	%rd12, %rd1;
	add.s64 	%rd14, %rd12, %rd6;
	atom.global.add.f32 	%f37, [%rd14], 0f00000000;
	cvta.to.global.u64 	%rd15, %rd2;
	add.s64 	%rd16, %rd15, %rd6;
	atom.global.add.f32 	%f38, [%rd16], %f6;
	cvta.to.global.u64 	%rd17, %rd3;
	add.s64 	%rd18, %rd17, %rd6;
	atom.global.add.f32 	%f39, [%rd18], %f7;
$L__BB7_6:
	ret;

}
	// .globl	_Z31computeTopologicalCharge_kernelPfPKfS1_S1_PKhffiii
.visible .entry _Z31computeTopologicalCharge_kernelPfPKfS1_S1_PKhffiii(
	.param .u64 .ptr .align 1 _Z31computeTopologicalCharge_kernelPfPKfS1_S1_PKhffiii_param_0,
	.param .u64 .ptr .align 1 _Z31computeTopologicalCharge_kernelPfPKfS1_S1_PKhffiii_param_1,
	.param .u64 .ptr .align 1 _Z31computeTopologicalCharge_kernelPfPKfS1_S1_PKhffiii_param_2,
	.param .u64 .ptr .align 1 _Z31computeTopologicalCharge_kernelPfPKfS1_S1_PKhffiii_param_3,
	.param .u64 .ptr .align 1 _Z31computeTopologicalCharge_kernelPfPKfS1_S1_PKhffiii_param_4,
	.param .f32 _Z31computeTopologicalCharge_kernelPfPKfS1_S1_PKhffiii_param_5,
	.param .f32 _Z31computeTopologicalCharge_kernelPfPKfS1_S1_PKhffiii_param_6,
	.param .u32 _Z31computeTopologicalCharge_kernelPfPKfS1_S1_PKhffiii_param_7,
	.param .u32 _Z31computeTopologicalCharge_kernelPfPKfS1_S1_PKhffiii_param_8,
	.param .u32 _Z31computeTopologicalCharge_kernelPfPKfS1_S1_PKhffiii_param_9
)
{
	.reg .pred 	%p<9>;
	.reg .b32 	%r<28>;
	.reg .b32 	%f<45>;
	.reg .b64 	%rd<27>;

	ld.param.u64 	%rd2, [_Z31computeTopologicalCharge_kernelPfPKfS1_S1_PKhffiii_param_0];
	ld.param.u64 	%rd3, [_Z31computeTopologicalCharge_kernelPfPKfS1_S1_PKhffiii_param_1];
	ld.param.u64 	%rd4, [_Z31computeTopologicalCharge_kernelPfPKfS1_S1_PKhffiii_param_2];
	ld.param.u64 	%rd5, [_Z31computeTopologicalCharge_kernelPfPKfS1_S1_PKhffiii_param_3];
	ld.param.f32 	%f1, [_Z31computeTopologicalCharge_kernelPfPKfS1_S1_PKhffiii_param_5];
	ld.param.f32 	%f2, [_Z31computeTopologicalCharge_kernelPfPKfS1_S1_PKhffiii_param_6];
	ld.param.u32 	%r5, [_Z31computeTopologicalCharge_kernelPfPKfS1_S1_PKhffiii_param_7];
	ld.param.u32 	%r6, [_Z31computeTopologicalCharge_kernelPfPKfS1_S1_PKhffiii_param_8];
	ld.param.u32 	%r7, [_Z31computeTopologicalCharge_kernelPfPKfS1_S1_PKhffiii_param_9];
	mov.u32 	%r8, %ctaid.x;
	mov.u32 	%r9, %ntid.x;
	mov.u32 	%r10, %tid.x;
	mad.lo.s32 	%r1, %r8, %r9, %r10;
	mul.lo.s32 	%r2, %r6, %r5;
	mul.lo.s32 	%r11, %r2, %r7;
	setp.ge.s32 	%p1, %r1, %r11;
	@%p1 bra 	$L__BB8_3;
	cvta.to.global.u64 	%rd6, %rd2;
	rem.s32 	%r12, %r1, %r2;
	div.s32 	%r13, %r12, %r5;
	mul.lo.s32 	%r14, %r13, %r5;
	sub.s32 	%r15, %r12, %r14;
	mul.wide.s32 	%rd7, %r1, 4;
	add.s64 	%rd1, %rd6, %rd7;
	mov.b32 	%r16, 0;
	st.global.u32 	[%rd1], %r16;
	setp.eq.s32 	%p2, %r15, 0;
	add.s32 	%r17, %r5, -1;
	setp.eq.s32 	%p3, %r15, %r17;
	or.pred  	%p4, %p2, %p3;
	setp.eq.s32 	%p5, %r13, 0;
	or.pred  	%p6, %p5, %p4;
	add.s32 	%r18, %r6, -1;
	setp.eq.s32 	%p7, %r13, %r18;
	or.pred  	%p8, %p6, %p7;
	@%p8 bra 	$L__BB8_3;
	cvta.to.global.u64 	%rd8, %rd5;
	cvta.to.global.u64 	%rd9, %rd4;
	cvta.to.global.u64 	%rd10, %rd3;
	add.s64 	%rd12, %rd10, %rd7;
	ld.global.nc.f32 	%f3, [%rd12];
	add.s64 	%rd13, %rd9, %rd7;
	ld.global.nc.f32 	%f4, [%rd13];
	add.s64 	%rd14, %rd8, %rd7;
	ld.global.nc.f32 	%f5, [%rd14];
	div.s32 	%r19, %r1, %r2;
	mad.lo.s32 	%r20, %r19, %r6, %r13;
	mul.lo.s32 	%r21, %r20, %r5;
	add.s32 	%r22, %r15, %r21;
	add.s32 	%r23, %r22, 1;
	add.s32 	%r24, %r21, %r5;
	add.s32 	%r25, %r24, %r15;
	add.s32 	%r26, %r20, -1;
	mad.lo.s32 	%r27, %r26, %r5, %r15;
	mul.wide.s32 	%rd15, %r23, 4;
	add.s64 	%rd16, %rd10, %rd15;
	ld.global.nc.f32 	%f6, [%rd16];
	ld.global.nc.f32 	%f7, [%rd16+-8];
	sub.f32 	%f8, %f6, %f7;
	add.f32 	%f9, %f1, %f1;
	div.rn.f32 	%f10, %f8, %f9;
	add.s64 	%rd17, %rd9, %rd15;
	ld.global.nc.f32 	%f11, [%rd17];
	ld.global.nc.f32 	%f12, [%rd17+-8];
	sub.f32 	%f13, %f11, %f12;
	div.rn.f32 	%f14, %f13, %f9;
	add.s64 	%rd18, %rd8, %rd15;
	ld.global.nc.f32 	%f15, [%rd18];
	ld.global.nc.f32 	%f16, [%rd18+-8];
	sub.f32 	%f17, %f15, %f16;
	div.rn.f32 	%f18, %f17, %f9;
	mul.wide.s32 	%rd19, %r25, 4;
	add.s64 	%rd20, %rd10, %rd19;
	ld.global.nc.f32 	%f19, [%rd20];
	mul.wide.s32 	%rd21, %r27, 4;
	add.s64 	%rd22, %rd10, %rd21;
	ld.global.nc.f32 	%f20, [%rd22];
	sub.f32 	%f21, %f19, %f20;
	add.f32 	%f22, %f2, %f2;
	div.rn.f32 	%f23, %f21, %f22;
	add.s64 	%rd23, %rd9, %rd19;
	ld.global.nc.f32 	%f24, [%rd23];
	add.s64 	%rd24, %rd9, %rd21;
	ld.global.nc.f32 	%f25, [%rd24];
	sub.f32 	%f26, %f24, %f25;
	div.rn.f32 	%f27, %f26, %f22;
	add.s64 	%rd25, %rd8, %rd19;
	ld.global.nc.f32 	%f28, [%rd25];
	add.s64 	%rd26, %rd8, %rd21;
	ld.global.nc.f32 	%f29, [%rd26];
	sub.f32 	%f30, %f28, %f29;
	div.rn.f32 	%f31, %f30, %f22;
	mul.f32 	%f32, %f14, %f31;
	mul.f32 	%f33, %f18, %f27;
	sub.f32 	%f34, %f32, %f33;
	mul.f32 	%f35, %f18, %f23;
	mul.f32 	%f36, %f10, %f31;
	sub.f32 	%f37, %f35, %f36;
	mul.f32 	%f38, %f10, %f27;
	mul.f32 	%f39, %f14, %f23;
	sub.f32 	%f40, %f38, %f39;
	mul.f32 	%f41, %f4, %f37;
	fma.rn.f32 	%f42, %f3, %f34, %f41;
	fma.rn.f32 	%f43, %f5, %f40, %f42;
	div.rn.f32 	%f44, %f43, 0f41490FDB;
	st.global.f32 	[%rd1], %f44;
$L__BB8_3:
	ret;

}
	// .globl	_Z26programAnalogWeight_kernelPfPKfS1_PKhfffii
.visible .entry _Z26programAnalogWeight_kernelPfPKfS1_PKhfffii(
	.param .u64 .ptr .align 1 _Z26programAnalogWeight_kernelPfPKfS1_PKhfffii_param_0,
	.param .u64 .ptr .align 1 _Z26programAnalogWeight_kernelPfPKfS1_PKhfffii_param_1,
	.param .u64 .ptr .align 1 _Z26programAnalogWeight_kernelPfPKfS1_PKhfffii_param_2,
	.param .u64 .ptr .align 1 _Z26programAnalogWeight_kernelPfPKfS1_PKhfffii_param_3,
	.param .f32 _Z26programAnalogWeight_kernelPfPKfS1_PKhfffii_param_4,
	.param .f32 _Z26programAnalogWeight_kernelPfPKfS1_PKhfffii_param_5,
	.param .f32 _Z26programAnalogWeight_kernelPfPKfS1_PKhfffii_param_6,
	.param .u32 _Z26programAnalogWeight_kernelPfPKfS1_PKhfffii_param_7,
	.param .u32 _Z26programAnalogWeight_kernelPfPKfS1_PKhfffii_param_8
)
{
	.reg .pred 	%p<3>;
	.reg .b16 	%rs<2>;
	.reg .b32 	%r<8>;
	.reg .b32 	%f<12>;
	.reg .b64 	%rd<15>;

	ld.param.u64 	%rd1, [_Z26programAnalogWeight_kernelPfPKfS1_PKhfffii_param_0];
	ld.param.u64 	%rd2, [_Z26programAnalogWeight_kernelPfPKfS1_PKhfffii_param_1];
	ld.param.u64 	%rd3, [_Z26programAnalogWeight_kernelPfPKfS1_PKhfffii_param_2];
	ld.param.u64 	%rd4, [_Z26programAnalogWeight_kernelPfPKfS1_PKhfffii_param_3];
	ld.param.f32 	%f1, [_Z26programAnalogWeight_kernelPfPKfS1_PKhfffii_param_4];
	ld.param.f32 	%f2, [_Z26programAnalogWeight_kernelPfPKfS1_PKhfffii_param_5];
	ld.param.f32 	%f3, [_Z26programAnalogWeight_kernelPfPKfS1_PKhfffii_param_6];
	ld.param.u32 	%r2, [_Z26programAnalogWeight_kernelPfPKfS1_PKhfffii_param_7];
	ld.param.u32 	%r3, [_Z26programAnalogWeight_kernelPfPKfS1_PKhfffii_param_8];
	mov.u32 	%r4, %ctaid.x;
	mov.u32 	%r5, %ntid.x;
	mov.u32 	%r6, %tid.x;
	mad.lo.s32 	%r1, %r4, %r5, %r6;
	setp.ge.s32 	%p1, %r1, %r3;
	@%p1 bra 	$L__BB9_3;
	cvta.to.global.u64 	%rd5, %rd4;
	cvt.s64.s32 	%rd6, %r1;
	add.s64 	%rd7, %rd5, %rd6;
	ld.global.nc.u8 	%rs1, [%rd7];
	cvt.u32.u8 	%r7, %rs1;
	setp.ne.s32 	%p2, %r2, %r7;
	@%p2 bra 	$L__BB9_3;
	cvta.to.global.u64 	%rd8, %rd2;
	mul.wide.s32 	%rd9, %r1, 4;
	add.s64 	%rd10, %rd8, %rd9;
	ld.global.nc.f32 	%f4, [%rd10];
	cvta.to.global.u64 	%rd11, %rd3;
	add.s64 	%rd12, %rd11, %rd9;
	ld.global.nc.f32 	%f5, [%rd12];
	sub.f32 	%f6, %f2, %f1;
	fma.rn.f32 	%f7, %f6, %f5, %f1;
	sub.f32 	%f8, %f7, %f4;
	fma.rn.f32 	%f9, %f3, %f8, %f4;
	min.f32 	%f10, %f2, %f9;
	max.f32 	%f11, %f1, %f10;
	cvta.to.global.u64 	%rd13, %rd1;
	add.s64 	%rd14, %rd13, %rd9;
	st.global.f32 	[%rd14], %f11;
$L__BB9_3:
	ret;

}
	// .globl	_Z16applySTDP_kernelPfPKfS1_S1_fffffi
.visible .entry _Z16applySTDP_kernelPfPKfS1_S1_fffffi(
	.param .u64 .ptr .align 1 _Z16applySTDP_kernelPfPKfS1_S1_fffffi_param_0,
	.param .u64 .ptr .align 1 _Z16applySTDP_kernelPfPKfS1_S1_fffffi_param_1,
	.param .u64 .ptr .align 1 _Z16applySTDP_kernelPfPKfS1_S1_fffffi_param_2,
	.param .u64 .ptr .align 1 _Z16applySTDP_kernelPfPKfS1_S1_fffffi_param_3,
	.param .f32 _Z16applySTDP_kernelPfPKfS1_S1_fffffi_param_4,
	.param .f32 _Z16applySTDP_kernelPfPKfS1_S1_fffffi_param_5,
	.param .f32 _Z16applySTDP_kernelPfPKfS1_S1_fffffi_param_6,
	.param .f32 _Z16applySTDP_kernelPfPKfS1_S1_fffffi_param_7,
	.param .f32 _Z16applySTDP_kernelPfPKfS1_S1_fffffi_param_8,
	.param .u32 _Z16applySTDP_kernelPfPKfS1_S1_fffffi_param_9
)
{
	.reg .pred 	%p<4>;
	.reg .b32 	%r<10>;
	.reg .b32 	%f<43>;
	.reg .b64 	%rd<12>;

	ld.param.u64 	%rd1, [_Z16applySTDP_kernelPfPKfS1_S1_fffffi_param_0];
	ld.param.u64 	%rd2, [_Z16applySTDP_kernelPfPKfS1_S1_fffffi_param_1];
	ld.param.u64 	%rd3, [_Z16applySTDP_kernelPfPKfS1_S1_fffffi_param_2];
	ld.param.f32 	%f5, [_Z16applySTDP_kernelPfPKfS1_S1_fffffi_param_4];
	ld.param.f32 	%f6, [_Z16applySTDP_kernelPfPKfS1_S1_fffffi_param_5];
	ld.param.f32 	%f7, [_Z16applySTDP_kernelPfPKfS1_S1_fffffi_param_6];
	ld.param.f32 	%f8, [_Z16applySTDP_kernelPfPKfS1_S1_fffffi_param_7];
	ld.param.f32 	%f9, [_Z16applySTDP_kernelPfPKfS1_S1_fffffi_param_8];
	ld.param.u32 	%r2, [_Z16applySTDP_kernelPfPKfS1_S1_fffffi_param_9];
	mov.u32 	%r3, %ctaid.x;
	mov.u32 	%r4, %ntid.x;
	mov.u32 	%r5, %tid.x;
	mad.lo.s32 	%r1, %r3, %r4, %r5;
	setp.ge.s32 	%p1, %r1, %r2;
	@%p1 bra 	$L__BB10_6;
	cvta.to.global.u64 	%rd4, %rd2;
	cvta.to.global.u64 	%rd5, %rd3;
	mul.wide.s32 	%rd6, %r1, 4;
	add.s64 	%rd7, %rd4, %rd6;
	ld.global.nc.f32 	%f10, [%rd7];
	add.s64 	%rd8, %rd5, %rd6;
	ld.global.nc.f32 	%f11, [%rd8];
	sub.f32 	%f1, %f11, %f10;
	setp.leu.f32 	%p2, %f1, 0f00000000;
	@%p2 bra 	$L__BB10_3;
	neg.f32 	%f27, %f1;
	div.rn.f32 	%f28, %f27, %f7;
	fma.rn.f32 	%f29, %f28, 0f3BBB989D, 0f3F000000;
	cvt.sat.f32.f32 	%f30, %f29;
	mov.f32 	%f31, 0f4B400001;
	mov.f32 	%f32, 0f437C0000;
	fma.rm.f32 	%f33, %f30, %f32, %f31;
	add.f32 	%f34, %f33, 0fCB40007F;
	neg.f32 	%f35, %f34;
	fma.rn.f32 	%f36, %f28, 0f3FB8AA3B, %f35;
	fma.rn.f32 	%f37, %f28, 0f32A57060, %f36;
	mov.b32 	%r8, %f33;
	shl.b32 	%r9, %r8, 23;
	mov.b32 	%f38, %r9;
	ex2.approx.ftz.f32 	%f39, %f37;
	mul.f32 	%f40, %f39, %f38;
	mul.f32 	%f42, %f5, %f40;
	bra.uni 	$L__BB10_5;
$L__BB10_3:
	setp.geu.f32 	%p3, %f1, 0f00000000;
	mov.f32 	%f42, 0f00000000;
	@%p3 bra 	$L__BB10_5;
	neg.f32 	%f13, %f6;
	div.rn.f32 	%f14, %f1, %f8;
	fma.rn.f32 	%f15, %f14, 0f3BBB989D, 0f3F000000;
	cvt.sat.f32.f32 	%f16, %f15;
	mov.f32 	%f17, 0f4B400001;
	mov.f32 	%f18, 0f437C0000;
	fma.rm.f32 	%f19, %f16, %f18, %f17;
	add.f32 	%f20, %f19, 0fCB40007F;
	neg.f32 	%f21, %f20;
	fma.rn.f32 	%f22, %f14, 0f3FB8AA3B, %f21;
	fma.rn.f32 	%f23, %f14, 0f32A57060, %f22;
	mov.b32 	%r6, %f19;
	shl.b32 	%r7, %r6, 23;
	mov.b32 	%f24, %r7;
	ex2.approx.ftz.f32 	%f25, %f23;
	mul.f32 	%f26, %f25, %f24;
	mul.f32 	%f42, %f26, %f13;
$L__BB10_5:
	div.rn.f32 	%f41, %f42, %f9;
	cvta.to.global.u64 	%rd9, %rd1;
	add.s64 	%rd11, %rd9, %rd6;
	st.global.f32 	[%rd11], %f41;
$L__BB10_6:
	ret;

}
	// .globl	_Z27accumulateRegionSums_kernelPKfS0_S0_PKhiiPfS3_S3_Pi
.visible .entry _Z27accumulateRegionSums_kernelPKfS0_S0_PKhiiPfS3_S3_Pi(
	.param .u64 .ptr .align 1 _Z27accumulateRegionSums_kernelPKfS0_S0_PKhiiPfS3_S3_Pi_param_0,
	.param .u64 .ptr .align 1 _Z27accumulateRegionSums_kernelPKfS0_S0_PKhiiPfS3_S3_Pi_param_1,
	.param .u64 .ptr .align 1 _Z27accumulateRegionSums_kernelPKfS0_S0_PKhiiPfS3_S3_Pi_param_2,
	.param .u64 .ptr .align 1 _Z27accumulateRegionSums_kernelPKfS0_S0_PKhiiPfS3_S3_Pi_param_3,
	.param .u32 _Z27accumulateRegionSums_kernelPKfS0_S0_PKhiiPfS3_S3_Pi_param_4,
	.param .u32 _Z27accumulateRegionSums_kernelPKfS0_S0_PKhiiPfS3_S3_Pi_param_5,
	.param .u64 .ptr .align 1 _Z27accumulateRegionSums_kernelPKfS0_S0_PKhiiPfS3_S3_Pi_param_6,
	.param .u64 .ptr .align 1 _Z27accumulateRegionSums_kernelPKfS0_S0_PKhiiPfS3_S3_Pi_param_7,
	.param .u64 .ptr .align 1 _Z27accumulateRegionSums_kernelPKfS0_S0_PKhiiPfS3_S3_Pi_param_8,
	.param .u64 .ptr .align 1 _Z27accumulateRegionSums_kernelPKfS0_S0_PKhiiPfS3_S3_Pi_param_9
)
{
	.reg .pred 	%p<7>;
	.reg .b16 	%rs<2>;
	.reg .b32 	%r<36>;
	.reg .b32 	%f<30>;
	.reg .b64 	%rd<28>;

	ld.param.u64 	%rd1, [_Z27accumulateRegionSums_kernelPKfS0_S0_PKhiiPfS3_S3_Pi_param_0];
	ld.param.u64 	%rd2, [_Z27accumulateRegionSums_kernelPKfS0_S0_PKhiiPfS3_S3_Pi_param_1];
	ld.param.u64 	%rd3, [_Z27accumulateRegionSums_kernelPKfS0_S0_PKhiiPfS3_S3_Pi_param_2];
	ld.param.u64 	%rd4, [_Z27accumulateRegionSums_kernelPKfS0_S0_PKhiiPfS3_S3_Pi_param_3];
	ld.param.u32 	%r16, [_Z27accumulateRegionSums_kernelPKfS0_S0_PKhiiPfS3_S3_Pi_param_4];
	ld.param.u32 	%r14, [_Z27accumulateRegionSums_kernelPKfS0_S0_PKhiiPfS3_S3_Pi_param_5];
	ld.param.u64 	%rd5, [_Z27accumulateRegionSums_kernelPKfS0_S0_PKhiiPfS3_S3_Pi_param_6];
	ld.param.u64 	%rd6, [_Z27accumulateRegionSums_kernelPKfS0_S0_PKhiiPfS3_S3_Pi_param_7];
	ld.param.u64 	%rd7, [_Z27accumulateRegionSums_kernelPKfS0_S0_PKhiiPfS3_S3_Pi_param_8];
	ld.param.u64 	%rd8, [_Z27accumulateRegionSums_kernelPKfS0_S0_PKhiiPfS3_S3_Pi_param_9];
	mov.u32 	%r35, %ntid.x;
	mov.u32 	%r2, %tid.x;
	mov.u32 	%r17, %ctaid.x;
	mad.lo.s32 	%r3, %r17, %r35, %r2;
	setp.ge.s32 	%p1, %r3, %r16;
	mov.b32 	%r34, 0;
	mov.f32 	%f27, 0f00000000;
	mov.f32 	%f28, 0f00000000;
	mov.f32 	%f29, 0f00000000;
	@%p1 bra 	$L__BB11_3;
	cvta.to.global.u64 	%rd9, %rd4;
	cvt.s64.s32 	%rd10, %r3;
	add.s64 	%rd11, %rd9, %rd10;
	ld.global.nc.u8 	%rs1, [%rd11];
	cvt.u32.u8 	%r19, %rs1;
	setp.ne.s32 	%p2, %r14, %r19;
	@%p2 bra 	$L__BB11_3;
	cvta.to.global.u64 	%rd12, %rd1;
	mul.wide.s32 	%rd13, %r3, 4;
	add.s64 	%rd14, %rd12, %rd13;
	ld.global.nc.f32 	%f27, [%rd14];
	cvta.to.global.u64 	%rd15, %rd2;
	add.s64 	%rd16, %rd15, %rd13;
	ld.global.nc.f32 	%f28, [%rd16];
	cvta.to.global.u64 	%rd17, %rd3;
	add.s64 	%rd18, %rd17, %rd13;
	ld.global.nc.f32 	%f29, [%rd18];
	mov.b32 	%r34, 1;
$L__BB11_3:
	shl.b32 	%r21, %r35, 2;
	mov.u32 	%r22, s;
	add.s32 	%r5, %r22, %r21;
	add.s32 	%r6, %r5, %r21;
	add.s32 	%r7, %r6, %r21;
	shl.b32 	%r23, %r2, 2;
	add.s32 	%r8, %r22, %r23;
	st.shared.f32 	[%r8], %f27;
	add.s32 	%r9, %r5, %r23;
	st.shared.f32 	[%r9], %f28;
	add.s32 	%r10, %r6, %r23;
	st.shared.f32 	[%r10], %f29;
	add.s32 	%r11, %r7, %r23;
	st.shared.u32 	[%r11], %r34;
	bar.sync 	0;
	setp.lt.u32 	%p3, %r35, 2;
	@%p3 bra 	$L__BB11_7;
$L__BB11_4:
	shr.u32 	%r13, %r35, 1;
	setp.ge.u32 	%p4, %r2, %r13;
	@%p4 bra 	$L__BB11_6;
	shl.b32 	%r24, %r13, 2;
	add.s32 	%r25, %r8, %r24;
	ld.shared.f32 	%f9, [%r25];
	ld.shared.f32 	%f10, [%r8];
	add.f32 	%f11, %f9, %f10;
	st.shared.f32 	[%r8], %f11;
	add.s32 	%r26, %r9, %r24;
	ld.shared.f32 	%f12, [%r26];
	ld.shared.f32 	%f13, [%r9];
	add.f32 	%f14, %f12, %f13;
	st.shared.f32 	[%r9], %f14;
	add.s32 	%r27, %r10, %r24;
	ld.shared.f32 	%f15, [%r27];
	ld.shared.f32 	%f16, [%r10];
	add.f32 	%f17, %f15, %f16;
	st.shared.f32 	[%r10], %f17;
	add.s32 	%r28, %r11, %r24;
	ld.shared.u32 	%r29, [%r28];
	ld.shared.u32 	%r30, [%r11];
	add.s32 	%r31, %r30, %r29;
	st.shared.u32 	[%r11], %r31;
$L__BB11_6:
	bar.sync 	0;
	setp.gt.u32 	%p5, %r35, 3;
	mov.u32 	%r35, %r13;
	@%p5 bra 	$L__BB11_4;
$L__BB11_7:
	setp.ne.s32 	%p6, %r2, 0;
	@%p6 bra 	$L__BB11_9;
	cvta.to.global.u64 	%rd19, %rd5;
	mul.wide.s32 	%rd20, %r14, 4;
	add.s64 	%rd21, %rd19, %rd20;
	ld.shared.f32 	%f18, [s];
	atom.global.add.f32 	%f19, [%rd21], %f18;
	cvta.to.global.u64 	%rd22, %rd6;
	add.s64 	%rd23, %rd22, %rd20;
	ld.shared.f32 	%f20, [%r5];
	atom.global.add.f32 	%f21, [%rd23], %f20;
	cvta.to.global.u64 	%rd24, %rd7;
	add.s64 	%rd25, %rd24, %rd20;
	ld.shared.f32 	%f22, [%r6];
	atom.global.add.f32 	%f23, [%rd25], %f22;
	cvta.to.global.u64 	%rd26, %rd8;
	add.s64 	%rd27, %rd26, %rd20;
	ld.shared.u32 	%r32, [%r7];
	atom.global.add.u32 	%r33, [%rd27], %r32;
$L__BB11_9:
	ret;

}
	// .globl	setValue_kernel
.visible .entry setValue_kernel(
	.param .u64 .ptr .align 1 setValue_kernel_param_0,
	.param .f32 setValue_kernel_param_1,
	.param .u32 setValue_kernel_param_2
)
{
	.reg .pred 	%p<2>;
	.reg .b32 	%r<6>;
	.reg .b32 	%f<2>;
	.reg .b64 	%rd<5>;

	ld.param.u64 	%rd1, [setValue_kernel_param_0];
	ld.param.f32 	%f1, [setValue_kernel_param_1];
	ld.param.u32 	%r2, [setValue_kernel_param_2];
	mov.u32 	%r3, %ctaid.x;
	mov.u32 	%r4, %ntid.x;
	mov.u32 	%r5, %tid.x;
	mad.lo.s32 	%r1, %r3, %r4, %r5;
	setp.ge.s32 	%p1, %r1, %r2;
	@%p1 bra 	$L__BB12_2;
	cvta.to.global.u64 	%rd2, %rd1;
	mul.wide.s32 	%rd3, %r1, 4;
	add.s64 	%rd4, %rd2, %rd3;
	st.global.f32 	[%rd4], %f1;
$L__BB12_2:
	ret;

}


// ===== COMPILED SASS (sm_100) =====

	.target	sm_100

	.elftype	@"ET_EXEC"


//--------------------- .note.nv.tkinfo           --------------------------
	.section	.note.nv.tkinfo,"",@"SHT_NOTE"
	.sectionflags	@"SHF_NOTE_NV_TKINFO"
	.tkinfo
        /*0018*/ 	.word	0x00000002
        /*0030*/ 	.string	""
        /*0030*/ 	.string	"ptxas"
        /*0030*/ 	.string	"Cuda compilation tools, release 13.0, V13.0.88"
        /*0030*/ 	.string	"Build cuda_13.0.r13.0/compiler.36424714_0"
        /*0030*/ 	.string	"-arch sm_100 -m 64 "



//--------------------- .note.nv.cuinfo           --------------------------
	.section	.note.nv.cuinfo,"",@"SHT_NOTE"
	.sectionflags	@"SHF_NOTE_NV_CUINFO"
        /*0018*/ 	.short	0x0002
        /*001a*/ 	.short	0x0064
        /*001c*/ 	.short	0x0082
	.zero		2


//--------------------- .nv.info                  --------------------------
	.section	.nv.info,"",@"SHT_CUDA_INFO"
	.align	4


	//----- nvinfo : EIATTR_REGCOUNT
	.align		4
        /*0000*/ 	.byte	0x04, 0x2f
        /*0002*/ 	.short	(.L_12 - .L_11)
	.align		4
.L_11:
        /*0004*/ 	.word	index@(_Z19addRKKYField_kernelPfS_S_PKfS1_S1_S1_PKhfiifiiiifff)
        /*0008*/ 	.word	0x0000001a


	//----- nvinfo : EIATTR_FRAME_SIZE
	.align		4
.L_12:
        /*000c*/ 	.byte	0x04, 0x11
        /*000e*/ 	.short	(.L_14 - .L_13)
	.align		4
.L_13:
        /*0010*/ 	.word	index@($__internal_10_$__cuda_sm3x_div_rn_noftz_f32_slowpath)
        /*0014*/ 	.word	0x00000020


	//----- nvinfo : EIATTR_FRAME_SIZE
	.align		4
.L_14:
        /*0018*/ 	.byte	0x04, 0x11
        /*001a*/ 	.short	(.L_16 - .L_15)
	.align		4
.L_15:
        /*001c*/ 	.word	index@(_Z19addRKKYField_kernelPfS_S_PKfS1_S1_S1_PKhfiifiiiifff)
        /*0020*/ 	.word	0x00000020


	//----- nvinfo : EIATTR_REGCOUNT
	.align		4
.L_16:
        /*0024*/ 	.byte	0x04, 0x2f
        /*0026*/ 	.short	(.L_18 - .L_17)
	.align		4
.L_17:
        /*0028*/ 	.word	index@(_Z20getRKKYEnergy_kernelPfPKfS1_S1_PKhfiiffiiiifff)
        /*002c*/ 	.word	0x00000020


	//----- nvinfo : EIATTR_FRAME_SIZE
	.align		4
.L_18:
        /*0030*/ 	.byte	0x04, 0x11
        /*0032*/ 	.short	(.L_20 - .L_19)
	.align		4
.L_19:
        /*0034*/ 	.word	index@($__internal_9_$__cuda_sm3x_div_rn_noftz_f32_slowpath)
        /*0038*/ 	.word	0x00000020


	//----- nvinfo : EIATTR_FRAME_SIZE
	.align		4
.L_20:
        /*003c*/ 	.byte	0x04, 0x11
        /*003e*/ 	.short	(.L_22 - .L_21)
	.align		4
.L_21:
        /*0040*/ 	.word	index@(_Z20getRKKYEnergy_kernelPfPKfS1_S1_PKhfiiffiiiifff)
        /*0044*/ 	.word	0x00000020


	//----- nvinfo : EIATTR_REGCOUNT
	.align		4
.L_22:
        /*0048*/ 	.byte	0x04, 0x2f
        /*004a*/ 	.short	(.L_24 - .L_23)
	.align		4
.L_23:
        /*004c*/ 	.word	index@(_Z22addThermalField_kernelPfS_S_PKfS1_PKhP17curandStateXORWOWfffi)
        /*0050*/ 	.word	0x0000001f


	//----- nvinfo : EIATTR_FRAME_SIZE
	.align		4
.L_24:
        /*0054*/ 	.byte	0x04, 0x11
        /*0056*/ 	.short	(.L_26 - .L_25)
	.align		4
.L_25:
        /*0058*/ 	.word	index@($__internal_8_$__cuda_sm3x_div_rn_noftz_f32_slowpath)
        /*005c*/ 	.word	0x00000000


	//----- nvinfo : EIATTR_FRAME_SIZE
	.align		4
.L_26:
        /*0060*/ 	.byte	0x04, 0x11
        /*0062*/ 	.short	(.L_28 - .L_27)
	.align		4
.L_27:
        /*0064*/ 	.word	index@($__internal_7_$__cuda_sm20_sqrt_rn_f32_slowpath)
        /*0068*/ 	.word	0x00000000


	//----- nvinfo : EIATTR_FRAME_SIZE
	.align		4
.L_28:
        /*006c*/ 	.byte	0x04, 0x11
        /*006e*/ 	.short	(.L_30 - .L_29)
	.align		4
.L_29:
        /*0070*/ 	.word	index@(_Z22addThermalField_kernelPfS_S_PKfS1_PKhP17curandStateXORWOWfffi)
        /*0074*/ 	.word	0x00000000


	//----- nvinfo : EIATTR_REGCOUNT
	.align		4
.L_30:
        /*0078*/ 	.byte	0x04, 0x2f
        /*007a*/ 	.short	(.L_32 - .L_31)
	.align		4
.L_31:
        /*007c*/ 	.word	index@(_Z21initThermalRNG_kernelP17curandStateXORWOWmi)
        /*0080*/ 	.word	0x0000001f


	//----- nvinfo : EIATTR_FRAME_SIZE
	.align		4
.L_32:
        /*0084*/ 	.byte	0x04, 0x11
        /*0086*/ 	.short	(.L_34 - .L_33)
	.align		4
.L_33:
        /*0088*/ 	.word	index@(_Z21initThermalRNG_kernelP17curandStateXORWOWmi)
        /*008c*/ 	.word	0x00000000


	//----- nvinfo : EIATTR_REGCOUNT
	.align		4
.L_34:
        /*0090*/ 	.byte	0x04, 0x2f
        /*0092*/ 	.short	(.L_36 - .L_35)
	.align		4
.L_35:
        /*0094*/ 	.word	index@(_Z18addSOTField_kernelPfS_S_PKfS1_S1_S1_S1_PKhfffi)
        /*0098*/ 	.word	0x00000014


	//----- nvinfo : EIATTR_FRAME_SIZE
	.align		4
.L_36:
        /*009c*/ 	.byte	0x04, 0x11
        /*009e*/ 	.short	(.L_38 - .L_37)
	.align		4
.L_37:
        /*00a0*/ 	.word	index@($__internal_6_$__cuda_sm3x_div_rn_noftz_f32_slowpath)
        /*00a4*/ 	.word	0x00000000


	//----- nvinfo : EIATTR_FRAME_SIZE
	.align		4
.L_38:
        /*00a8*/ 	.byte	0x04, 0x11
        /*00aa*/ 	.short	(.L_40 - .L_39)
	.align		4
.L_39:
        /*00ac*/ 	.word	index@(_Z18addSOTField_kernelPfS_S_PKfS1_S1_S1_S1_PKhfffi)
        /*00b0*/ 	.word	0x00000000


	//----- nvinfo : EIATTR_REGCOUNT
	.align		4
.L_40:
        /*00b4*/ 	.byte	0x04, 0x2f
        /*00b6*/ 	.short	(.L_42 - .L_41)
	.align		4
.L_41:
        /*00b8*/ 	.word	index@(_Z18addSTTField_kernelPfS_S_PKfS1_S1_S1_S1_S1_PKhffffiii)
        /*00bc*/ 	.word	0x0000001c


	//----- nvinfo : EIATTR_FRAME_SIZE
	.align		4
.L_42:
        /*00c0*/ 	.byte	0x04, 0x11
        /*00c2*/ 	.short	(.L_44 - .L_43)
	.align		4
.L_43:
        /*00c4*/ 	.word	index@($__internal_5_$__cuda_sm3x_div_rn_noftz_f32_slowpath)
        /*00c8*/ 	.word	0x00000000


	//----- nvinfo : EIATTR_FRAME_SIZE
	.align		4
.L_44:
        /*00cc*/ 	.byte	0x04, 0x11
        /*00ce*/ 	.short	(.L_46 - .L_45)
	.align		4
.L_45:
        /*00d0*/ 	.word	index@(_Z18addSTTField_kernelPfS_S_PKfS1_S1_S1_S1_S1_PKhffffiii)
        /*00d4*/ 	.word	0x00000000


	//----- nvinfo : EIATTR_REGCOUNT
	.align		4
.L_46:
        /*00d8*/ 	.byte	0x04, 0x2f
        /*00da*/ 	.short	(.L_48 - .L_47)
	.align		4
.L_47:
        /*00dc*/ 	.word	index@(_Z19addVCMAField_kernelPfS_S_PKfS1_S1_S1_S1_PKhffi)
        /*00e0*/ 	.word	0x00000010


	//----- nvinfo : EIATTR_FRAME_SIZE
	.align		4
.L_48:
        /*00e4*/ 	.byte	0x04, 0x11
        /*00e6*/ 	.short	(.L_50 - .L_49)
	.align		4
.L_49:
        /*00e8*/ 	.word	index@($__internal_4_$__cuda_sm3x_div_rn_noftz_f32_slowpath)
        /*00ec*/ 	.word	0x00000000


	//----- nvinfo : EIATTR_FRAME_SIZE
	.align		4
.L_50:
        /*00f0*/ 	.byte	0x04, 0x11
        /*00f2*/ 	.short	(.L_52 - .L_51)
	.align		4
.L_51:
        /*00f4*/ 	.word	index@(_Z19addVCMAField_kernelPfS_S_PKfS1_S1_S1_S1_PKhffi)
        /*00f8*/ 	.word	0x00000000


	//----- nvinfo : EIATTR_REGCOUNT
	.align		4
.L_52:
        /*00fc*/ 	.byte	0x04, 0x2f
        /*00fe*/ 	.short	(.L_54 - .L_53)
	.align		4
.L_53:
        /*0100*/ 	.word	index@(_Z22addOerstedField_kernelPfS_S_PKfPKhfffffiii)
        /*0104*/ 	.word	0x00000018


	//----- nvinfo : EIATTR_FRAME_SIZE
	.align		4
.L_54:
        /*0108*/ 	.byte	0x04, 0x11
        /*010a*/ 	.short	(.L_56 - .L_55)
	.align		4
.L_55:
        /*010c*/ 	.word	index@($__internal_3_$__cuda_sm3x_div_rn_noftz_f32_slowpath)
        /*0110*/ 	.word	0x00000040


	//----- nvinfo : EIATTR_FRAME_SIZE
	.align		4
.L_56:
        /*0114*/ 	.byte	0x04, 0x11
        /*0116*/ 	.short	(.L_58 - .L_57)
	.align		4
.L_57:
        /*0118*/ 	.word	index@($__internal_2_$__cuda_sm20_sqrt_rn_f32_slowpath)
        /*011c*/ 	.word	0x00000040


	//----- nvinfo : EIATTR_FRAME_SIZE
	.align		4
.L_58:
        /*0120*/ 	.byte	0x04, 0x11
        /*0122*/ 	.short	(.L_60 - .L_59)
	.align		4
.L_59:
        /*0124*/ 	.word	index@(_Z22addOerstedField_kernelPfS_S_PKfPKhfffffiii)
        /*0128*/ 	.word	0x00000040


	//----- nvinfo : EIATTR_REGCOUNT
	.align		4
.L_60:
        /*012c*/ 	.byte	0x04, 0x2f
        /*012e*/ 	.short	(.L_62 - .L_61)
	.align		4
.L_61:
        /*0130*/ 	.word	index@(_Z31computeTopologicalCharge_kernelPfPKfS1_S1_PKhffiii)
        /*0134*/ 	.word	0x0000001c


	//----- nvinfo : EIATTR_FRAME_SIZE
	.align		4
.L_62:
        /*0138*/ 	.byte	0x04, 0x11
        /*013a*/ 	.short	(.L_64 - .L_63)
	.align		4
.L_63:
        /*013c*/ 	.word	index@($__internal_1_$__cuda_sm3x_div_rn_noftz_f32_slowpath)
        /*0140*/ 	.word	0x00000000


	//----- nvinfo : EIATTR_FRAME_SIZE
	.align		4
.L_64:
        /*0144*/ 	.byte	0x04, 0x11
        /*0146*/ 	.short	(.L_66 - .L_65)
	.align		4
.L_65:
        /*0148*/ 	.word	index@(_Z31computeTopologicalCharge_kernelPfPKfS1_S1_PKhffiii)
        /*014c*/ 	.word	0x00000000


	//----- nvinfo : EIATTR_REGCOUNT
	.align		4
.L_66:
        /*0150*/ 	.byte	0x04, 0x2f
        /*0152*/ 	.short	(.L_68 - .L_67)
	.align		4
.L_67:
        /*0154*/ 	.word	index@(_Z26programAnalogWeight_kernelPfPKfS1_PKhfffii)
        /*0158*/ 	.word	0x00000010


	//----- nvinfo : EIATTR_FRAME_SIZE
	.align		4
.L_68:
        /*015c*/ 	.byte	0x04, 0x11
        /*015e*/ 	.short	(.L_70 - .L_69)
	.align		4
.L_69:
        /*0160*/ 	.word	index@(_Z26programAnalogWeight_kernelPfPKfS1_PKhfffii)
        /*0164*/ 	.word	0x00000000


	//----- nvinfo : EIATTR_REGCOUNT
	.align		4
.L_70:
        /*0168*/ 	.byte	0x04, 0x2f
        /*016a*/ 	.short	(.L_72 - .L_71)
	.align		4
.L_71:
        /*016c*/ 	.word	index@(_Z16applySTDP_kernelPfPKfS1_S1_fffffi)
        /*0170*/ 	.word	0x0000000f


	//----- nvinfo : EIATTR_FRAME_SIZE
	.align		4
.L_72:
        /*0174*/ 	.byte	0x04, 0x11
        /*0176*/ 	.short	(.L_74 - .L_73)
	.align		4
.L_73:
        /*0178*/ 	.word	index@($__internal_0_$__cuda_sm3x_div_rn_noftz_f32_slowpath)
        /*017c*/ 	.word	0x00000000


	//----- nvinfo : EIATTR_FRAME_SIZE
	.align		4
.L_74:
        /*0180*/ 	.byte	0x04, 0x11
        /*0182*/ 	.short	(.L_76 - .L_75)
	.align		4
.L_75:
        /*0184*/ 	.word	index@(_Z16applySTDP_kernelPfPKfS1_S1_fffffi)
        /*0188*/ 	.word	0x00000000


	//----- nvinfo : EIATTR_REGCOUNT
	.align		4
.L_76:
        /*018c*/ 	.byte	0x04, 0x2f
        /*018e*/ 	.short	(.L_78 - .L_77)
	.align		4
.L_77:
        /*0190*/ 	.word	index@(_Z27accumulateRegionSums_kernelPKfS0_S0_PKhiiPfS3_S3_Pi)
        /*0194*/ 	.word	0x00000018


	//----- nvinfo : EIATTR_FRAME_SIZE
	.align		4
.L_78:
        /*0198*/ 	.byte	0x04, 0x11
        /*019a*/ 	.short	(.L_80 - .L_79)
	.align		4
.L_79:
        /*019c*/ 	.word	index@(_Z27accumulateRegionSums_kernelPKfS0_S0_PKhiiPfS3_S3_Pi)
        /*01a0*/ 	.word	0x00000000


	//----- nvinfo : EIATTR_REGCOUNT
	.align		4
.L_80:
        /*01a4*/ 	.byte	0x04, 0x2f
        /*01a6*/ 	.short	(.L_82 - .L_81)
	.align		4
.L_81:
        /*01a8*/ 	.word	index@(setValue_kernel)
        /*01ac*/ 	.word	0x0000000a


	//----- nvinfo : EIATTR_FRAME_SIZE
	.align		4
.L_82:
        /*01b0*/ 	.byte	0x04, 0x11
        /*01b2*/ 	.short	(.L_84 - .L_83)
	.align		4
.L_83:
        /*01b4*/ 	.word	index@(setValue_kernel)
        /*01b8*/ 	.word	0x00000000


	//----- nvinfo : EIATTR_MIN_STACK_SIZE
	.align		4
.L_84:
        /*01bc*/ 	.byte	0x04, 0x12
        /*01be*/ 	.short	(.L_86 - .L_85)
	.align		4
.L_85:
        /*01c0*/ 	.word	index@(setValue_kernel)
        /*01c4*/ 	.word	0x00000000


	//----- nvinfo : EIATTR_MIN_STACK_SIZE
	.align		4
.L_86:
        /*01c8*/ 	.byte	0x04, 0x12
        /*01ca*/ 	.short	(.L_88 - .L_87)
	.align		4
.L_87:
        /*01cc*/ 	.word	index@(_Z27accumulateRegionSums_kernelPKfS0_S0_PKhiiPfS3_S3_Pi)
        /*01d0*/ 	.word	0x00000000


	//----- nvinfo : EIATTR_MIN_STACK_SIZE
	.align		4
.L_88:
        /*01d4*/ 	.byte	0x04, 0x12
        /*01d6*/ 	.short	(.L_90 - .L_89)
	.align		4
.L_89:
        /*01d8*/ 	.word	index@(_Z16applySTDP_kernelPfPKfS1_S1_fffffi)
        /*01dc*/ 	.word	0x00000000


	//----- nvinfo : EIATTR_MIN_STACK_SIZE
	.align		4
.L_90:
        /*01e0*/ 	.byte	0x04, 0x12
        /*01e2*/ 	.short	(.L_92 - .L_91)
	.align		4
.L_91:
        /*01e4*/ 	.word	index@(_Z26programAnalogWeight_kernelPfPKfS1_PKhfffii)
        /*01e8*/ 	.word	0x00000000


	//----- nvinfo : EIATTR_MIN_STACK_SIZE
	.align		4
.L_92:
        /*01ec*/ 	.byte	0x04, 0x12
        /*01ee*/ 	.short	(.L_94 - .L_93)
	.align		4
.L_93:
        /*01f0*/ 	.word	index@(_Z31computeTopologicalCharge_kernelPfPKfS1_S1_PKhffiii)
        /*01f4*/ 	.word	0x00000000


	//----- nvinfo : EIATTR_MIN_STACK_SIZE
	.align		4
.L_94:
        /*01f8*/ 	.byte	0x04, 0x12
        /*01fa*/ 	.short	(.L_96 - .L_95)
	.align		4
.L_95:
        /*01fc*/ 	.word	index@(_Z22addOerstedField_kernelPfS_S_PKfPKhfffffiii)
        /*0200*/ 	.word	0x00000040


	//----- nvinfo : EIATTR_MIN_STACK_SIZE
	.align		4
.L_96:
        /*0204*/ 	.byte	0x04, 0x12
        /*0206*/ 	.short	(.L_98 - .L_97)
	.align		4
.L_97:
        /*0208*/ 	.word	index@(_Z19addVCMAField_kernelPfS_S_PKfS1_S1_S1_S1_PKhffi)
        /*020c*/ 	.word	0x00000000


	//----- nvinfo : EIATTR_MIN_STACK_SIZE
	.align		4
.L_98:
        /*0210*/ 	.byte	0x04, 0x12
        /*0212*/ 	.short	(.L_100 - .L_99)
	.align		4
.L_99:
        /*0214*/ 	.word	index@(_Z18addSTTField_kernelPfS_S_PKfS1_S1_S1_S1_S1_PKhffffiii)
        /*0218*/ 	.word	0x00000000


	//----- nvinfo : EIATTR_MIN_STACK_SIZE
	.align		4
.L_100:
        /*021c*/ 	.byte	0x04, 0x12
        /*021e*/ 	.short	(.L_102 - .L_101)
	.align		4
.L_101:
        /*0220*/ 	.word	index@(_Z18addSOTField_kernelPfS_S_PKfS1_S1_S1_S1_PKhfffi)
        /*0224*/ 	.word	0x00000000


	//----- nvinfo : EIATTR_MIN_STACK_SIZE
	.align		4
.L_102:
        /*0228*/ 	.byte	0x04, 0x12
        /*022a*/ 	.short	(.L_104 - .L_103)
	.align		4
.L_103:
        /*022c*/ 	.word	index@(_Z21initThermalRNG_kernelP17curandStateXORWOWmi)
        /*0230*/ 	.word	0x00000000


	//----- nvinfo : EIATTR_MIN_STACK_SIZE
	.align		4
.L_104:
        /*0234*/ 	.byte	0x04, 0x12
        /*0236*/ 	.short	(.L_106 - .L_105)
	.align		4
.L_105:
        /*0238*/ 	.word	index@(_Z22addThermalField_kernelPfS_S_PKfS1_PKhP17curandStateXORWOWfffi)
        /*023c*/ 	.word	0x00000000


	//----- nvinfo : EIATTR_MIN_STACK_SIZE
	.align		4
.L_106:
        /*0240*/ 	.byte	0x04, 0x12
        /*0242*/ 	.short	(.L_108 - .L_107)
	.align		4
.L_107:
        /*0244*/ 	.word	index@(_Z20getRKKYEnergy_kernelPfPKfS1_S1_PKhfiiffiiiifff)
        /*0248*/ 	.word	0x00000020


	//----- nvinfo : EIATTR_MIN_STACK_SIZE
	.align		4
.L_108:
        /*024c*/ 	.byte	0x04, 0x12
        /*024e*/ 	.short	(.L_110 - .L_109)
	.align		4
.L_109:
        /*0250*/ 	.word	index@(_Z19addRKKYField_kernelPfS_S_PKfS1_S1_S1_PKhfiifiiiifff)
        /*0254*/ 	.word	0x00000020
.L_110:


//--------------------- .nv.compat                --------------------------
	.section	.nv.compat,"",@"SHT_CUDA_COMPAT_INFO"
	.align	4
        /*0000*/ 	.byte	0x02, 0x09, 0x00, 0x00, 0x02, 0x02, 0x01, 0x00, 0x02, 0x05, 0x05, 0x00, 0x03, 0x07, 0x01, 0x01
        /*0010*/ 	.byte	0x02, 0x03, 0x00, 0x00, 0x02, 0x06, 0x01, 0x00, 0x04, 0x0b, 0x08, 0x00, 0x01, 0x00, 0x00, 0x00
        /*0020*/ 	.byte	0x00, 0x00, 0x00, 0x00


//--------------------- .nv.info.setValue_kernel  --------------------------
	.section	.nv.info.setValue_kernel,"",@"SHT_CUDA_INFO"
	.sectionflags	@""
	.align	4


	//----- nvinfo : EIATTR_CUDA_API_VERSION
	.align		4
        /*0000*/ 	.byte	0x04, 0x37
        /*0002*/ 	.short	(.L_112 - .L_111)
.L_111:
        /*0004*/ 	.word	0x00000082


	//----- nvinfo : EIATTR_KPARAM_INFO
	.align		4
.L_112:
        /*0008*/ 	.byte	0x04, 0x17
        /*000a*/ 	.short	(.L_114 - .L_113)
.L_113:
        /*000c*/ 	.word	0x00000000
        /*0010*/ 	.short	0x0002
        /*0012*/ 	.short	0x000c
        /*0014*/ 	.byte	0x00, 0xf0, 0x11, 0x00


	//----- nvinfo : EIATTR_KPARAM_INFO
	.align		4
.L_114:
        /*0018*/ 	.byte	0x04, 0x17
        /*001a*/ 	.short	(.L_116 - .L_115)
.L_115:
        /*001c*/ 	.word	0x00000000
        /*0020*/ 	.short	0x0001
        /*0022*/ 	.short	0x0008
        /*0024*/ 	.byte	0x00, 0xf0, 0x11, 0x00


	//----- nvinfo : EIATTR_KPARAM_INFO
	.align		4
.L_116:
        /*0028*/ 	.byte	0x04, 0x17
        /*002a*/ 	.short	(.L_118 - .L_117)
.L_117:
        /*002c*/ 	.word	0x00000000
        /*0030*/ 	.short	0x0000
        /*0032*/ 	.short	0x0000
        /*0034*/ 	.byte	0x00, 0xf5, 0x21, 0x00


	//----- nvinfo : EIATTR_SPARSE_MMA_MASK
	.align		4
.L_118:
        /*0038*/ 	.byte	0x03, 0x50
        /*003a*/ 	.short	0x0000


	//----- nvinfo : EIATTR_MAXREG_COUNT
	.align		4
        /*003c*/ 	.byte	0x03, 0x1b
        /*003e*/ 	.short	0x00ff


	//----- nvinfo : EIATTR_MERCURY_ISA_VERSION
	.align		4
        /*0040*/ 	.byte	0x03, 0x5f
        /*0042*/ 	.short	0x0101


	//----- nvinfo : EIATTR_VRC_CTA_INIT_COUNT
	.align		4
        /*0044*/ 	.byte	0x02, 0x4a
	.zero		1
	.zero		1


	//----- nvinfo : EIATTR_EXIT_INSTR_OFFSETS
	.align		4
        /*0048*/ 	.byte	0x04, 0x1c
        /*004a*/ 	.short	(.L_120 - .L_119)


	//   ....[0]....
.L_119:
        /*004c*/ 	.word	0x00000070


	//   ....[1]....
        /*0050*/ 	.word	0x000000d0


	//----- nvinfo : EIATTR_CBANK_PARAM_SIZE
	.align		4
.L_120:
        /*0054*/ 	.byte	0x03, 0x19
        /*0056*/ 	.short	0x0010


	//----- nvinfo : EIATTR_PARAM_CBANK
	.align		4
        /*0058*/ 	.byte	0x04, 0x0a
        /*005a*/ 	.short	(.L_122 - .L_121)
	.align		4
.L_121:
        /*005c*/ 	.word	index@(.nv.constant0.setValue_kernel)
        /*0060*/ 	.short	0x0380
        /*0062*/ 	.short	0x0010


	//----- nvinfo : EIATTR_SW_WAR
	.align		4
.L_122:
        /*0064*/ 	.byte	0x04, 0x36
        /*0066*/ 	.short	(.L_124 - .L_123)
.L_123:
        /*0068*/ 	.word	0x00000008
.L_124:


//--------------------- .nv.info._Z27accumulateRegionSums_kernelPKfS0_S0_PKhiiPfS3_S3_Pi --------------------------
	.section	.nv.info._Z27accumulateRegionSums_kernelPKfS0_S0_PKhiiPfS3_S3_Pi,"",@"SHT_CUDA_INFO"
	.sectionflags	@""
	.align	4


	//----- nvinfo : EIATTR_CUDA_API_VERSION
	.align		4
        /*0000*/ 	.byte	0x04, 0x37
        /*0002*/ 	.short	(.L_126 - .L_125)
.L_125:
        /*0004*/ 	.word	0x00000082


	//----- nvinfo : EIATTR_KPARAM_INFO
	.align		4
.L_126:
        /*0008*/ 	.byte	0x04, 0x17
        /*000a*/ 	.short	(.L_128 - .L_127)
.L_127:
        /*000c*/ 	.word	0x00000000
        /*0010*/ 	.short	0x0009
        /*0012*/ 	.short	0x0040
        /*0014*/ 	.byte	0x00, 0xf5, 0x21, 0x00


	//----- nvinfo : EIATTR_KPARAM_INFO
	.align		4
.L_128:
        /*0018*/ 	.byte	0x04, 0x17
        /*001a*/ 	.short	(.L_130 - .L_129)
.L_129:
        /*001c*/ 	.word	0x00000000
        /*0020*/ 	.short	0x0008
        /*0022*/ 	.short	0x0038
        /*0024*/ 	.byte	0x00, 0xf5, 0x21, 0x00


	//----- nvinfo : EIATTR_KPARAM_INFO
	.align		4
.L_130:
        /*0028*/ 	.byte	0x04, 0x17
        /*002a*/ 	.short	(.L_132 - .L_131)
.L_131:
        /*002c*/ 	.word	0x00000000
        /*0030*/ 	.short	0x0007
        /*0032*/ 	.short	0x0030
        /*0034*/ 	.byte	0x00, 0xf5, 0x21, 0x00


	//----- nvinfo : EIATTR_KPARAM_INFO
	.align		4
.L_132:
        /*0038*/ 	.byte	0x04, 0x17
        /*003a*/ 	.short	(.L_134 - .L_133)
.L_133:
        /*003c*/ 	.word	0x00000000
        /*0040*/ 	.short	0x0006
        /*0042*/ 	.short	0x0028
        /*0044*/ 	.byte	0x00, 0xf5, 0x21, 0x00


	//----- nvinfo : EIATTR_KPARAM_INFO
	.align		4
.L_134:
        /*0048*/ 	.byte	0x04, 0x17
        /*004a*/ 	.short	(.L_136 - .L_135)
.L_135:
        /*004c*/ 	.word	0x00000000
        /*0050*/ 	.short	0x0005
        /*0052*/ 	.short	0x0024
        /*0054*/ 	.byte	0x00, 0xf0, 0x11, 0x00


	//----- nvinfo : EIATTR_KPARAM_INFO
	.align		4
.L_136:
        /*0058*/ 	.byte	0x04, 0x17
        /*005a*/ 	.short	(.L_138 - .L_137)
.L_137:
        /*005c*/ 	.word	0x00000000
        /*0060*/ 	.short	0x0004
        /*0062*/ 	.short	0x0020
        /*0064*/ 	.byte	0x00, 0xf0, 0x11, 0x00


	//----- nvinfo : EIATTR_KPARAM_INFO
	.align		4
.L_138:
        /*0068*/ 	.byte	0x04, 0x17
        /*006a*/ 	.short	(.L_140 - .L_139)
.L_139:
        /*006c*/ 	.word	0x00000000
        /*0070*/ 	.short	0x0003
        /*0072*/ 	.short	0x0018
        /*0074*/ 	.byte	0x00, 0xf5, 0x21, 0x00


	//----- nvinfo : EIATTR_KPARAM_INFO
	.align		4
.L_140:
        /*0078*/ 	.byte	0x04, 0x17
        /*007a*/ 	.short	(.L_142 - .L_141)
.L_141:
        /*007c*/ 	.word	0x00000000
        /*0080*/ 	.short	0x0002
        /*0082*/ 	.short	0x0010
        /*0084*/ 	.byte	0x00, 0xf5, 0x21, 0x00


	//----- nvinfo : EIATTR_KPARAM_INFO
	.align		4
.L_142:
        /*0088*/ 	.byte	0x04, 0x17
        /*008a*/ 	.short	(.L_144 - .L_143)
.L_143:
        /*008c*/ 	.word	0x00000000
        /*0090*/ 	.short	0x0001
        /*0092*/ 	.short	0x0008
        /*0094*/ 	.byte	0x00, 0xf5, 0x21, 0x00


	//----- nvinfo : EIATTR_KPARAM_INFO
	.align		4
.L_144:
        /*0098*/ 	.byte	0x04, 0x17
        /*009a*/ 	.short	(.L_146 - .L_145)
.L_145:
        /*009c*/ 	.word	0x00000000
        /*00a0*/ 	.short	0x0000
        /*00a2*/ 	.short	0x0000
        /*00a4*/ 	.byte	0x00, 0xf5, 0x21, 0x00


	//----- nvinfo : EIATTR_SPARSE_MMA_MASK
	.align		4
.L_146:
        /*00a8*/ 	.byte	0x03, 0x50
        /*00aa*/ 	.short	0x0000


	//----- nvinfo : EIATTR_MAXREG_COUNT
	.align		4
        /*00ac*/ 	.byte	0x03, 0x1b
        /*00ae*/ 	.short	0x00ff


	//----- nvinfo : EIATTR_NUM_BARRIERS
	.align		4
        /*00b0*/ 	.byte	0x02, 0x4c
        /*00b2*/ 	.byte	0x01
	.zero		1


	//----- nvinfo : EIATTR_MERCURY_ISA_VERSION
	.align		4
        /*00b4*/ 	.byte	0x03, 0x5f
        /*00b6*/ 	.short	0x0101


	//----- nvinfo : EIATTR_VRC_CTA_INIT_COUNT
	.align		4
        /*00b8*/ 	.byte	0x02, 0x4a
	.zero		1
	.zero		1


	//----- nvinfo : EIATTR_EXIT_INSTR_OFFSETS
	.align		4
        /*00bc*/ 	.byte	0x04, 0x1c
        /*00be*/ 	.short	(.L_148 - .L_147)


	//   ....[0]....
.L_147:
        /*00c0*/ 	.word	0x00000500


	//   ....[1]....
        /*00c4*/ 	.word	0x00000650


	//----- nvinfo : EIATTR_CRS_STACK_SIZE
	.align		4
.L_148:
        /*00c8*/ 	.byte	0x04, 0x1e
        /*00ca*/ 	.short	(.L_150 - .L_149)
.L_149:
        /*00cc*/ 	.word	0x00000000


	//----- nvinfo : EIATTR_CBANK_PARAM_SIZE
	.align		4
.L_150:
        /*00d0*/ 	.byte	0x03, 0x19
        /*00d2*/ 	.short	0x0048


	//----- nvinfo : EIATTR_PARAM_CBANK
	.align		4
        /*00d4*/ 	.byte	0x04, 0x0a
        /*00d6*/ 	.short	(.L_152 - .L_151)
	.align		4
.L_151:
        /*00d8*/ 	.word	index@(.nv.constant0._Z27accumulateRegionSums_kernelPKfS0_S0_PKhiiPfS3_S3_Pi)
        /*00dc*/ 	.short	0x0380
        /*00de*/ 	.short	0x0048


	//----- nvinfo : EIATTR_SW_WAR
	.align		4
.L_152:
        /*00e0*/ 	.byte	0x04, 0x36
        /*00e2*/ 	.short	(.L_154 - .L_153)
.L_153:
        /*00e4*/ 	.word	0x00000008
.L_154:


//--------------------- .nv.info._Z16applySTDP_kernelPfPKfS1_S1_fffffi --------------------------
	.section	.nv.info._Z16applySTDP_kernelPfPKfS1_S1_fffffi,"",@"SHT_CUDA_INFO"
	.sectionflags	@""
	.align	4


	//----- nvinfo : EIATTR_CUDA_API_VERSION
	.align		4
        /*0000*/ 	.byte	0x04, 0x37
        /*0002*/ 	.short	(.L_156 - .L_155)
.L_155:
        /*0004*/ 	.word	0x00000082


	//----- nvinfo : EIATTR_KPARAM_INFO
	.align		4
.L_156:
        /*0008*/ 	.byte	0x04, 0x17
        /*000a*/ 	.short	(.L_158 - .L_157)
.L_157:
        /*000c*/ 	.word	0x00000000
        /*0010*/ 	.short	0x0009
        /*0012*/ 	.short	0x0034
        /*0014*/ 	.byte	0x00, 0xf0, 0x11, 0x00


	//----- nvinfo : EIATTR_KPARAM_INFO
	.align		4
.L_158:
        /*0018*/ 	.byte	0x04, 0x17
        /*001a*/ 	.short	(.L_160 - .L_159)
.L_159:
        /*001c*/ 	.word	0x00000000
        /*0020*/ 	.short	0x0008
        /*0022*/ 	.short	0x0030
        /*0024*/ 	.byte	0x00, 0xf0, 0x11, 0x00


	//----- nvinfo : EIATTR_KPARAM_INFO
	.align		4
.L_160:
        /*0028*/ 	.byte	0x04, 0x17
        /*002a*/ 	.short	(.L_162 - .L_161)
.L_161:
        /*002c*/ 	.word	0x00000000
        /*0030*/ 	.short	0x0007
        /*0032*/ 	.short	0x002c
        /*0034*/ 	.byte	0x00, 0xf0, 0x11, 0x00


	//----- nvinfo : EIATTR_KPARAM_INFO
	.align		4
.L_162:
        /*0038*/ 	.byte	0x04, 0x17
        /*003a*/ 	.short	(.L_164 - .L_163)
.L_163:
        /*003c*/ 	.word	0x00000000
        /*0040*/ 	.short	0x0006
        /*0042*/ 	.short	0x0028
        /*0044*/ 	.byte	0x00, 0xf0, 0x11, 0x00


	//----- nvinfo : EIATTR_KPARAM_INFO
	.align		4
.L_164:
        /*0048*/ 	.byte	0x04, 0x17
        /*004a*/ 	.short	(.L_166 - .L_165)
.L_165:
        /*004c*/ 	.word	0x00000000
        /*0050*/ 	.short	0x0005
        /*0052*/ 	.short	0x0024
        /*0054*/ 	.byte	0x00, 0xf0, 0x11, 0x00


	//----- nvinfo : EIATTR_KPARAM_INFO
	.align		4
.L_166:
        /*0058*/ 	.byte	0x04, 0x17
        /*005a*/ 	.short	(.L_168 - .L_167)
.L_167:
        /*005c*/ 	.word	0x00000000
        /*0060*/ 	.short	0x0004
        /*0062*/ 	.short	0x0020
        /*0064*/ 	.byte	0x00, 0xf0, 0x11, 0x00


	//----- nvinfo : EIATTR_KPARAM_INFO
	.align		4
.L_168:
        /*0068*/ 	.byte	0x04, 0x17
        /*006a*/ 	.short	(.L_170 - .L_169)
.L_169:
        /*006c*/ 	.word	0x00000000
        /*0070*/ 	.short	0x0003
        /*0072*/ 	.short	0x0018
        /*0074*/ 	.byte	0x00, 0xf5, 0x21, 0x00


	//----- nvinfo : EIATTR_KPARAM_INFO
	.align		4
.L_170:
        /*0078*/ 	.byte	0x04, 0x17
        /*007a*/ 	.short	(.L_172 - .L_171)
.L_171:
        /*007c*/ 	.word	0x00000000
        /*0080*/ 	.short	0x0002
        /*0082*/ 	.short	0x0010
        /*0084*/ 	.byte	0x00, 0xf5, 0x21, 0x00


	//----- nvinfo : EIATTR_KPARAM_INFO
	.align		4
.L_172:
        /*0088*/ 	.byte	0x04, 0x17
        /*008a*/ 	.short	(.L_174 - .L_173)
.L_173:
        /*008c*/ 	.word	0x00000000
        /*0090*/ 	.short	0x0001
        /*0092*/ 	.short	0x0008
        /*0094*/ 	.byte	0x00, 0xf5, 0x21, 0x00


	//----- nvinfo : EIATTR_KPARAM_INFO
	.align		4
.L_174:
        /*0098*/ 	.byte	0x04, 0x17
        /*009a*/ 	.short	(.L_176 - .L_175)
.L_175:
        /*009c*/ 	.word	0x00000000
        /*00a0*/ 	.short	0x0000
        /*00a2*/ 	.short	0x0000
        /*00a4*/ 	.byte	0x00, 0xf5, 0x21, 0x00


	//----- nvinfo : EIATTR_SPARSE_MMA_MASK
	.align		4
.L_176:
        /*00a8*/ 	.byte	0x03, 0x50
        /*00aa*/ 	.short	0x0000


	//----- nvinfo : EIATTR_MAXREG_COUNT
	.align		4
        /*00ac*/ 	.byte	0x03, 0x1b
        /*00ae*/ 	.short	0x00ff


	//----- nvinfo : EIATTR_MERCURY_ISA_VERSION
	.align		4
        /*00b0*/ 	.byte	0x03, 0x5f
        /*00b2*/ 	.short	0x0101


	//----- nvinfo : EIATTR_VRC_CTA_INIT_COUNT
	.align		4
        /*00b4*/ 	.byte	0x02, 0x4a
	.zero		1
	.zero		1


	//----- nvinfo : EIATTR_EXIT_INSTR_OFFSETS
	.align		4
        /*00b8*/ 	.byte	0x04, 0x1c
        /*00ba*/ 	.short	(.L_178 - .L_177)


	//   ....[0]....
.L_177:
        /*00bc*/ 	.word	0x00000070


	//   ....[1]....
        /*00c0*/ 	.word	0x00000630


	//----- nvinfo : EIATTR_CRS_STACK_SIZE
	.align		4
.L_178:
        /*00c4*/ 	.byte	0x04, 0x1e
        /*00c6*/ 	.short	(.L_180 - .L_179)
.L_179:
        /*00c8*/ 	.word	0x00000000


	//----- nvinfo : EIATTR_CBANK_PARAM_SIZE
	.align		4
.L_180:
        /*00cc*/ 	.byte	0x03, 0x19
        /*00ce*/ 	.short	0x0038


	//----- nvinfo : EIATTR_PARAM_CBANK
	.align		4
        /*00d0*/ 	.byte	0x04, 0x0a
        /*00d2*/ 	.short	(.L_182 - .L_181)
	.align		4
.L_181:
        /*00d4*/ 	.word	index@(.nv.constant0._Z16applySTDP_kernelPfPKfS1_S1_fffffi)
        /*00d8*/ 	.short	0x0380
        /*00da*/ 	.short	0x0038


	//----- nvinfo : EIATTR_SW_WAR
	.align		4
.L_182:
        /*00dc*/ 	.byte	0x04, 0x36
        /*00de*/ 	.short	(.L_184 - .L_183)
.L_183:
        /*00e0*/ 	.word	0x00000008
.L_184:


//--------------------- .nv.info._Z26programAnalogWeight_kernelPfPKfS1_PKhfffii --------------------------
	.section	.nv.info._Z26programAnalogWeight_kernelPfPKfS1_PKhfffii,"",@"SHT_CUDA_INFO"
	.sectionflags	@""
	.align	4


	//----- nvinfo : EIATTR_CUDA_API_VERSION
	.align		4
        /*0000*/ 	.byte	0x04, 0x37
        /*0002*/ 	.short	(.L_186 - .L_185)
.L_185:
        /*0004*/ 	.word	0x00000082


	//----- nvinfo : EIATTR_KPARAM_INFO
	.align		4
.L_186:
        /*0008*/ 	.byte	0x04, 0x17
        /*000a*/ 	.short	(.L_188 - .L_187)
.L_187:
        /*000c*/ 	.word	0x00000000
        /*0010*/ 	.short	0x0008
        /*0012*/ 	.short	0x0030
        /*0014*/ 	.byte	0x00, 0xf0, 0x11, 0x00


	//----- nvinfo : EIATTR_KPARAM_INFO
	.align		4
.L_188:
        /*0018*/ 	.byte	0x04, 0x17
        /*001a*/ 	.short	(.L_190 - .L_189)
.L_189:
        /*001c*/ 	.word	0x00000000
        /*0020*/ 	.short	0x0007
        /*0022*/ 	.short	0x002c
        /*0024*/ 	.byte	0x00, 0xf0, 0x11, 0x00


	//----- nvinfo : EIATTR_KPARAM_INFO
	.align		4
.L_190:
        /*0028*/ 	.byte	0x04, 0x17
        /*002a*/ 	.short	(.L_192 - .L_191)
.L_191:
        /*002c*/ 	.word	0x00000000
        /*0030*/ 	.short	0x0006
        /*0032*/ 	.short	0x0028
        /*0034*/ 	.byte	0x00, 0xf0, 0x11, 0x00


	//----- nvinfo : EIATTR_KPARAM_INFO
	.align		4
.L_192:
        /*0038*/ 	.byte	0x04, 0x17
        /*003a*/ 	.short	(.L_194 - .L_193)
.L_193:
        /*003c*/ 	.word	0x00000000
        /*0040*/ 	.short	0x0005
        /*0042*/ 	.short	0x0024
        /*0044*/ 	.byte	0x00, 0xf0, 0x11, 0x00


	//----- nvinfo : EIATTR_KPARAM_INFO
	.align		4
.L_194:
        /*0048*/ 	.byte	0x04, 0x17
        /*004a*/ 	.short	(.L_196 - .L_195)
.L_195:
        /*004c*/ 	.word	0x00000000
        /*0050*/ 	.short	0x0004
        /*0052*/ 	.short	0x0020
        /*0054*/ 	.byte	0x00, 0xf0, 0x11, 0x00


	//----- nvinfo : EIATTR_KPARAM_INFO
	.align		4
.L_196:
        /*0058*/ 	.byte	0x04, 0x17
        /*005a*/ 	.short	(.L_198 - .L_197)
.L_197:
        /*005c*/ 	.word	0x00000000
        /*0060*/ 	.short	0x0003
        /*0062*/ 	.short	0x0018
        /*0064*/ 	.byte	0x00, 0xf5, 0x21, 0x00


	//----- nvinfo : EIATTR_KPARAM_INFO
	.align		4
.L_198:
        /*0068*/ 	.byte	0x04, 0x17
        /*006a*/ 	.short	(.L_200 - .L_199)
.L_199:
        /*006c*/ 	.word	0x00000000
        /*0070*/ 	.short	0x0002
        /*0072*/ 	.short	0x0010
        /*0074*/ 	.byte	0x00, 0xf5, 0x21, 0x00


	//----- nvinfo : EIATTR_KPARAM_INFO
	.align		4
.L_200:
        /*0078*/ 	.byte	0x04, 0x17
        /*007a*/ 	.short	(.L_202 - .L_201)
.L_201:
        /*007c*/ 	.word	0x00000000
        /*0080*/ 	.short	0x0001
        /*0082*/ 	.short	0x0008
        /*0084*/ 	.byte	0x00, 0xf5, 0x21, 0x00


	//----- nvinfo : EIATTR_KPARAM_INFO
	.align		4
.L_202:
        /*0088*/ 	.byte	0x04, 0x17
        /*008a*/ 	.short	(.L_204 - .L_203)
.L_203:
        /*008c*/ 	.word	0x00000000
        /*0090*/ 	.short	0x0000
        /*0092*/ 	.short	0x0000
        /*0094*/ 	.byte	0x00, 0xf5, 0x21, 0x00


	//----- nvinfo : EIATTR_SPARSE_MMA_MASK
	.align		4
.L_204:
        /*0098*/ 	.byte	0x03, 0x50
        /*009a*/ 	.short	0x0000


	//----- nvinfo : EIATTR_MAXREG_COUNT
	.align		4
        /*009c*/ 	.byte	0x03, 0x1b
        /*009e*/ 	.short	0x00ff


	//----- nvinfo : EIATTR_MERCURY_ISA_VERSION
	.align		4
        /*00a0*/ 	.byte	0x03, 0x5f
        /*00a2*/ 	.short	0x0101


	//----- nvinfo : EIATTR_VRC_CTA_INIT_COUNT
	.align		4
        /*00a4*/ 	.byte	0x02, 0x4a
	.zero		1
	.zero		1


	//----- nvinfo : EIATTR_EXIT_INSTR_OFFSETS
	.align		4
        /*00a8*/ 	.byte	0x04, 0x1c
        /*00aa*/ 	.short	(.L_206 - .L_205)


	//   ....[0]....
.L_205:
        /*00ac*/ 	.word	0x00000070


	//   ....[1]....
        /*00b0*/ 	.word	0x000000f0


	//   ....[2]....
        /*00b4*/ 	.word	0x00000210


	//----- nvinfo : EIATTR_CBANK_PARAM_SIZE
	.align		4
.L_206:
        /*00b8*/ 	.byte	0x03, 0x19
        /*00ba*/ 	.short	0x0034


	//----- nvinfo : EIATTR_PARAM_CBANK
	.align		4
        /*00bc*/ 	.byte	0x04, 0x0a
        /*00be*/ 	.short	(.L_208 - .L_207)
	.align		4
.L_207:
        /*00c0*/ 	.word	index@(.nv.constant0._Z26programAnalogWeight_kernelPfPKfS1_PKhfffii)
        /*00c4*/ 	.short	0x0380
        /*00c6*/ 	.short	0x0034


	//----- nvinfo : EIATTR_SW_WAR
	.align		4
.L_208:
        /*00c8*/ 	.byte	0x04, 0x36
        /*00ca*/ 	.short	(.L_210 - .L_209)
.L_209:
        /*00cc*/ 	.word	0x00000008
.L_210:


//--------------------- .nv.info._Z31computeTopologicalCharge_kernelPfPKfS1_S1_PKhffiii --------------------------
	.section	.nv.info._Z31computeTopologicalCharge_kernelPfPKfS1_S1_PKhffiii,"",@"SHT_CUDA_INFO"
	.sectionflags	@""
	.align	4


	//----- nvinfo : EIATTR_CUDA_API_VERSION
	.align		4
        /*0000*/ 	.byte	0x04, 0x37
        /*0002*/ 	.short	(.L_212 - .L_211)
.L_211:
        /*0004*/ 	.word	0x00000082


	//----- nvinfo : EIATTR_KPARAM_INFO
	.align		4
.L_212:
        /*0008*/ 	.byte	0x04, 0x17
        /*000a*/ 	.short	(.L_214 - .L_213)
.L_213:
        /*000c*/ 	.word	0x00000000
        /*0010*/ 	.short	0x0009
        /*0012*/ 	.short	0x0038
        /*0014*/ 	.byte	0x00, 0xf0, 0x11, 0x00


	//----- nvinfo : EIATTR_KPARAM_INFO
	.align		4
.L_214:
        /*0018*/ 	.byte	0x04, 0x17
        /*001a*/ 	.short	(.L_216 - .L_215)
.L_215:
        /*001c*/ 	.word	0x00000000
        /*0020*/ 	.short	0x0008
        /*0022*/ 	.short	0x0034
        /*0024*/ 	.byte	0x00, 0xf0, 0x11, 0x00


	//----- nvinfo : EIATTR_KPARAM_INFO
	.align		4
.L_216:
        /*0028*/ 	.byte	0x04, 0x17
        /*002a*/ 	.short	(.L_218 - .L_217)
.L_217:
        /*002c*/ 	.word	0x00000000
        /*0030*/ 	.short	0x0007
        /*0032*/ 	.short	0x0030
        /*0034*/ 	.byte	0x00, 0xf0, 0x11, 0x00


	//----- nvinfo : EIATTR_KPARAM_INFO
	.align		4
.L_218:
        /*0038*/ 	.byte	0x04, 0x17
        /*003a*/ 	.short	(.L_220 - .L_219)
.L_219:
        /*003c*/ 	.word	0x00000000
        /*0040*/ 	.short	0x0006
        /*0042*/ 	.short	0x002c
        /*0044*/ 	.byte	0x00, 0xf0, 0x11, 0x00


	//----- nvinfo : EIATTR_KPARAM_INFO
	.align		4
.L_220:
        /*0048*/ 	.byte	0x04, 0x17
        /*004a*/ 	.short	(.L_222 - .L_221)
.L_221:
        /*004c*/ 	.word	0x00000000
        /*0050*/ 	.short	0x0005
        /*0052*/ 	.short	0x0028
        /*0054*/ 	.byte	0x00, 0xf0, 0x11, 0x00


	//----- nvinfo : EIATTR_KPARAM_INFO
	.align		4
.L_222:
        /*0058*/ 	.byte	0x04, 0x17
        /*005a*/ 	.short	(.L_224 - .L_223)
.L_223:
        /*005c*/ 	.word	0x00000000
        /*0060*/ 	.short	0x0004
        /*0062*/ 	.short	0x0020
        /*0064*/ 	.byte	0x00, 0xf5, 0x21, 0x00


	//----- nvinfo : EIATTR_KPARAM_INFO
	.align		4
.L_224:
        /*0068*/ 	.byte	0x04, 0x17
        /*006a*/ 	.short	(.L_226 - .L_225)
.L_225:
        /*006c*/ 	.word	0x00000000
        /*0070*/ 	.short	0x0003
        /*0072*/ 	.short	0x0018
        /*0074*/ 	.byte	0x00, 0xf5, 0x21, 0x00


	//----- nvinfo : EIATTR_KPARAM_INFO
	.align		4
.L_226:
        /*0078*/ 	.byte	0x04, 0x17
        /*007a*/ 	.short	(.L_228 - .L_227)
.L_227:
        /*007c*/ 	.word	0x00000000
        /*0080*/ 	.short	0x0002
        /*0082*/ 	.short	0x0010
        /*0084*/ 	.byte	0x00, 0xf5, 0x21, 0x00


	//----- nvinfo : EIATTR_KPARAM_INFO
	.align		4
.L_228:
        /*0088*/ 	.byte	0x04, 0x17
        /*008a*/ 	.short	(.L_230 - .L_229)
.L_229:
        /*008c*/ 	.word	0x00000000
        /*0090*/ 	.short	0x0001
        /*0092*/ 	.short	0x0008
        /*0094*/ 	.byte	0x00, 0xf5, 0x21, 0x00


	//----- nvinfo : EIATTR_KPARAM_INFO
	.align		4
.L_230:
        /*0098*/ 	.byte	0x04, 0x17
        /*009a*/ 	.short	(.L_232 - .L_231)
.L_231:
        /*009c*/ 	.word	0x00000000
        /*00a0*/ 	.short	0x0000
        /*00a2*/ 	.short	0x0000
        /*00a4*/ 	.byte	0x00, 0xf5, 0x21, 0x00


	//----- nvinfo : EIATTR_SPARSE_MMA_MASK
	.align		4
.L_232:
        /*00a8*/ 	.byte	0x03, 0x50
        /*00aa*/ 	.short	0x0000


	//----- nvinfo : EIATTR_MAXREG_COUNT
	.align		4
        /*00ac*/ 	.byte	0x03, 0x1b
        /*00ae*/ 	.short	0x00ff


	//----- nvinfo : EIATTR_MERCURY_ISA_VERSION
	.align		4
        /*00b0*/ 	.byte	0x03, 0x5f
        /*00b2*/ 	.short	0x0101


	//----- nvinfo : EIATTR_VRC_CTA_INIT_COUNT
	.align		4
        /*00b4*/ 	.byte	0x02, 0x4a
	.zero		1
	.zero		1


	//----- nvinfo : EIATTR_EXIT_INSTR_OFFSETS
	.align		4
        /*00b8*/ 	.byte	0x04, 0x1c
        /*00ba*/ 	.short	(.L_234 - .L_233)


	//   ....[0]....
.L_233:
        /*00bc*/ 	.word	0x000000a0


	//   ....[1]....
        /*00c0*/ 	.word	0x00000480


	//   ....[2]....
        /*00c4*/ 	.word	0x00000f50


	//----- nvinfo : EIATTR_CRS_STACK_SIZE
	.align		4
.L_234:
        /*00c8*/ 	.byte	0x04, 0x1e
        /*00ca*/ 	.short	(.L_236 - .L_235)
.L_235:
        /*00cc*/ 	.word	0x00000000


	//----- nvinfo : EIATTR_CBANK_PARAM_SIZE
	.align		4
.L_236:
        /*00d0*/ 	.byte	0x03, 0x19
        /*00d2*/ 	.short	0x003c


	//----- nvinfo : EIATTR_PARAM_CBANK
	.align		4
        /*00d4*/ 	.byte	0x04, 0x0a
        /*00d6*/ 	.short	(.L_238 - .L_237)
	.align		4
.L_237:
        /*00d8*/ 	.word	index@(.nv.constant0._Z31computeTopologicalCharge_kernelPfPKfS1_S1_PKhffiii)
        /*00dc*/ 	.short	0x0380
        /*00de*/ 	.short	0x003c


	//----- nvinfo : EIATTR_SW_WAR
	.align		4
.L_238:
        /*00e0*/ 	.byte	0x04, 0x36
        /*00e2*/ 	.short	(.L_240 - .L_239)
.L_239:
        /*00e4*/ 	.word	0x00000008
.L_240:


//--------------------- .nv.info._Z22addOerstedField_kernelPfS_S_PKfPKhfffffiii --------------------------
	.section	.nv.info._Z22addOerstedField_kernelPfS_S_PKfPKhfffffiii,"",@"SHT_CUDA_INFO"
	.sectionflags	@""
	.align	4


	//----- nvinfo : EIATTR_CUDA_API_VERSION
	.align		4
        /*0000*/ 	.byte	0x04, 0x37
        /*0002*/ 	.short	(.L_242 - .L_241)
.L_241:
        /*0004*/ 	.word	0x00000082


	//----- nvinfo : EIATTR_KPARAM_INFO
	.align		4
.L_242:
        /*0008*/ 	.byte	0x04, 0x17
        /*000a*/ 	.short	(.L_244 - .L_243)
.L_243:
        /*000c*/ 	.word	0x00000000
        /*0010*/ 	.short	0x000c
        /*0012*/ 	.short	0x0044
        /*0014*/ 	.byte	0x00, 0xf0, 0x11, 0x00


	//----- nvinfo : EIATTR_KPARAM_INFO
	.align		4
.L_244:
        /*0018*/ 	.byte	0x04, 0x17
        /*001a*/ 	.short	(.L_246 - .L_245)
.L_245:
        /*001c*/ 	.word	0x00000000
        /*0020*/ 	.short	0x000b
        /*0022*/ 	.short	0x0040
        /*0024*/ 	.byte	0x00, 0xf0, 0x11, 0x00


	//----- nvinfo : EIATTR_KPARAM_INFO
	.align		4
.L_246:
        /*0028*/ 	.byte	0x04, 0x17
        /*002a*/ 	.short	(.L_248 - .L_247)
.L_247:
        /*002c*/ 	.word	0x00000000
        /*0030*/ 	.short	0x000a
        /*0032*/ 	.short	0x003c
        /*0034*/ 	.byte	0x00, 0xf0, 0x11, 0x00


	//----- nvinfo : EIATTR_KPARAM_INFO
	.align		4
.L_248:
        /*0038*/ 	.byte	0x04, 0x17
        /*003a*/ 	.short	(.L_250 - .L_249)
.L_249:
        /*003c*/ 	.word	0x00000000
        /*0040*/ 	.short	0x0009
        /*0042*/ 	.short	0x0038
        /*0044*/ 	.byte	0x00, 0xf0, 0x11, 0x00


	//----- nvinfo : EIATTR_KPARAM_INFO
	.align		4
.L_250:
        /*0048*/ 	.byte	0x04, 0x17
        /*004a*/ 	.short	(.L_252 - .L_251)
.L_251:
        /*004c*/ 	.word	0x00000000
        /*0050*/ 	.short	0x0008
        /*0052*/ 	.short	0x0034
        /*0054*/ 	.byte	0x00, 0xf0, 0x11, 0x00


	//----- nvinfo : EIATTR_KPARAM_INFO
	.align		4
.L_252:
        /*0058*/ 	.byte	0x04, 0x17
        /*005a*/ 	.short	(.L_254 - .L_253)
.L_253:
        /*005c*/ 	.word	0x00000000
        /*0060*/ 	.short	0x0007
        /*0062*/ 	.short	0x0030
        /*0064*/ 	.byte	0x00, 0xf0, 0x11, 0x00


	//----- nvinfo : EIATTR_KPARAM_INFO
	.align		4
.L_254:
        /*0068*/ 	.byte	0x04, 0x17
        /*006a*/ 	.short	(.L_256 - .L_255)
.L_255:
        /*006c*/ 	.word	0x00000000
        /*0070*/ 	.short	0x0006
        /*0072*/ 	.short	0x002c
        /*0074*/ 	.byte	0x00, 0xf0, 0x11, 0x00


	//----- nvinfo : EIATTR_KPARAM_INFO
	.align		4
.L_256:
        /*0078*/ 	.byte	0x04, 0x17
        /*007a*/ 	.short	(.L_258 - .L_257)
.L_257:
        /*007c*/ 	.word	0x00000000
        /*0080*/ 	.short	0x0005
        /*0082*/ 	.short	0x0028
        /*0084*/ 	.byte	0x00, 0xf0, 0x11, 0x00


	//----- nvinfo : EIATTR_KPARAM_INFO
	.align		4
.L_258:
        /*0088*/ 	.byte	0x04, 0x17
        /*008a*/ 	.short	(.L_260 - .L_259)
.L_259:
        /*008c*/ 	.word	0x00000000
        /*0090*/ 	.short	0x0004
        /*0092*/ 	.short	0x0020
        /*0094*/ 	.byte	0x00, 0xf5, 0x21, 0x00


	//----- nvinfo : EIATTR_KPARAM_INFO
	.align		4
.L_260:
        /*0098*/ 	.byte	0x04, 0x17
        /*009a*/ 	.short	(.L_262 - .L_261)
.L_261:
        /*009c*/ 	.word	0x00000000
        /*00a0*/ 	.short	0x0003
        /*00a2*/ 	.short	0x0018
        /*00a4*/ 	.byte	0x00, 0xf5, 0x21, 0x00


	//----- nvinfo : EIATTR_KPARAM_INFO
	.align		4
.L_262:
        /*00a8*/ 	.byte	0x04, 0x17
        /*00aa*/ 	.short	(.L_264 - .L_263)
.L_263:
        /*00ac*/ 	.word	0x00000000
        /*00b0*/ 	.short	0x0002
        /*00b2*/ 	.short	0x0010
        /*00b4*/ 	.byte	0x00, 0xf5, 0x21, 0x00


	//----- nvinfo : EIATTR_KPARAM_INFO
	.align		4
.L_264:
        /*00b8*/ 	.byte	0x04, 0x17
        /*00ba*/ 	.short	(.L_266 - .L_265)
.L_265:
        /*00bc*/ 	.word	0x00000000
        /*00c0*/ 	.short	0x0001
        /*00c2*/ 	.short	0x0008
        /*00c4*/ 	.byte	0x00, 0xf5, 0x21, 0x00


	//----- nvinfo : EIATTR_KPARAM_INFO
	.align		4
.L_266:
        /*00c8*/ 	.byte	0x04, 0x17
        /*00ca*/ 	.short	(.L_268 - .L_267)
.L_267:
        /*00cc*/ 	.word	0x00000000
        /*00d0*/ 	.short	0x0000
        /*00d2*/ 	.short	0x0000
        /*00d4*/ 	.byte	0x00, 0xf5, 0x21, 0x00


	//----- nvinfo : EIATTR_SPARSE_MMA_MASK
	.align		4
.L_268:
        /*00d8*/ 	.byte	0x03, 0x50
        /*00da*/ 	.short	0x0000


	//----- nvinfo : EIATTR_MAXREG_COUNT
	.align		4
        /*00dc*/ 	.byte	0x03, 0x1b
        /*00de*/ 	.short	0x00ff


	//----- nvinfo : EIATTR_EXTERNS
	.align		4
        /*00e0*/ 	.byte	0x04, 0x0f
        /*00e2*/ 	.short	(.L_270 - .L_269)


	//   ....[0]....
	.align		4
.L_269:
        /*00e4*/ 	.word	index@(vprintf)


	//----- nvinfo : EIATTR_MERCURY_ISA_VERSION
	.align		4
.L_270:
        /*00e8*/ 	.byte	0x03, 0x5f
        /*00ea*/ 	.short	0x0101


	//----- nvinfo : EIATTR_VRC_CTA_INIT_COUNT
	.align		4
        /*00ec*/ 	.byte	0x02, 0x4a
	.zero		1
	.zero		1


	//----- nvinfo : EIATTR_SYSCALL_OFFSETS
	.align		4
        /*00f0*/ 	.byte	0x04, 0x46
        /*00f2*/ 	.short	(.L_272 - .L_271)


	//   ....[0]....
.L_271:
        /*00f4*/ 	.word	0x00000b70


	//----- nvinfo : EIATTR_EXIT_INSTR_OFFSETS
	.align		4
.L_272:
        /*00f8*/ 	.byte	0x04, 0x1c
        /*00fa*/ 	.short	(.L_274 - .L_273)


	//   ....[0]....
.L_273:
        /*00fc*/ 	.word	0x000000f0


	//   ....[1]....
        /*0100*/ 	.word	0x00000150


	//   ....[2]....
        /*0104*/ 	.word	0x00000660


	//   ....[3]....
        /*0108*/ 	.word	0x00000c20


	//----- nvinfo : EIATTR_CRS_STACK_SIZE
	.align		4
.L_274:
        /*010c*/ 	.byte	0x04, 0x1e
        /*010e*/ 	.short	(.L_276 - .L_275)
.L_275:
        /*0110*/ 	.word	0x00000000


	//----- nvinfo : EIATTR_CBANK_PARAM_SIZE
	.align		4
.L_276:
        /*0114*/ 	.byte	0x03, 0x19
        /*0116*/ 	.short	0x0048


	//----- nvinfo : EIATTR_PARAM_CBANK
	.align		4
        /*0118*/ 	.byte	0x04, 0x0a
        /*011a*/ 	.short	(.L_278 - .L_277)
	.align		4
.L_277:
        /*011c*/ 	.word	index@(.nv.constant0._Z22addOerstedField_kernelPfS_S_PKfPKhfffffiii)
        /*0120*/ 	.short	0x0380
        /*0122*/ 	.short	0x0048


	//----- nvinfo : EIATTR_SW_WAR
	.align		4
.L_278:
        /*0124*/ 	.byte	0x04, 0x36
        /*0126*/ 	.short	(.L_280 - .L_279)
.L_279:
        /*0128*/ 	.word	0x00000008
.L_280:


//--------------------- .nv.info._Z19addVCMAField_kernelPfS_S_PKfS1_S1_S1_S1_PKhffi --------------------------
	.section	.nv.info._Z19addVCMAField_kernelPfS_S_PKfS1_S1_S1_S1_PKhffi,"",@"SHT_CUDA_INFO"
	.sectionflags	@""
	.align	4


	//----- nvinfo : EIATTR_CUDA_API_VERSION
	.align		4
        /*0000*/ 	.byte	0x04, 0x37
        /*0002*/ 	.short	(.L_282 - .L_281)
.L_281:
        /*0004*/ 	.word	0x00000082


	//----- nvinfo : EIATTR_KPARAM_INFO
	.align		4
.L_282:
        /*0008*/ 	.byte	0x04, 0x17
        /*000a*/ 	.short	(.L_284 - .L_283)
.L_283:
        /*000c*/ 	.word	0x00000000
        /*0010*/ 	.short	0x000b
        /*0012*/ 	.short	0x0050
        /*0014*/ 	.byte	0x00, 0xf0, 0x11, 0x00


	//----- nvinfo : EIATTR_KPARAM_INFO
	.align		4
.L_284:
        /*0018*/ 	.byte	0x04, 0x17
        /*001a*/ 	.short	(.L_286 - .L_285)
.L_285:
        /*001c*/ 	.word	0x00000000
        /*0020*/ 	.short	0x000a
        /*0022*/ 	.short	0x004c
        /*0024*/ 	.byte	0x00, 0xf0, 0x11, 0x00


	//----- nvinfo : EIATTR_KPARAM_INFO
	.align		4
.L_286:
        /*0028*/ 	.byte	0x04, 0x17
        /*002a*/ 	.short	(.L_288 - .L_287)
.L_287:
        /*002c*/ 	.word	0x00000000
        /*0030*/ 	.short	0x0009
        /*0032*/ 	.short	0x0048
        /*0034*/ 	.byte	0x00, 0xf0, 0x11, 0x00


	//----- nvinfo : EIATTR_KPARAM_INFO
	.align		4
.L_288:
        /*0038*/ 	.byte	0x04, 0x17
        /*003a*/ 	.short	(.L_290 - .L_289)
.L_289:
        /*003c*/ 	.word	0x00000000
        /*0040*/ 	.short	0x0008
        /*0042*/ 	.short	0x0040
        /*0044*/ 	.byte	0x00, 0xf5, 0x21, 0x00


	//----- nvinfo : EIATTR_KPARAM_INFO
	.align		4
.L_290:
        /*0048*/ 	.byte	0x04, 0x17
        /*004a*/ 	.short	(.L_292 - .L_291)
.L_291:
        /*004c*/ 	.word	0x00000000
        /*0050*/ 	.short	0x0007
        /*0052*/ 	.short	0x0038
        /*0054*/ 	.byte	0x00, 0xf5, 0x21, 0x00


	//----- nvinfo : EIATTR_KPARAM_INFO
	.align		4
.L_292:
        /*0058*/ 	.byte	0x04, 0x17
        /*005a*/ 	.short	(.L_294 - .L_293)
.L_293:
        /*005c*/ 	.word	0x00000000
        /*0060*/ 	.short	0x0006
        /*0062*/ 	.short	0x0030
        /*0064*/ 	.byte	0x00, 0xf5, 0x21, 0x00


	//----- nvinfo : EIATTR_KPARAM_INFO
	.align		4
.L_294:
        /*0068*/ 	.byte	0x04, 0x17
        /*006a*/ 	.short	(.L_296 - .L_295)
.L_295:
        /*006c*/ 	.word	0x00000000
        /*0070*/ 	.short	0x0005
        /*0072*/ 	.short	0x0028
        /*0074*/ 	.byte	0x00, 0xf5, 0x21, 0x00


	//----- nvinfo : EIATTR_KPARAM_INFO
	.align		4
.L_296:
        /*0078*/ 	.byte	0x04, 0x17
        /*007a*/ 	.short	(.L_298 - .L_297)
.L_297:
        /*007c*/ 	.word	0x00000000
        /*0080*/ 	.short	0x0004
        /*0082*/ 	.short	0x0020
        /*0084*/ 	.byte	0x00, 0xf5, 0x21, 0x00


	//----- nvinfo : EIATTR_KPARAM_INFO
	.align		4
.L_298:
        /*0088*/ 	.byte	0x04, 0x17
        /*008a*/ 	.short	(.L_300 - .L_299)
.L_299:
        /*008c*/ 	.word	0x00000000
        /*0090*/ 	.short	0x0003
        /*0092*/ 	.short	0x0018
        /*0094*/ 	.byte	0x00, 0xf5, 0x21, 0x00


	//----- nvinfo : EIATTR_KPARAM_INFO
	.align		4
.L_300:
        /*0098*/ 	.byte	0x04, 0x17
        /*009a*/ 	.short	(.L_302 - .L_301)
.L_301:
        /*009c*/ 	.word	0x00000000
        /*00a0*/ 	.short	0x0002
        /*00a2*/ 	.short	0x0010
        /*00a4*/ 	.byte	0x00, 0xf5, 0x21, 0x00


	//----- nvinfo : EIATTR_KPARAM_INFO
	.align		4
.L_302:
        /*00a8*/ 	.byte	0x04, 0x17
        /*00aa*/ 	.short	(.L_304 - .L_303)
.L_303:
        /*00ac*/ 	.word	0x00000000
        /*00b0*/ 	.short	0x0001
        /*00b2*/ 	.short	0x0008
        /*00b4*/ 	.byte	0x00, 0xf5, 0x21, 0x00


	//----- nvinfo : EIATTR_KPARAM_INFO
	.align		4
.L_304:
        /*00b8*/ 	.byte	0x04, 0x17
        /*00ba*/ 	.short	(.L_306 - .L_305)
.L_305:
        /*00bc*/ 	.word	0x00000000
        /*00c0*/ 	.short	0x0000
        /*00c2*/ 	.short	0x0000
        /*00c4*/ 	.byte	0x00, 0xf5, 0x21, 0x00


	//----- nvinfo : EIATTR_SPARSE_MMA_MASK
	.align		4
.L_306:
        /*00c8*/ 	.byte	0x03, 0x50
        /*00ca*/ 	.short	0x0000


	//----- nvinfo : EIATTR_MAXREG_COUNT
	.align		4
        /*00cc*/ 	.byte	0x03, 0x1b
        /*00ce*/ 	.short	0x00ff


	//----- nvinfo : EIATTR_MERCURY_ISA_VERSION
	.align		4
        /*00d0*/ 	.byte	0x03, 0x5f
        /*00d2*/ 	.short	0x0101


	//----- nvinfo : EIATTR_VRC_CTA_INIT_COUNT
	.align		4
        /*00d4*/ 	.byte	0x02, 0x4a
	.zero		1
	.zero		1


	//----- nvinfo : EIATTR_EXIT_INSTR_OFFSETS
	.align		4
        /*00d8*/ 	.byte	0x04, 0x1c
        /*00da*/ 	.short	(.L_308 - .L_307)


	//   ....[0]....
.L_307:
        /*00dc*/ 	.word	0x00000070


	//   ....[1]....
        /*00e0*/ 	.word	0x00000110


	//   ....[2]....
        /*00e4*/ 	.word	0x000002a0


	//----- nvinfo : EIATTR_CRS_STACK_SIZE
	.align		4
.L_308:
        /*00e8*/ 	.byte	0x04, 0x1e
        /*00ea*/ 	.short	(.L_310 - .L_309)
.L_309:
        /*00ec*/ 	.word	0x00000000


	//----- nvinfo : EIATTR_CBANK_PARAM_SIZE
	.align		4
.L_310:
        /*00f0*/ 	.byte	0x03, 0x19
        /*00f2*/ 	.short	0x0054


	//----- nvinfo : EIATTR_PARAM_CBANK
	.align		4
        /*00f4*/ 	.byte	0x04, 0x0a
        /*00f6*/ 	.short	(.L_312 - .L_311)
	.align		4
.L_311:
        /*00f8*/ 	.word	index@(.nv.constant0._Z19addVCMAField_kernelPfS_S_PKfS1_S1_S1_S1_PKhffi)
        /*00fc*/ 	.short	0x0380
        /*00fe*/ 	.short	0x0054


	//----- nvinfo : EIATTR_SW_WAR
	.align		4
.L_312:
        /*0100*/ 	.byte	0x04, 0x36
        /*0102*/ 	.short	(.L_314 - .L_313)
.L_313:
        /*0104*/ 	.word	0x00000008
.L_314:


//--------------------- .nv.info._Z18addSTTField_kernelPfS_S_PKfS1_S1_S1_S1_S1_PKhffffiii --------------------------
	.section	.nv.info._Z18addSTTField_kernelPfS_S_PKfS1_S1_S1_S1_S1_PKhffffiii,"",@"SHT_CUDA_INFO"
	.sectionflags	@""
	.align	4


	//----- nvinfo : EIATTR_CUDA_API_VERSION
	.align		4
        /*0000*/ 	.byte	0x04, 0x37
        /*0002*/ 	.short	(.L_316 - .L_315)
.L_315:
        /*0004*/ 	.word	0x00000082


	//----- nvinfo : EIATTR_KPARAM_INFO
	.align		4
.L_316:
        /*0008*/ 	.byte	0x04, 0x17
        /*000a*/ 	.short	(.L_318 - .L_317)
.L_317:
        /*000c*/ 	.word	0x00000000
        /*0010*/ 	.short	0x0010
        /*0012*/ 	.short	0x0068
        /*0014*/ 	.byte	0x00, 0xf0, 0x11, 0x00


	//----- nvinfo : EIATTR_KPARAM_INFO
	.align		4
.L_318:
        /*0018*/ 	.byte	0x04, 0x17
        /*001a*/ 	.short	(.L_320 - .L_319)
.L_319:
        /*001c*/ 	.word	0x00000000
        /*0020*/ 	.short	0x000f
        /*0022*/ 	.short	0x0064
        /*0024*/ 	.byte	0x00, 0xf0, 0x11, 0x00


	//----- nvinfo : EIATTR_KPARAM_INFO
	.align		4
.L_320:
        /*0028*/ 	.byte	0x04, 0x17
        /*002a*/ 	.short	(.L_322 - .L_321)
.L_321:
        /*002c*/ 	.word	0x00000000
        /*0030*/ 	.short	0x000e
        /*0032*/ 	.short	0x0060
        /*0034*/ 	.byte	0x00, 0xf0, 0x11, 0x00


	//----- nvinfo : EIATTR_KPARAM_INFO
	.align		4
.L_322:
        /*0038*/ 	.byte	0x04, 0x17
        /*003a*/ 	.short	(.L_324 - .L_323)
.L_323:
        /*003c*/ 	.word	0x00000000
        /*0040*/ 	.short	0x000d
        /*0042*/ 	.short	0x005c
        /*0044*/ 	.byte	0x00, 0xf0, 0x11, 0x00


	//----- nvinfo : EIATTR_KPARAM_INFO
	.align		4
.L_324:
        /*0048*/ 	.byte	0x04, 0x17
        /*004a*/ 	.short	(.L_326 - .L_325)
.L_325:
        /*004c*/ 	.word	0x00000000
        /*0050*/ 	.short	0x000c
        /*0052*/ 	.short	0x0058
        /*0054*/ 	.byte	0x00, 0xf0, 0x11, 0x00


	//----- nvinfo : EIATTR_KPARAM_INFO
	.align		4
.L_326:
        /*0058*/ 	.byte	0x04, 0x17
        /*005a*/ 	.short	(.L_328 - .L_327)
.L_327:
        /*005c*/ 	.word	0x00000000
        /*0060*/ 	.short	0x000b
        /*0062*/ 	.short	0x0054
        /*0064*/ 	.byte	0x00, 0xf0, 0x11, 0x00


	//----- nvinfo : EIATTR_KPARAM_INFO
	.align		4
.L_328:
        /*0068*/ 	.byte	0x04, 0x17
        /*006a*/ 	.short	(.L_330 - .L_329)
.L_329:
        /*006c*/ 	.word	0x00000000
        /*0070*/ 	.short	0x000a
        /*0072*/ 	.short	0x0050
        /*0074*/ 	.byte	0x00, 0xf0, 0x11, 0x00


	//----- nvinfo : EIATTR_KPARAM_INFO
	.align		4
.L_330:
        /*0078*/ 	.byte	0x04, 0x17
        /*007a*/ 	.short	(.L_332 - .L_331)
.L_331:
        /*007c*/ 	.word	0x00000000
        /*0080*/ 	.short	0x0009
        /*0082*/ 	.short	0x0048
        /*0084*/ 	.byte	0x00, 0xf5, 0x21, 0x00


	//----- nvinfo : EIATTR_KPARAM_INFO
	.align		4
.L_332:
        /*0088*/ 	.byte	0x04, 0x17
        /*008a*/ 	.short	(.L_334 - .L_333)
.L_333:
        /*008c*/ 	.word	0x00000000
        /*0090*/ 	.short	0x0008
        /*0092*/ 	.short	0x0040
        /*0094*/ 	.byte	0x00, 0xf5, 0x21, 0x00


	//----- nvinfo : EIATTR_KPARAM_INFO
	.align		4
.L_334:
        /*0098*/ 	.byte	0x04, 0x17
        /*009a*/ 	.short	(.L_336 - .L_335)
.L_335:
        /*009c*/ 	.word	0x00000000
        /*00a0*/ 	.short	0x0007
        /*00a2*/ 	.short	0x0038
        /*00a4*/ 	.byte	0x00, 0xf5, 0x21, 0x00


	//----- nvinfo : EIATTR_KPARAM_INFO
	.align		4
.L_336:
        /*00a8*/ 	.byte	0x04, 0x17
        /*00aa*/ 	.short	(.L_338 - .L_337)
.L_337:
        /*00ac*/ 	.word	0x00000000
        /*00b0*/ 	.short	0x0006
        /*00b2*/ 	.short	0x0030
        /*00b4*/ 	.byte	0x00, 0xf5, 0x21, 0x00


	//----- nvinfo : EIATTR_KPARAM_INFO
	.align		4
.L_338:
        /*00b8*/ 	.byte	0x04, 0x17
        /*00ba*/ 	.short	(.L_340 - .L_339)
.L_339:
        /*00bc*/ 	.word	0x00000000
        /*00c0*/ 	.short	0x0005
        /*00c2*/ 	.short	0x0028
        /*00c4*/ 	.byte	0x00, 0xf5, 0x21, 0x00


	//----- nvinfo : EIATTR_KPARAM_INFO
	.align		4
.L_340:
        /*00c8*/ 	.byte	0x04, 0x17
        /*00ca*/ 	.short	(.L_342 - .L_341)
.L_341:
        /*00cc*/ 	.word	0x00000000
        /*00d0*/ 	.short	0x0004
        /*00d2*/ 	.short	0x0020
        /*00d4*/ 	.byte	0x00, 0xf5, 0x21, 0x00


	//----- nvinfo : EIATTR_KPARAM_INFO
	.align		4
.L_342:
        /*00d8*/ 	.byte	0x04, 0x17
        /*00da*/ 	.short	(.L_344 - .L_343)
.L_343:
        /*00dc*/ 	.word	0x00000000
        /*00e0*/ 	.short	0x0003
        /*00e2*/ 	.short	0x0018
        /*00e4*/ 	.byte	0x00, 0xf5, 0x21, 0x00


	//----- nvinfo : EIATTR_KPARAM_INFO
	.align		4
.L_344:
        /*00e8*/ 	.byte	0x04, 0x17
        /*00ea*/ 	.short	(.L_346 - .L_345)
.L_345:
        /*00ec*/ 	.word	0x00000000
        /*00f0*/ 	.short	0x0002
        /*00f2*/ 	.short	0x0010
        /*00f4*/ 	.byte	0x00, 0xf5, 0x21, 0x00


	//----- nvinfo : EIATTR_KPARAM_INFO
	.align		4
.L_346:
        /*00f8*/ 	.byte	0x04, 0x17
        /*00fa*/ 	.short	(.L_348 - .L_347)
.L_347:
        /*00fc*/ 	.word	0x00000000
        /*0100*/ 	.short	0x0001
        /*0102*/ 	.short	0x0008
        /*0104*/ 	.byte	0x00, 0xf5, 0x21, 0x00


	//----- nvinfo : EIATTR_KPARAM_INFO
	.align		4
.L_348:
        /*0108*/ 	.byte	0x04, 0x17
        /*010a*/ 	.short	(.L_350 - .L_349)
.L_349:
        /*010c*/ 	.word	0x00000000
        /*0110*/ 	.short	0x0000
        /*0112*/ 	.short	0x0000
        /*0114*/ 	.byte	0x00, 0xf5, 0x21, 0x00


	//----- nvinfo : EIATTR_SPARSE_MMA_MASK
	.align		4
.L_350:
        /*0118*/ 	.byte	0x03, 0x50
        /*011a*/ 	.short	0x0000


	//----- nvinfo : EIATTR_MAXREG_COUNT
	.align		4
        /*011c*/ 	.byte	0x03, 0x1b
        /*011e*/ 	.short	0x00ff


	//----- nvinfo : EIATTR_MERCURY_ISA_VERSION
	.align		4
        /*0120*/ 	.byte	0x03, 0x5f
        /*0122*/ 	.short	0x0101


	//----- nvinfo : EIATTR_VRC_CTA_INIT_COUNT
	.align		4
        /*0124*/ 	.byte	0x02, 0x4a
	.zero		1
	.zero		1


	//----- nvinfo : EIATTR_EXIT_INSTR_OFFSETS
	.align		4
        /*0128*/ 	.byte	0x04, 0x1c
        /*012a*/ 	.short	(.L_352 - .L_351)


	//   ....[0]....
.L_351:
        /*012c*/ 	.word	0x000000a0


	//   ....[1]....
        /*0130*/ 	.word	0x00000140


	//   ....[2]....
        /*0134*/ 	.word	0x00000c70


	//----- nvinfo : EIATTR_CRS_STACK_SIZE
	.align		4
.L_352:
        /*0138*/ 	.byte	0x04, 0x1e
        /*013a*/ 	.short	(.L_354 - .L_353)
.L_353:
        /*013c*/ 	.word	0x00000000


	//----- nvinfo : EIATTR_CBANK_PARAM_SIZE
	.align		4
.L_354:
        /*0140*/ 	.byte	0x03, 0x19
        /*0142*/ 	.short	0x006c


	//----- nvinfo : EIATTR_PARAM_CBANK
	.align		4
        /*0144*/ 	.byte	0x04, 0x0a
        /*0146*/ 	.short	(.L_356 - .L_355)
	.align		4
.L_355:
        /*0148*/ 	.word	index@(.nv.constant0._Z18addSTTField_kernelPfS_S_PKfS1_S1_S1_S1_S1_PKhffffiii)
        /*014c*/ 	.short	0x0380
        /*014e*/ 	.short	0x006c


	//----- nvinfo : EIATTR_SW_WAR
	.align		4
.L_356:
        /*0150*/ 	.byte	0x04, 0x36
        /*0152*/ 	.short	(.L_358 - .L_357)
.L_357:
        /*0154*/ 	.word	0x00000008
.L_358:


//--------------------- .nv.info._Z18addSOTField_kernelPfS_S_PKfS1_S1_S1_S1_PKhfffi --------------------------
	.section	.nv.info._Z18addSOTField_kernelPfS_S_PKfS1_S1_S1_S1_PKhfffi,"",@"SHT_CUDA_INFO"
	.sectionflags	@""
	.align	4


	//----- nvinfo : EIATTR_CUDA_API_VERSION
	.align		4
        /*0000*/ 	.byte	0x04, 0x37
        /*0002*/ 	.short	(.L_360 - .L_359)
.L_359:
        /*0004*/ 	.word	0x00000082


	//----- nvinfo : EIATTR_KPARAM_INFO
	.align		4
.L_360:
        /*0008*/ 	.byte	0x04, 0x17
        /*000a*/ 	.short	(.L_362 - .L_361)
.L_361:
        /*000c*/ 	.word	0x00000000
        /*0010*/ 	.short	0x000c
        /*0012*/ 	.short	0x0054
        /*0014*/ 	.byte	0x00, 0xf0, 0x11, 0x00


	//----- nvinfo : EIATTR_KPARAM_INFO
	.align		4
.L_362:
        /*0018*/ 	.byte	0x04, 0x17
        /*001a*/ 	.short	(.L_364 - .L_363)
.L_363:
        /*001c*/ 	.word	0x00000000
        /*0020*/ 	.short	0x000b
        /*0022*/ 	.short	0x0050
        /*0024*/ 	.byte	0x00, 0xf0, 0x11, 0x00


	//----- nvinfo : EIATTR_KPARAM_INFO
	.align		4
.L_364:
        /*0028*/ 	.byte	0x04, 0x17
        /*002a*/ 	.short	(.L_366 - .L_365)
.L_365:
        /*002c*/ 	.word	0x00000000
        /*0030*/ 	.short	0x000a
        /*0032*/ 	.short	0x004c
        /*0034*/ 	.byte	0x00, 0xf0, 0x11, 0x00


	//----- nvinfo : EIATTR_KPARAM_INFO
	.align		4
.L_366:
        /*0038*/ 	.byte	0x04, 0x17
        /*003a*/ 	.short	(.L_368 - .L_367)
.L_367:
        /*003c*/ 	.word	0x00000000
        /*0040*/ 	.short	0x0009
        /*0042*/ 	.short	0x0048
        /*0044*/ 	.byte	0x00, 0xf0, 0x11, 0x00


	//----- nvinfo : EIATTR_KPARAM_INFO
	.align		4
.L_368:
        /*0048*/ 	.byte	0x04, 0x17
        /*004a*/ 	.short	(.L_370 - .L_369)
.L_369:
        /*004c*/ 	.word	0x00000000
        /*0050*/ 	.short	0x0008
        /*0052*/ 	.short	0x0040
        /*0054*/ 	.byte	0x00, 0xf5, 0x21, 0x00


	//----- nvinfo : EIATTR_KPARAM_INFO
	.align		4
.L_370:
        /*0058*/ 	.byte	0x04, 0x17
        /*005a*/ 	.short	(.L_372 - .L_371)
.L_371:
        /*005c*/ 	.word	0x00000000
        /*0060*/ 	.short	0x0007
        /*0062*/ 	.short	0x0038
        /*0064*/ 	.byte	0x00, 0xf5, 0x21, 0x00


	//----- nvinfo : EIATTR_KPARAM_INFO
	.align		4
.L_372:
        /*0068*/ 	.byte	0x04, 0x17
        /*006a*/ 	.short	(.L_374 - .L_373)
.L_373:
        /*006c*/ 	.word	0x00000000
        /*0070*/ 	.short	0x0006
        /*0072*/ 	.short	0x0030
        /*0074*/ 	.byte	0x00, 0xf5, 0x21, 0x00


	//----- nvinfo : EIATTR_KPARAM_INFO
	.align		4
.L_374:
        /*0078*/ 	.byte	0x04, 0x17
        /*007a*/ 	.short	(.L_376 - .L_375)
.L_375:
        /*007c*/ 	.word	0x00000000
        /*0080*/ 	.short	0x0005
        /*0082*/ 	.short	0x0028
        /*0084*/ 	.byte	0x00, 0xf5, 0x21, 0x00


	//----- nvinfo : EIATTR_KPARAM_INFO
	.align		4
.L_376:
        /*0088*/ 	.byte	0x04, 0x17
        /*008a*/ 	.short	(.L_378 - .L_377)
.L_377:
        /*008c*/ 	.word	0x00000000
        /*0090*/ 	.short	0x0004
        /*0092*/ 	.short	0x0020
        /*0094*/ 	.byte	0x00, 0xf5, 0x21, 0x00


	//----- nvinfo : EIATTR_KPARAM_INFO
	.align		4
.L_378:
        /*0098*/ 	.byte	0x04, 0x17
        /*009a*/ 	.short	(.L_380 - .L_379)
.L_379:
        /*009c*/ 	.word	0x00000000
        /*00a0*/ 	.short	0x0003
        /*00a2*/ 	.short	0x0018
        /*00a4*/ 	.byte	0x00, 0xf5, 0x21, 0x00


	//----- nvinfo : EIATTR_KPARAM_INFO
	.align		4
.L_380:
        /*00a8*/ 	.byte	0x04, 0x17
        /*00aa*/ 	.short	(.L_382 - .L_381)
.L_381:
        /*00ac*/ 	.word	0x00000000
        /*00b0*/ 	.short	0x0002
        /*00b2*/ 	.short	0x0010
        /*00b4*/ 	.byte	0x00, 0xf5, 0x21, 0x00


	//----- nvinfo : EIATTR_KPARAM_INFO
	.align		4
.L_382:
        /*00b8*/ 	.byte	0x04, 0x17
        /*00ba*/ 	.short	(.L_384 - .L_383)
.L_383:
        /*00bc*/ 	.word	0x00000000
        /*00c0*/ 	.short	0x0001
        /*00c2*/ 	.short	0x0008
        /*00c4*/ 	.byte	0x00, 0xf5, 0x21, 0x00


	//----- nvinfo : EIATTR_KPARAM_INFO
	.align		4
.L_384:
        /*00c8*/ 	.byte	0x04, 0x17
        /*00ca*/ 	.short	(.L_386 - .L_385)
.L_385:
        /*00cc*/ 	.word	0x00000000
        /*00d0*/ 	.short	0x0000
        /*00d2*/ 	.short	0x0000
        /*00d4*/ 	.byte	0x00, 0xf5, 0x21, 0x00


	//----- nvinfo : EIATTR_SPARSE_MMA_MASK
	.align		4
.L_386:
        /*00d8*/ 	.byte	0x03, 0x50
        /*00da*/ 	.short	0x0000


	//----- nvinfo : EIATTR_MAXREG_COUNT
	.align		4
        /*00dc*/ 	.byte	0x03, 0x1b
        /*00de*/ 	.short	0x00ff


	//----- nvinfo : EIATTR_MERCURY_ISA_VERSION
	.align		4
        /*00e0*/ 	.byte	0x03, 0x5f
        /*00e2*/ 	.short	0x0101


	//----- nvinfo : EIATTR_VRC_CTA_INIT_COUNT
	.align		4
        /*00e4*/ 	.byte	0x02, 0x4a
	.zero		1
	.zero		1


	//----- nvinfo : EIATTR_EXIT_INSTR_OFFSETS
	.align		4
        /*00e8*/ 	.byte	0x04, 0x1c
        /*00ea*/ 	.short	(.L_388 - .L_387)


	//   ....[0]....
.L_387:
        /*00ec*/ 	.word	0x00000070


	//   ....[1]....
        /*00f0*/ 	.word	0x00000110


	//   ....[2]....
        /*00f4*/ 	.word	0x00000370


	//----- nvinfo : EIATTR_CRS_STACK_SIZE
	.align		4
.L_388:
        /*00f8*/ 	.byte	0x04, 0x1e
        /*00fa*/ 	.short	(.L_390 - .L_389)
.L_389:
        /*00fc*/ 	.word	0x00000000


	//----- nvinfo : EIATTR_CBANK_PARAM_SIZE
	.align		4
.L_390:
        /*0100*/ 	.byte	0x03, 0x19
        /*0102*/ 	.short	0x0058


	//----- nvinfo : EIATTR_PARAM_CBANK
	.align		4
        /*0104*/ 	.byte	0x04, 0x0a
        /*0106*/ 	.short	(.L_392 - .L_391)
	.align		4
.L_391:
        /*0108*/ 	.word	index@(.nv.constant0._Z18addSOTField_kernelPfS_S_PKfS1_S1_S1_S1_PKhfffi)
        /*010c*/ 	.short	0x0380
        /*010e*/ 	.short	0x0058


	//----- nvinfo : EIATTR_SW_WAR
	.align		4
.L_392:
        /*0110*/ 	.byte	0x04, 0x36
        /*0112*/ 	.short	(.L_394 - .L_393)
.L_393:
        /*0114*/ 	.word	0x00000008
.L_394:


//--------------------- .nv.info._Z21initThermalRNG_kernelP17curandStateXORWOWmi --------------------------
	.section	.nv.info._Z21initThermalRNG_kernelP17curandStateXORWOWmi,"",@"SHT_CUDA_INFO"
	.sectionflags	@""
	.align	4


	//----- nvinfo : EIATTR_CUDA_API_VERSION
	.align		4
        /*0000*/ 	.byte	0x04, 0x37
        /*0002*/ 	.short	(.L_396 - .L_395)
.L_395:
        /*0004*/ 	.word	0x00000082


	//----- nvinfo : EIATTR_KPARAM_INFO
	.align		4
.L_396:
        /*0008*/ 	.byte	0x04, 0x17
        /*000a*/ 	.short	(.L_398 - .L_397)
.L_397:
        /*000c*/ 	.word	0x00000000
        /*0010*/ 	.short	0x0002
        /*0012*/ 	.short	0x0010
        /*0014*/ 	.byte	0x00, 0xf0, 0x11, 0x00


	//----- nvinfo : EIATTR_KPARAM_INFO
	.align		4
.L_398:
        /*0018*/ 	.byte	0x04, 0x17
        /*001a*/ 	.short	(.L_400 - .L_399)
.L_399:
        /*001c*/ 	.word	0x00000000
        /*0020*/ 	.short	0x0001
        /*0022*/ 	.short	0x0008
        /*0024*/ 	.byte	0x00, 0xf0, 0x21, 0x00


	//----- nvinfo : EIATTR_KPARAM_INFO
	.align		4
.L_400:
        /*0028*/ 	.byte	0x04, 0x17
        /*002a*/ 	.short	(.L_402 - .L_401)
.L_401:
        /*002c*/ 	.word	0x00000000
        /*0030*/ 	.short	0x0000
        /*0032*/ 	.short	0x0000
        /*0034*/ 	.byte	0x00, 0xf5, 0x21, 0x00


	//----- nvinfo : EIATTR_SPARSE_MMA_MASK
	.align		4
.L_402:
        /*0038*/ 	.byte	0x03, 0x50
        /*003a*/ 	.short	0x0000


	//----- nvinfo : EIATTR_MAXREG_COUNT
	.align		4
        /*003c*/ 	.byte	0x03, 0x1b
        /*003e*/ 	.short	0x00ff


	//----- nvinfo : EIATTR_MERCURY_ISA_VERSION
	.align		4
        /*0040*/ 	.byte	0x03, 0x5f
        /*0042*/ 	.short	0x0101


	//----- nvinfo : EIATTR_VRC_CTA_INIT_COUNT
	.align		4
        /*0044*/ 	.byte	0x02, 0x4a
	.zero		1
	.zero		1


	//----- nvinfo : EIATTR_EXIT_INSTR_OFFSETS
	.align		4
        /*0048*/ 	.byte	0x04, 0x1c
        /*004a*/ 	.short	(.L_404 - .L_403)


	//   ....[0]....
.L_403:
        /*004c*/ 	.word	0x00000070


	//   ....[1]....
        /*0050*/ 	.word	0x00000f00


	//----- nvinfo : EIATTR_CRS_STACK_SIZE
	.align		4
.L_404:
        /*0054*/ 	.byte	0x04, 0x1e
        /*0056*/ 	.short	(.L_406 - .L_405)
.L_405:
        /*0058*/ 	.word	0x00000000


	//----- nvinfo : EIATTR_CBANK_PARAM_SIZE
	.align		4
.L_406:
        /*005c*/ 	.byte	0x03, 0x19
        /*005e*/ 	.short	0x0014


	//----- nvinfo : EIATTR_PARAM_CBANK
	.align		4
        /*0060*/ 	.byte	0x04, 0x0a
        /*0062*/ 	.short	(.L_408 - .L_407)
	.align		4
.L_407:
        /*0064*/ 	.word	index@(.nv.constant0._Z21initThermalRNG_kernelP17curandStateXORWOWmi)
        /*0068*/ 	.short	0x0380
        /*006a*/ 	.short	0x0014


	//----- nvinfo : EIATTR_SW_WAR
	.align		4
.L_408:
        /*006c*/ 	.byte	0x04, 0x36
        /*006e*/ 	.short	(.L_410 - .L_409)
.L_409:
        /*0070*/ 	.word	0x00000008
.L_410:


//--------------------- .nv.info._Z22addThermalField_kernelPfS_S_PKfS1_PKhP17curandStateXORWOWfffi --------------------------
	.section	.nv.info._Z22addThermalField_kernelPfS_S_PKfS1_PKhP17curandStateXORWOWfffi,"",@"SHT_CUDA_INFO"
	.sectionflags	@""
	.align	4


	//----- nvinfo : EIATTR_CUDA_API_VERSION
	.align		4
        /*0000*/ 	.byte	0x04, 0x37
        /*0002*/ 	.short	(.L_412 - .L_411)
.L_411:
        /*0004*/ 	.word	0x00000082


	//----- nvinfo : EIATTR_KPARAM_INFO
	.align		4
.L_412:
        /*0008*/ 	.byte	0x04, 0x17
        /*000a*/ 	.short	(.L_414 - .L_413)
.L_413:
        /*000c*/ 	.word	0x00000000
        /*0010*/ 	.short	0x000a
        /*0012*/ 	.short	0x0044
        /*0014*/ 	.byte	0x00, 0xf0, 0x11, 0x00


	//----- nvinfo : EIATTR_KPARAM_INFO
	.align		4
.L_414:
        /*0018*/ 	.byte	0x04, 0x17
        /*001a*/ 	.short	(.L_416 - .L_415)
.L_415:
        /*001c*/ 	.word	0x00000000
        /*0020*/ 	.short	0x0009
        /*0022*/ 	.short	0x0040
        /*0024*/ 	.byte	0x00, 0xf0, 0x11, 0x00


	//----- nvinfo : EIATTR_KPARAM_INFO
	.align		4
.L_416:
        /*0028*/ 	.byte	0x04, 0x17
        /*002a*/ 	.short	(.L_418 - .L_417)
.L_417:
        /*002c*/ 	.word	0x00000000
        /*0030*/ 	.short	0x0008
        /*0032*/ 	.short	0x003c
        /*0034*/ 	.byte	0x00, 0xf0, 0x11, 0x00


	//----- nvinfo : EIATTR_KPARAM_INFO
	.align		4
.L_418:
        /*0038*/ 	.byte	0x04, 0x17
        /*003a*/ 	.short	(.L_420 - .L_419)
.L_419:
        /*003c*/ 	.word	0x00000000
        /*0040*/ 	.short	0x0007
        /*0042*/ 	.short	0x0038
        /*0044*/ 	.byte	0x00, 0xf0, 0x11, 0x00


	//----- nvinfo : EIATTR_KPARAM_INFO
	.align		4
.L_420:
        /*0048*/ 	.byte	0x04, 0x17
        /*004a*/ 	.short	(.L_422 - .L_421)
.L_421:
        /*004c*/ 	.word	0x00000000
        /*0050*/ 	.short	0x0006
        /*0052*/ 	.short	0x0030
        /*0054*/ 	.byte	0x00, 0xf5, 0x21, 0x00


	//----- nvinfo : EIATTR_KPARAM_INFO
	.align		4
.L_422:
        /*0058*/ 	.byte	0x04, 0x17
        /*005a*/ 	.short	(.L_424 - .L_423)
.L_423:
        /*005c*/ 	.word	0x00000000
        /*0060*/ 	.short	0x0005
        /*0062*/ 	.short	0x0028
        /*0064*/ 	.byte	0x00, 0xf5, 0x21, 0x00


	//----- nvinfo : EIATTR_KPARAM_INFO
	.align		4
.L_424:
        /*0068*/ 	.byte	0x04, 0x17
        /*006a*/ 	.short	(.L_426 - .L_425)
.L_425:
        /*006c*/ 	.word	0x00000000
        /*0070*/ 	.short	0x0004
        /*0072*/ 	.short	0x0020
        /*0074*/ 	.byte	0x00, 0xf5, 0x21, 0x00


	//----- nvinfo : EIATTR_KPARAM_INFO
	.align		4
.L_426:
        /*0078*/ 	.byte	0x04, 0x17
        /*007a*/ 	.short	(.L_428 - .L_427)
.L_427:
        /*007c*/ 	.word	0x00000000
        /*0080*/ 	.short	0x0003
        /*0082*/ 	.short	0x0018
        /*0084*/ 	.byte	0x00, 0xf5, 0x21, 0x00


	//----- nvinfo : EIATTR_KPARAM_INFO
	.align		4
.L_428:
        /*0088*/ 	.byte	0x04, 0x17
        /*008a*/ 	.short	(.L_430 - .L_429)
.L_429:
        /*008c*/ 	.word	0x00000000
        /*0090*/ 	.short	0x0002
        /*0092*/ 	.short	0x0010
        /*0094*/ 	.byte	0x00, 0xf5, 0x21, 0x00


	//----- nvinfo : EIATTR_KPARAM_INFO
	.align		4
.L_430:
        /*0098*/ 	.byte	0x04, 0x17
        /*009a*/ 	.short	(.L_432 - .L_431)
.L_431:
        /*009c*/ 	.word	0x00000000
        /*00a0*/ 	.short	0x0001
        /*00a2*/ 	.short	0x0008
        /*00a4*/ 	.byte	0x00, 0xf5, 0x21, 0x00


	//----- nvinfo : EIATTR_KPARAM_INFO
	.align		4
.L_432:
        /*00a8*/ 	.byte	0x04, 0x17
        /*00aa*/ 	.short	(.L_434 - .L_433)
.L_433:
        /*00ac*/ 	.word	0x00000000
        /*00b0*/ 	.short	0x0000
        /*00b2*/ 	.short	0x0000
        /*00b4*/ 	.byte	0x00, 0xf5, 0x21, 0x00


	//----- nvinfo : EIATTR_SPARSE_MMA_MASK
	.align		4
.L_434:
        /*00b8*/ 	.byte	0x03, 0x50
        /*00ba*/ 	.short	0x0000


	//----- nvinfo : EIATTR_MAXREG_COUNT
	.align		4
        /*00bc*/ 	.byte	0x03, 0x1b
        /*00be*/ 	.short	0x00ff


	//----- nvinfo : EIATTR_MERCURY_ISA_VERSION
	.align		4
        /*00c0*/ 	.byte	0x03, 0x5f
        /*00c2*/ 	.short	0x0101


	//----- nvinfo : EIATTR_VRC_CTA_INIT_COUNT
	.align		4
        /*00c4*/ 	.byte	0x02, 0x4a
	.zero		1
	.zero		1


	//----- nvinfo : EIATTR_EXIT_INSTR_OFFSETS
	.align		4
        /*00c8*/ 	.byte	0x04, 0x1c
        /*00ca*/ 	.short	(.L_436 - .L_435)


	//   ....[0]....
.L_435:
        /*00cc*/ 	.word	0x00000070


	//   ....[1]....
        /*00d0*/ 	.word	0x000000f0


	//   ....[2]....
        /*00d4*/ 	.word	0x00001260


	//----- nvinfo : EIATTR_CRS_STACK_SIZE
	.align		4
.L_436:
        /*00d8*/ 	.byte	0x04, 0x1e
        /*00da*/ 	.short	(.L_438 - .L_437)
.L_437:
        /*00dc*/ 	.word	0x00000000


	//----- nvinfo : EIATTR_CBANK_PARAM_SIZE
	.align		4
.L_438:
        /*00e0*/ 	.byte	0x03, 0x19
        /*00e2*/ 	.short	0x0048


	//----- nvinfo : EIATTR_PARAM_CBANK
	.align		4
        /*00e4*/ 	.byte	0x04, 0x0a
        /*00e6*/ 	.short	(.L_440 - .L_439)
	.align		4
.L_439:
        /*00e8*/ 	.word	index@(.nv.constant0._Z22addThermalField_kernelPfS_S_PKfS1_PKhP17curandStateXORWOWfffi)
        /*00ec*/ 	.short	0x0380
        /*00ee*/ 	.short	0x0048


	//----- nvinfo : EIATTR_SW_WAR
	.align		4
.L_440:
        /*00f0*/ 	.byte	0x04, 0x36
        /*00f2*/ 	.short	(.L_442 - .L_441)
.L_441:
        /*00f4*/ 	.word	0x00000008
.L_442:


//--------------------- .nv.info._Z20getRKKYEnergy_kernelPfPKfS1_S1_PKhfiiffiiiifff --------------------------
	.section	.nv.info._Z20getRKKYEnergy_kernelPfPKfS1_S1_PKhfiiffiiiifff,"",@"SHT_CUDA_INFO"
	.sectionflags	@""
	.align	4


	//----- nvinfo : EIATTR_CUDA_API_VERSION
	.align		4
        /*0000*/ 	.byte	0x04, 0x37
        /*0002*/ 	.short	(.L_444 - .L_443)
.L_443:
        /*0004*/ 	.word	0x00000082


	//----- nvinfo : EIATTR_KPARAM_INFO
	.align		4
.L_444:
        /*0008*/ 	.byte	0x04, 0x17
        /*000a*/ 	.short	(.L_446 - .L_445)
.L_445:
        /*000c*/ 	.word	0x00000000
        /*0010*/ 	.short	0x0010
        /*0012*/ 	.short	0x0054
        /*0014*/ 	.byte	0x00, 0xf0, 0x11, 0x00


	//----- nvinfo : EIATTR_KPARAM_INFO
	.align		4
.L_446:
        /*0018*/ 	.byte	0x04, 0x17
        /*001a*/ 	.short	(.L_448 - .L_447)
.L_447:
        /*001c*/ 	.word	0x00000000
        /*0020*/ 	.short	0x000f
        /*0022*/ 	.short	0x0050
        /*0024*/ 	.byte	0x00, 0xf0, 0x11, 0x00


	//----- nvinfo : EIATTR_KPARAM_INFO
	.align		4
.L_448:
        /*0028*/ 	.byte	0x04, 0x17
        /*002a*/ 	.short	(.L_450 - .L_449)
.L_449:
        /*002c*/ 	.word	0x00000000
        /*0030*/ 	.short	0x000e
        /*0032*/ 	.short	0x004c
        /*0034*/ 	.byte	0x00, 0xf0, 0x11, 0x00


	//----- nvinfo : EIATTR_KPARAM_INFO
	.align		4
.L_450:
        /*0038*/ 	.byte	0x04, 0x17
        /*003a*/ 	.short	(.L_452 - .L_451)
.L_451:
        /*003c*/ 	.word	0x00000000
        /*0040*/ 	.short	0x000d
        /*0042*/ 	.short	0x0048
        /*0044*/ 	.byte	0x00, 0xf0, 0x11, 0x00


	//----- nvinfo : EIATTR_KPARAM_INFO
	.align		4
.L_452:
        /*0048*/ 	.byte	0x04, 0x17
        /*004a*/ 	.short	(.L_454 - .L_453)
.L_453:
        /*004c*/ 	.word	0x00000000
        /*0050*/ 	.short	0x000c
        /*0052*/ 	.short	0x0044
        /*0054*/ 	.byte	0x00, 0xf0, 0x11, 0x00


	//----- nvinfo : EIATTR_KPARAM_INFO
	.align		4
.L_454:
        /*0058*/ 	.byte	0x04, 0x17
        /*005a*/ 	.short	(.L_456 - .L_455)
.L_455:
        /*005c*/ 	.word	0x00000000
        /*0060*/ 	.short	0x000b
        /*0062*/ 	.short	0x0040
        /*0064*/ 	.byte	0x00, 0xf0, 0x11, 0x00


	//----- nvinfo : EIATTR_KPARAM_INFO
	.align		4
.L_456:
        /*0068*/ 	.byte	0x04, 0x17
        /*006a*/ 	.short	(.L_458 - .L_457)
.L_457:
        /*006c*/ 	.word	0x00000000
        /*0070*/ 	.short	0x000a
        /*0072*/ 	.short	0x003c
        /*0074*/ 	.byte	0x00, 0xf0, 0x11, 0x00


	//----- nvinfo : EIATTR_KPARAM_INFO
	.align		4
.L_458:
        /*0078*/ 	.byte	0x04, 0x17
        /*007a*/ 	.short	(.L_460 - .L_459)
.L_459:
        /*007c*/ 	.word	0x00000000
        /*0080*/ 	.short	0x0009
        /*0082*/ 	.short	0x0038
        /*0084*/ 	.byte	0x00, 0xf0, 0x11, 0x00


	//----- nvinfo : EIATTR_KPARAM_INFO
	.align		4
.L_460:
        /*0088*/ 	.byte	0x04, 0x17
        /*008a*/ 	.short	(.L_462 - .L_461)
.L_461:
        /*008c*/ 	.word	0x00000000
        /*0090*/ 	.short	0x0008
        /*0092*/ 	.short	0x0034
        /*0094*/ 	.byte	0x00, 0xf0, 0x11, 0x00


	//----- nvinfo : EIATTR_KPARAM_INFO
	.align		4
.L_462:
        /*0098*/ 	.byte	0x04, 0x17
        /*009a*/ 	.short	(.L_464 - .L_463)
.L_463:
        /*009c*/ 	.word	0x00000000
        /*00a0*/ 	.short	0x0007
        /*00a2*/ 	.short	0x0030
        /*00a4*/ 	.byte	0x00, 0xf0, 0x11, 0x00


	//----- nvinfo : EIATTR_KPARAM_INFO
	.align		4
.L_464:
        /*00a8*/ 	.byte	0x04, 0x17
        /*00aa*/ 	.short	(.L_466 - .L_465)
.L_465:
        /*00ac*/ 	.word	0x00000000
        /*00b0*/ 	.short	0x0006
        /*00b2*/ 	.short	0x002c
        /*00b4*/ 	.byte	0x00, 0xf0, 0x11, 0x00


	//----- nvinfo : EIATTR_KPARAM_INFO
	.align		4
.L_466:
        /*00b8*/ 	.byte	0x04, 0x17
        /*00ba*/ 	.short	(.L_468 - .L_467)
.L_467:
        /*00bc*/ 	.word	0x00000000
        /*00c0*/ 	.short	0x0005
        /*00c2*/ 	.short	0x0028
        /*00c4*/ 	.byte	0x00, 0xf0, 0x11, 0x00


	//----- nvinfo : EIATTR_KPARAM_INFO
	.align		4
.L_468:
        /*00c8*/ 	.byte	0x04, 0x17
        /*00ca*/ 	.short	(.L_470 - .L_469)
.L_469:
        /*00cc*/ 	.word	0x00000000
        /*00d0*/ 	.short	0x0004
        /*00d2*/ 	.short	0x0020
        /*00d4*/ 	.byte	0x00, 0xf5, 0x21, 0x00


	//----- nvinfo : EIATTR_KPARAM_INFO
	.align		4
.L_470:
        /*00d8*/ 	.byte	0x04, 0x17
        /*00da*/ 	.short	(.L_472 - .L_471)
.L_471:
        /*00dc*/ 	.word	0x00000000
        /*00e0*/ 	.short	0x0003
        /*00e2*/ 	.short	0x0018
        /*00e4*/ 	.byte	0x00, 0xf5, 0x21, 0x00


	//----- nvinfo : EIATTR_KPARAM_INFO
	.align		4
.L_472:
        /*00e8*/ 	.byte	0x04, 0x17
        /*00ea*/ 	.short	(.L_474 - .L_473)
.L_473:
        /*00ec*/ 	.word	0x00000000
        /*00f0*/ 	.short	0x0002
        /*00f2*/ 	.short	0x0010
        /*00f4*/ 	.byte	0x00, 0xf5, 0x21, 0x00


	//----- nvinfo : EIATTR_KPARAM_INFO
	.align		4
.L_474:
        /*00f8*/ 	.byte	0x04, 0x17
        /*00fa*/ 	.short	(.L_476 - .L_475)
.L_475:
        /*00fc*/ 	.word	0x00000000
        /*0100*/ 	.short	0x0001
        /*0102*/ 	.short	0x0008
        /*0104*/ 	.byte	0x00, 0xf5, 0x21, 0x00


	//----- nvinfo : EIATTR_KPARAM_INFO
	.align		4
.L_476:
        /*0108*/ 	.byte	0x04, 0x17
        /*010a*/ 	.short	(.L_478 - .L_477)
.L_477:
        /*010c*/ 	.word	0x00000000
        /*0110*/ 	.short	0x0000
        /*0112*/ 	.short	0x0000
        /*0114*/ 	.byte	0x00, 0xf5, 0x21, 0x00


	//----- nvinfo : EIATTR_SPARSE_MMA_MASK
	.align		4
.L_478:
        /*0118*/ 	.byte	0x03, 0x50
        /*011a*/ 	.short	0x0000


	//----- nvinfo : EIATTR_MAXREG_COUNT
	.align		4
        /*011c*/ 	.byte	0x03, 0x1b
        /*011e*/ 	.short	0x00ff


	//----- nvinfo : EIATTR_MERCURY_ISA_VERSION
	.align		4
        /*0120*/ 	.byte	0x03, 0x5f
        /*0122*/ 	.short	0x0101


	//----- nvinfo : EIATTR_VRC_CTA_INIT_COUNT
	.align		4
        /*0124*/ 	.byte	0x02, 0x4a
	.zero		1
	.zero		1


	//----- nvinfo : EIATTR_EXIT_INSTR_OFFSETS
	.align		4
        /*0128*/ 	.byte	0x04, 0x1c
        /*012a*/ 	.short	(.L_480 - .L_479)


	//   ....[0]....
.L_479:
        /*012c*/ 	.word	0x000000b0


	//   ....[1]....
        /*0130*/ 	.word	0x00000160


	//   ....[2]....
        /*0134*/ 	.word	0x00001020


	//   ....[3]....
        /*0138*/ 	.word	0x000010e0


	//   ....[4]....
        /*013c*/ 	.word	0x000011f0


	//----- nvinfo : EIATTR_CRS_STACK_SIZE
	.align		4
.L_480:
        /*0140*/ 	.byte	0x04, 0x1e
        /*0142*/ 	.short	(.L_482 - .L_481)
.L_481:
        /*0144*/ 	.word	0x00000000


	//----- nvinfo : EIATTR_CBANK_PARAM_SIZE
	.align		4
.L_482:
        /*0148*/ 	.byte	0x03, 0x19
        /*014a*/ 	.short	0x0058


	//----- nvinfo : EIATTR_PARAM_CBANK
	.align		4
        /*014c*/ 	.byte	0x04, 0x0a
        /*014e*/ 	.short	(.L_484 - .L_483)
	.align		4
.L_483:
        /*0150*/ 	.word	index@(.nv.constant0._Z20getRKKYEnergy_kernelPfPKfS1_S1_PKhfiiffiiiifff)
        /*0154*/ 	.short	0x0380
        /*0156*/ 	.short	0x0058


	//----- nvinfo : EIATTR_SW_WAR
	.align		4
.L_484:
        /*0158*/ 	.byte	0x04, 0x36
        /*015a*/ 	.short	(.L_486 - .L_485)
.L_485:
        /*015c*/ 	.word	0x00000008
.L_486:


//--------------------- .nv.info._Z19addRKKYField_kernelPfS_S_PKfS1_S1_S1_PKhfiifiiiifff --------------------------
	.section	.nv.info._Z19addRKKYField_kernelPfS_S_PKfS1_S1_S1_PKhfiifiiiifff,"",@"SHT_CUDA_INFO"
	.sectionflags	@""
	.align	4


	//----- nvinfo : EIATTR_CUDA_API_VERSION
	.align		4
        /*0000*/ 	.byte	0x04, 0x37
        /*0002*/ 	.short	(.L_488 - .L_487)
.L_487:
        /*0004*/ 	.word	0x00000082


	//----- nvinfo : EIATTR_KPARAM_INFO
	.align		4
.L_488:
        /*0008*/ 	.byte	0x04, 0x17
        /*000a*/ 	.short	(.L_490 - .L_489)
.L_489:
        /*000c*/ 	.word	0x00000000
        /*0010*/ 	.short	0x0012
        /*0012*/ 	.short	0x0068
        /*0014*/ 	.byte	0x00, 0xf0, 0x11, 0x00


	//----- nvinfo : EIATTR_KPARAM_INFO
	.align		4
.L_490:
        /*0018*/ 	.byte	0x04, 0x17
        /*001a*/ 	.short	(.L_492 - .L_491)
.L_491:
        /*001c*/ 	.word	0x00000000
        /*0020*/ 	.short	0x0011
        /*0022*/ 	.short	0x0064
        /*0024*/ 	.byte	0x00, 0xf0, 0x11, 0x00


	//----- nvinfo : EIATTR_KPARAM_INFO
	.align		4
.L_492:
        /*0028*/ 	.byte	0x04, 0x17
        /*002a*/ 	.short	(.L_494 - .L_493)
.L_493:
        /*002c*/ 	.word	0x00000000
        /*0030*/ 	.short	0x0010
        /*0032*/ 	.short	0x0060
        /*0034*/ 	.byte	0x00, 0xf0, 0x11, 0x00


	//----- nvinfo : EIATTR_KPARAM_INFO
	.align		4
.L_494:
        /*0038*/ 	.byte	0x04, 0x17
        /*003a*/ 	.short	(.L_496 - .L_495)
.L_495:
        /*003c*/ 	.word	0x00000000
        /*0040*/ 	.short	0x000f
        /*0042*/ 	.short	0x005c
        /*0044*/ 	.byte	0x00, 0xf0, 0x11, 0x00


	//----- nvinfo : EIATTR_KPARAM_INFO
	.align		4
.L_496:
        /*0048*/ 	.byte	0x04, 0x17
        /*004a*/ 	.short	(.L_498 - .L_497)
.L_497:
        /*004c*/ 	.word	0x00000000
        /*0050*/ 	.short	0x000e
        /*0052*/ 	.short	0x0058
        /*0054*/ 	.byte	0x00, 0xf0, 0x11, 0x00


	//----- nvinfo : EIATTR_KPARAM_INFO
	.align		4
.L_498:
        /*0058*/ 	.byte	0x04, 0x17
        /*005a*/ 	.short	(.L_500 - .L_499)
.L_499:
        /*005c*/ 	.word	0x00000000
        /*0060*/ 	.short	0x000d
        /*0062*/ 	.short	0x0054
        /*0064*/ 	.byte	0x00, 0xf0, 0x11, 0x00


	//----- nvinfo : EIATTR_KPARAM_INFO
	.align		4
.L_500:
        /*0068*/ 	.byte	0x04, 0x17
        /*006a*/ 	.short	(.L_502 - .L_501)
.L_501:
        /*006c*/ 	.word	0x00000000
        /*0070*/ 	.short	0x000c
        /*0072*/ 	.short	0x0050
        /*0074*/ 	.byte	0x00, 0xf0, 0x11, 0x00


	//----- nvinfo : EIATTR_KPARAM_INFO
	.align		4
.L_502:
        /*0078*/ 	.byte	0x04, 0x17
        /*007a*/ 	.short	(.L_504 - .L_503)
.L_503:
        /*007c*/ 	.word	0x00000000
        /*0080*/ 	.short	0x000b
        /*0082*/ 	.short	0x004c
        /*0084*/ 	.byte	0x00, 0xf0, 0x11, 0x00


	//----- nvinfo : EIATTR_KPARAM_INFO
	.align		4
.L_504:
        /*0088*/ 	.byte	0x04, 0x17
        /*008a*/ 	.short	(.L_506 - .L_505)
.L_505:
        /*008c*/ 	.word	0x00000000
        /*0090*/ 	.short	0x000a
        /*0092*/ 	.short	0x0048
        /*0094*/ 	.byte	0x00, 0xf0, 0x11, 0x00


	//----- nvinfo : EIATTR_KPARAM_INFO
	.align		4
.L_506:
        /*0098*/ 	.byte	0x04, 0x17
        /*009a*/ 	.short	(.L_508 - .L_507)
.L_507:
        /*009c*/ 	.word	0x00000000
        /*00a0*/ 	.short	0x0009
        /*00a2*/ 	.short	0x0044
        /*00a4*/ 	.byte	0x00, 0xf0, 0x11, 0x00


	//----- nvinfo : EIATTR_KPARAM_INFO
	.align		4
.L_508:
        /*00a8*/ 	.byte	0x04, 0x17
        /*00aa*/ 	.short	(.L_510 - .L_509)
.L_509:
        /*00ac*/ 	.word	0x00000000
        /*00b0*/ 	.short	0x0008
        /*00b2*/ 	.short	0x0040
        /*00b4*/ 	.byte	0x00, 0xf0, 0x11, 0x00


	//----- nvinfo : EIATTR_KPARAM_INFO
	.align		4
.L_510:
        /*00b8*/ 	.byte	0x04, 0x17
        /*00ba*/ 	.short	(.L_512 - .L_511)
.L_511:
        /*00bc*/ 	.word	0x00000000
        /*00c0*/ 	.short	0x0007
        /*00c2*/ 	.short	0x0038
        /*00c4*/ 	.byte	0x00, 0xf5, 0x21, 0x00


	//----- nvinfo : EIATTR_KPARAM_INFO
	.align		4
.L_512:
        /*00c8*/ 	.byte	0x04, 0x17
        /*00ca*/ 	.short	(.L_514 - .L_513)
.L_513:
        /*00cc*/ 	.word	0x00000000
        /*00d0*/ 	.short	0x0006
        /*00d2*/ 	.short	0x0030
        /*00d4*/ 	.byte	0x00, 0xf5, 0x21, 0x00


	//----- nvinfo : EIATTR_KPARAM_INFO
	.align		4
.L_514:
        /*00d8*/ 	.byte	0x04, 0x17
        /*00da*/ 	.short	(.L_516 - .L_515)
.L_515:
        /*00dc*/ 	.word	0x00000000
        /*00e0*/ 	.short	0x0005
        /*00e2*/ 	.short	0x0028
        /*00e4*/ 	.byte	0x00, 0xf5, 0x21, 0x00


	//----- nvinfo : EIATTR_KPARAM_INFO
	.align		4
.L_516:
        /*00e8*/ 	.byte	0x04, 0x17
        /*00ea*/ 	.short	(.L_518 - .L_517)
.L_517:
        /*00ec*/ 	.word	0x00000000
        /*00f0*/ 	.short	0x0004
        /*00f2*/ 	.short	0x0020
        /*00f4*/ 	.byte	0x00, 0xf5, 0x21, 0x00


	//----- nvinfo : EIATTR_KPARAM_INFO
	.align		4
.L_518:
        /*00f8*/ 	.byte	0x04, 0x17
        /*00fa*/ 	.short	(.L_520 - .L_519)
.L_519:
        /*00fc*/ 	.word	0x00000000
        /*0100*/ 	.short	0x0003
        /*0102*/ 	.short	0x0018
        /*0104*/ 	.byte	0x00, 0xf5, 0x21, 0x00


	//----- nvinfo : EIATTR_KPARAM_INFO
	.align		4
.L_520:
        /*0108*/ 	.byte	0x04, 0x17
        /*010a*/ 	.short	(.L_522 - .L_521)
.L_521:
        /*010c*/ 	.word	0x00000000
        /*0110*/ 	.short	0x0002
        /*0112*/ 	.short	0x0010
        /*0114*/ 	.byte	0x00, 0xf5, 0x21, 0x00


	//----- nvinfo : EIATTR_KPARAM_INFO
	.align		4
.L_522:
        /*0118*/ 	.byte	0x04, 0x17
        /*011a*/ 	.short	(.L_524 - .L_523)
.L_523:
        /*011c*/ 	.word	0x00000000
        /*0120*/ 	.short	0x0001
        /*0122*/ 	.short	0x0008
        /*0124*/ 	.byte	0x00, 0xf5, 0x21, 0x00


	//----- nvinfo : EIATTR_KPARAM_INFO
	.align		4
.L_524:
        /*0128*/ 	.byte	0x04, 0x17
        /*012a*/ 	.short	(.L_526 - .L_525)
.L_525:
        /*012c*/ 	.word	0x00000000
        /*0130*/ 	.short	0x0000
        /*0132*/ 	.short	0x0000
        /*0134*/ 	.byte	0x00, 0xf5, 0x21, 0x00


	//----- nvinfo : EIATTR_SPARSE_MMA_MASK
	.align		4
.L_526:
        /*0138*/ 	.byte	0x03, 0x50
        /*013a*/ 	.short	0x0000


	//----- nvinfo : EIATTR_MAXREG_COUNT
	.align		4
        /*013c*/ 	.byte	0x03, 0x1b
        /*013e*/ 	.short	0x00ff


	//----- nvinfo : EIATTR_MERCURY_ISA_VERSION
	.align		4
        /*0140*/ 	.byte	0x03, 0x5f
        /*0142*/ 	.short	0x0101


	//----- nvinfo : EIATTR_VRC_CTA_INIT_COUNT
	.align		4
        /*0144*/ 	.byte	0x02, 0x4a
	.zero		1
	.zero		1


	//----- nvinfo : EIATTR_EXIT_INSTR_OFFSETS
	.align		4
        /*0148*/ 	.byte	0x04, 0x1c
        /*014a*/ 	.short	(.L_528 - .L_527)


	//   ....[0]....
.L_527:
        /*014c*/ 	.word	0x000000b0


	//   ....[1]....
        /*0150*/ 	.word	0x00000110


	//   ....[2]....
        /*0154*/ 	.word	0x000001d0


	//   ....[3]....
        /*0158*/ 	.word	0x00001330


	//   ....[4]....
        /*015c*/ 	.word	0x00001540


	//   ....[5]....
        /*0160*/ 	.word	0x000015f0


	//   ....[6]....
        /*0164*/ 	.word	0x000016f0


	//----- nvinfo : EIATTR_CRS_STACK_SIZE
	.align		4
.L_528:
        /*0168*/ 	.byte	0x04, 0x1e
        /*016a*/ 	.short	(.L_530 - .L_529)
.L_529:
        /*016c*/ 	.word	0x00000000


	//----- nvinfo : EIATTR_CBANK_PARAM_SIZE
	.align		4
.L_530:
        /*0170*/ 	.byte	0x03, 0x19
        /*0172*/ 	.short	0x006c


	//----- nvinfo : EIATTR_PARAM_CBANK
	.align		4
        /*0174*/ 	.byte	0x04, 0x0a
        /*0176*/ 	.short	(.L_532 - .L_531)
	.align		4
.L_531:
        /*0178*/ 	.word	index@(.nv.constant0._Z19addRKKYField_kernelPfS_S_PKfS1_S1_S1_PKhfiifiiiifff)
        /*017c*/ 	.short	0x0380
        /*017e*/ 	.short	0x006c


	//----- nvinfo : EIATTR_SW_WAR
	.align		4
.L_532:
        /*0180*/ 	.byte	0x04, 0x36
        /*0182*/ 	.short	(.L_534 - .L_533)
.L_533:
        /*0184*/ 	.word	0x00000008
.L_534:


//--------------------- .nv.callgraph             --------------------------
	.section	.nv.callgraph,"",@"SHT_CUDA_CALLGRAPH"
	.align	4
	.sectionentsize	8
	.align		4
        /*0000*/ 	.word	0x00000000
	.align		4
        /*0004*/ 	.word	0xffffffff
	.align		4
        /*0008*/ 	.word	index@(_Z22addOerstedField_kernelPfS_S_PKfPKhfffffiii)
	.align		4
        /*000c*/ 	.word	index@(vprintf)
	.align		4
        /*0010*/ 	.word	0x00000000
	.align		4
        /*0014*/ 	.word	0xfffffffe
	.align		4
        /*0018*/ 	.word	0x00000000
	.align		4
        /*001c*/ 	.word	0xfffffffd
	.align		4
        /*0020*/ 	.word	0x00000000
	.align		4
        /*0024*/ 	.word	0xfffffffc


//--------------------- .nv.constant4             --------------------------
	.section	.nv.constant4,"a",@progbits
	.align	8
	.align		8
.nv.constant4:
        /*0000*/ 	.dword	precalc_xorwow_matrix
	.align		8
        /*0008*/ 	.dword	precalc_xorwow_offset_matrix
	.align		8
        /*0010*/ 	.dword	mrg32k3aM1
	.align		8
        /*0018*/ 	.dword	mrg32k3aM2
	.align		8
        /*0020*/ 	.dword	mrg32k3aM1SubSeq
	.align		8
        /*0028*/ 	.dword	mrg32k3aM2SubSeq
	.align		8
        /*0030*/ 	.dword	mrg32k3aM1Seq
	.align		8
        /*0038*/ 	.dword	mrg32k3aM2Seq
	.align		8
        /*0040*/ 	.dword	$str
	.align		8
        /*0048*/ 	.dword	__cudart_i2opi_f
	.align		8
        /*0050*/ 	.dword	vprintf


//--------------------- .nv.constant3             --------------------------
	.section	.nv.constant3,"a",@progbits
	.align	8
.nv.constant3:
	.type		__cr_lgamma_table,@object
	.size		__cr_lgamma_table,(.L_8 - __cr_lgamma_table)
__cr_lgamma_table:
        /*0000*/ 	.byte	0x00, 0x00, 0x00, 0x00, 0x00, 0x00, 0x00, 0x00, 0x00, 0x00, 0x00, 0x00, 0x00, 0x00, 0x00, 0x00
        /*0010*/ 	.byte	0xef, 0x39, 0xfa, 0xfe, 0x42, 0x2e, 0xe6, 0x3f, 0x02, 0x20, 0x2a, 0xfa, 0x0b, 0xab, 0xfc, 0x3f
        /*0020*/ 	.byte	0xf9, 0x2c, 0x92, 0x7c, 0xa7, 0x6c, 0x09, 0x40, 0xc9, 0x79, 0x44, 0x3c, 0x64, 0x26, 0x13, 0x40
        /*0030*/ 	.byte	0xca, 0x01, 0xcf, 0x3a, 0x27, 0x51, 0x1a, 0x40, 0x30, 0xcc, 0x2d, 0xf3, 0xe1, 0x0c, 0x21, 0x40
        /*0040*/ 	.byte	0x0d, 0xb7, 0xfc, 0x82, 0x8e, 0x35, 0x25, 0x40
.L_8:


//--------------------- .text.setValue_kernel     --------------------------
	.section	.text.setValue_kernel,"ax",@progbits
	.align	128
        .global         setValue_kernel
        .type           setValue_kernel,@function
        .size           setValue_kernel,(.L_x_229 - setValue_kernel)
        .other          setValue_kernel,@"STO_CUDA_ENTRY STV_DEFAULT"
setValue_kernel:
.text.setValue_kernel:
[----:B------:R-:W-:Y:S01]  /*0000*/  LDC R1, c[0x0][0x37c] ;  /* 0x0000df00ff017b82 */ /* 0x000fe20000000800 */
[----:B------:R-:W0:Y:S07]  /*0010*/  S2R R0, SR_TID.X ;  /* 0x0000000000007919 */ /* 0x000e2e0000002100 */
[----:B------:R-:W0:Y:S01]  /*0020*/  S2UR UR4, SR_CTAID.X ;  /* 0x00000000000479c3 */ /* 0x000e220000002500 */
[----:B------:R-:W1:Y:S07]  /*0030*/  LDCU UR5, c[0x0][0x38c] ;  /* 0x00007180ff0577ac */ /* 0x000e6e0008000800 */
[----:B------:R-:W0:Y:S02]  /*0040*/  LDC R5, c[0x0][0x360] ;  /* 0x0000d800ff057b82 */ /* 0x000e240000000800 */
[----:B0-----:R-:W-:-:S05]  /*0050*/  IMAD R5, R5, UR4, R0 ;  /* 0x0000000405057c24 */ /* 0x001fca000f8e0200 */
[----:B-1----:R-:W-:-:S13]  /*0060*/  ISETP.GE.AND P0, PT, R5, UR5, PT ;  /* 0x0000000505007c0c */ /* 0x002fda000bf06270 */
[----:B------:R-:W-:Y:S05]  /*0070*/  @P0 EXIT ;  /* 0x000000000000094d */ /* 0x000fea0003800000 */
[----:B------:R-:W0:Y:S01]  /*0080*/  LDC.64 R2, c[0x0][0x380] ;  /* 0x0000e000ff027b82 */ /* 0x000e220000000a00 */
[----:B------:R-:W1:Y:S07]  /*0090*/  LDCU.64 UR4, c[0x0][0x358] ;  /* 0x00006b00ff0477ac */ /* 0x000e6e0008000a00 */
[----:B------:R-:W1:Y:S01]  /*00a0*/  LDC R7, c[0x0][0x388] ;  /* 0x0000e200ff077b82 */ /* 0x000e620000000800 */
[----:B0-----:R-:W-:-:S05]  /*00b0*/  IMAD.WIDE R2, R5, 0x4, R2 ;  /* 0x0000000405027825 */ /* 0x001fca00078e0202 */
[----:B-1----:R-:W-:Y:S01]  /*00c0*/  STG.E desc[UR4][R2.64], R7 ;  /* 0x0000000702007986 */ /* 0x002fe2000c101904 */
[----:B------:R-:W-:Y:S05]  /*00d0*/  EXIT ;  /* 0x000000000000794d */ /* 0x000fea0003800000 */
.L_x_0:
[----:B------:R-:W-:-:S00]  /*00e0*/  BRA `(.L_x_0) ;  /* 0xfffffffc00fc7947 */ /* 0x000fc0000383ffff */
[----:B------:R-:W-:-:S00]  /*00f0*/  NOP ;  /* 0x0000000000007918 */ /* 0x000fc00000000000 */
        /* <DEDUP_REMOVED lines=8> */
.L_x_229:


//--------------------- .text._Z27accumulateRegionSums_kernelPKfS0_S0_PKhiiPfS3_S3_Pi --------------------------
	.section	.text._Z27accumulateRegionSums_kernelPKfS0_S0_PKhiiPfS3_S3_Pi,"ax",@progbits
	.align	128
        .global         _Z27accumulateRegionSums_kernelPKfS0_S0_PKhiiPfS3_S3_Pi
        .type           _Z27accumulateRegionSums_kernelPKfS0_S0_PKhiiPfS3_S3_Pi,@function
        .size           _Z27accumulateRegionSums_kernelPKfS0_S0_PKhiiPfS3_S3_Pi,(.L_x_230 - _Z27accumulateRegionSums_kernelPKfS0_S0_PKhiiPfS3_S3_Pi)
        .other          _Z27accumulateRegionSums_kernelPKfS0_S0_PKhiiPfS3_S3_Pi,@"STO_CUDA_ENTRY STV_DEFAULT"
_Z27accumulateRegionSums_kernelPKfS0_S0_PKhiiPfS3_S3_Pi:
.text._Z27accumulateRegionSums_kernelPKfS0_S0_PKhiiPfS3_S3_Pi:
[----:B------:R-:W-:Y:S01]  /*0000*/  LDC R1, c[0x0][0x37c] ;  /* 0x0000df00ff017b82 */ /* 0x000fe20000000800 */
[----:B------:R-:W0:Y:S01]  /*0010*/  S2R R0, SR_TID.X ;  /* 0x0000000000007919 */ /* 0x000e220000002100 */
[----:B------:R-:W1:Y:S01]  /*0020*/  LDCU UR4, c[0x0][0x360] ;  /* 0x00006c00ff0477ac */ /* 0x000e620008000800 */
[----:B------:R-:W-:Y:S01]  /*0030*/  MOV R2, 0x400 ;  /* 0x0000040000027802 */ /* 0x000fe20000000f00 */
[----:B------:R-:W-:Y:S01]  /*0040*/  BSSY.RECONVERGENT B0, `(.L_x_1) ;  /* 0x0000026000007945 */ /* 0x000fe20003800200 */
[----:B------:R-:W0:Y:S01]  /*0050*/  S2R R17, SR_CTAID.X ;  /* 0x0000000000117919 */ /* 0x000e220000002500 */
[----:B------:R-:W2:Y:S01]  /*0060*/  LDCU UR5, c[0x0][0x3a0] ;  /* 0x00007400ff0577ac */ /* 0x000ea20008000800 */
[----:B------:R-:W-:Y:S02]  /*0070*/  HFMA2 R7, -RZ, RZ, 0, 0 ;  /* 0x00000000ff077431 */ /* 0x000fe400000001ff */
[----:B------:R-:W-:Y:S01]  /*0080*/  IMAD.MOV.U32 R16, RZ, RZ, RZ ;  /* 0x000000ffff107224 */ /* 0x000fe200078e00ff */
[----:B------:R-:W3:Y:S01]  /*0090*/  S2R R3, SR_CgaCtaId ;  /* 0x0000000000037919 */ /* 0x000ee20000008800 */
[----:B------:R-:W4:Y:S01]  /*00a0*/  LDCU.64 UR6, c[0x0][0x358] ;  /* 0x00006b00ff0677ac */ /* 0x000f220008000a00 */
[----:B------:R-:W-:Y:S01]  /*00b0*/  IMAD.MOV.U32 R5, RZ, RZ, RZ ;  /* 0x000000ffff057224 */ /* 0x000fe200078e00ff */
[----:B------:R-:W-:-:S02]  /*00c0*/  MOV R19, RZ ;  /* 0x000000ff00137202 */ /* 0x000fc40000000f00 */
[----:B-1----:R-:W-:Y:S01]  /*00d0*/  MOV R8, UR4 ;  /* 0x0000000400087c02 */ /* 0x002fe20008000f00 */
[----:B0-----:R-:W-:Y:S01]  /*00e0*/  IMAD R17, R17, UR4, R0 ;  /* 0x0000000411117c24 */ /* 0x001fe2000f8e0200 */
[----:B---3--:R-:W-:-:S04]  /*00f0*/  LEA R3, R3, R2, 0x18 ;  /* 0x0000000203037211 */ /* 0x008fc800078ec0ff */
[----:B--2---:R-:W-:Y:S02]  /*0100*/  ISETP.GE.AND P0, PT, R17, UR5, PT ;  /* 0x0000000511007c0c */ /* 0x004fe4000bf06270 */
[-C--:B------:R-:W-:Y:S02]  /*0110*/  LEA R13, R8, R3.reuse, 0x2 ;  /* 0x00000003080d7211 */ /* 0x080fe400078e10ff */
[----:B------:R-:W-:Y:S02]  /*0120*/  LEA R10, R0, R3, 0x2 ;  /* 0x00000003000a7211 */ /* 0x000fe400078e10ff */
[----:B------:R-:W-:Y:S01]  /*0130*/  LEA R11, R8, R13, 0x2 ;  /* 0x0000000d080b7211 */ /* 0x000fe200078e10ff */
[----:B------:R-:W-:-:S03]  /*0140*/  IMAD R12, R0, 0x4, R13 ;  /* 0x00000004000c7824 */ /* 0x000fc600078e020d */
[----:B------:R-:W-:Y:S01]  /*0150*/  LEA R14, R0, R11, 0x2 ;  /* 0x0000000b000e7211 */ /* 0x000fe200078e10ff */
[----:B------:R-:W-:-:S04]  /*0160*/  IMAD R9, R8, 0x4, R11 ;  /* 0x0000000408097824 */ /* 0x000fc800078e020b */
[----:B------:R-:W-:Y:S01]  /*0170*/  IMAD R15, R0, 0x4, R9 ;  /* 0x00000004000f7824 */ /* 0x000fe200078e0209 */
[----:B----4-:R-:W-:Y:S06]  /*0180*/  @P0 BRA `(.L_x_2) ;  /* 0x0000000000440947 */ /* 0x010fec0003800000 */
[----:B------:R-:W0:Y:S02]  /*0190*/  LDCU.64 UR4, c[0x0][0x398] ;  /* 0x00007300ff0477ac */ /* 0x000e240008000a00 */
[C---:B0-----:R-:W-:Y:S01]  /*01a0*/  IADD3 R2, P0, PT, R17.reuse, UR4, RZ ;  /* 0x0000000411027c10 */ /* 0x041fe2000ff1e0ff */
[----:B------:R-:W0:Y:S03]  /*01b0*/  LDCU UR4, c[0x0][0x3a4] ;  /* 0x00007480ff0477ac */ /* 0x000e260008000800 */
[----:B------:R-:W-:-:S05]  /*01c0*/  LEA.HI.X.SX32 R3, R17, UR5, 0x1, P0 ;  /* 0x0000000511037c11 */ /* 0x000fca00080f0eff */
[----:B------:R-:W0:Y:S02]  /*01d0*/  LDG.E.U8.CONSTANT R2, desc[UR6][R2.64] ;  /* 0x0000000602027981 */ /* 0x000e24000c1e9100 */
[----:B0-----:R-:W-:-:S13]  /*01e0*/  ISETP.NE.AND P0, PT, R2, UR4, PT ;  /* 0x0000000402007c0c */ /* 0x001fda000bf05270 */
[----:B------:R-:W-:Y:S05]  /*01f0*/  @P0 BRA `(.L_x_2) ;  /* 0x0000000000280947 */ /* 0x000fea0003800000 */
[----:B------:R-:W0:Y:S08]  /*0200*/  LDC.64 R4, c[0x0][0x380] ;  /* 0x0000e000ff047b82 */ /* 0x000e300000000a00 */
[----:B------:R-:W1:Y:S08]  /*0210*/  LDC.64 R6, c[0x0][0x388] ;  /* 0x0000e200ff067b82 */ /* 0x000e700000000a00 */
[----:B------:R-:W2:Y:S01]  /*0220*/  LDC.64 R2, c[0x0][0x390] ;  /* 0x0000e400ff027b82 */ /* 0x000ea20000000a00 */
[----:B0-----:R-:W-:-:S06]  /*0230*/  IMAD.WIDE R4, R17, 0x4, R4 ;  /* 0x0000000411047825 */ /* 0x001fcc00078e0204 */
[----:B------:R0:W5:Y:S01]  /*0240*/  LDG.E.CONSTANT R5, desc[UR6][R4.64] ;  /* 0x0000000604057981 */ /* 0x000162000c1e9900 */
[----:B-1----:R-:W-:-:S06]  /*0250*/  IMAD.WIDE R6, R17, 0x4, R6 ;  /* 0x0000000411067825 */ /* 0x002fcc00078e0206 */
[----:B------:R0:W5:Y:S01]  /*0260*/  LDG.E.CONSTANT R7, desc[UR6][R6.64] ;  /* 0x0000000606077981 */ /* 0x000162000c1e9900 */
[----:B--2---:R-:W-:-:S05]  /*0270*/  IMAD.WIDE R2, R17, 0x4, R2 ;  /* 0x0000000411027825 */ /* 0x004fca00078e0202 */
[----:B------:R0:W5:Y:S01]  /*0280*/  LDG.E.CONSTANT R19, desc[UR6][R2.64] ;  /* 0x0000000602137981 */ /* 0x000162000c1e9900 */
[----:B------:R-:W-:-:S07]  /*0290*/  IMAD.MOV.U32 R16, RZ, RZ, 0x1 ;  /* 0x00000001ff107424 */ /* 0x000fce00078e00ff */
.L_x_2:
[----:B------:R-:W-:Y:S05]  /*02a0*/  BSYNC.RECONVERGENT B0 ;  /* 0x0000000000007941 */ /* 0x000fea0003800200 */
.L_x_1:
[----:B------:R-:W-:Y:S01]  /*02b0*/  ISETP.GE.U32.AND P0, PT, R8, 0x2, PT ;  /* 0x000000020800780c */ /* 0x000fe20003f06070 */
[----:B-----5:R1:W-:Y:S04]  /*02c0*/  STS [R10], R5 ;  /* 0x000000050a007388 */ /* 0x0203e80000000800 */
[----:B------:R1:W-:Y:S04]  /*02d0*/  STS [R12], R7 ;  /* 0x000000070c007388 */ /* 0x0003e80000000800 */
[----:B------:R1:W-:Y:S04]  /*02e0*/  STS [R14], R19 ;  /* 0x000000130e007388 */ /* 0x0003e80000000800 */
[----:B------:R1:W-:Y:S01]  /*02f0*/  STS [R15], R16 ;  /* 0x000000100f007388 */ /* 0x0003e20000000800 */
[----:B------:R-:W-:Y:S06]  /*0300*/  BAR.SYNC.DEFER_BLOCKING 0x0 ;  /* 0x0000000000007b1d */ /* 0x000fec0000010000 */
[----:B------:R-:W-:Y:S05]  /*0310*/  @!P0 BRA `(.L_x_3) ;  /* 0x0000000000748947 */ /* 0x000fea0003800000 */
.L_x_6:
[----:B------:R-:W-:Y:S01]  /*0320*/  SHF.R.U32.HI R17, RZ, 0x1, R8 ;  /* 0x00000001ff117819 */ /* 0x000fe20000011608 */
[----:B------:R-:W-:Y:S03]  /*0330*/  BSSY.RECONVERGENT B0, `(.L_x_4) ;  /* 0x0000017000007945 */ /* 0x000fe60003800200 */
[----:B------:R-:W-:-:S13]  /*0340*/  ISETP.GE.U32.AND P0, PT, R0, R17, PT ;  /* 0x000000110000720c */ /* 0x000fda0003f06070 */
[----:B--2---:R-:W-:Y:S05]  /*0350*/  @P0 BRA `(.L_x_5) ;  /* 0x0000000000500947 */ /* 0x004fea0003800000 */
[C---:B0-----:R-:W-:Y:S01]  /*0360*/  LEA R2, R17.reuse, R10, 0x2 ;  /* 0x0000000a11027211 */ /* 0x041fe200078e10ff */
[----:B------:R-:W-:Y:S01]  /*0370*/  LDS R3, [R10] ;  /* 0x000000000a037984 */ /* 0x000fe20000000800 */
[C---:B------:R-:W-:Y:S01]  /*0380*/  IMAD R4, R17.reuse, 0x4, R12 ;  /* 0x0000000411047824 */ /* 0x040fe200078e020c */
[----:B------:R-:W-:-:S03]  /*0390*/  LEA R6, R17, R14, 0x2 ;  /* 0x0000000e11067211 */ /* 0x000fc600078e10ff */
[----:B------:R-:W0:Y:S02]  /*03a0*/  LDS R2, [R2] ;  /* 0x0000000002027984 */ /* 0x000e240000000800 */
[----:B0-----:R-:W-:Y:S01]  /*03b0*/  FADD R3, R2, R3 ;  /* 0x0000000302037221 */ /* 0x001fe20000000000 */
[----:B------:R-:W-:-:S04]  /*03c0*/  IMAD R2, R17, 0x4, R15 ;  /* 0x0000000411027824 */ /* 0x000fc800078e020f */
[----:B------:R-:W-:Y:S04]  /*03d0*/  STS [R10], R3 ;  /* 0x000000030a007388 */ /* 0x000fe80000000800 */
[----:B------:R-:W-:Y:S04]  /*03e0*/  LDS R4, [R4] ;  /* 0x0000000004047984 */ /* 0x000fe80000000800 */
[----:B-1----:R-:W0:Y:S02]  /*03f0*/  LDS R5, [R12] ;  /* 0x000000000c057984 */ /* 0x002e240000000800 */
[----:B0-----:R-:W-:-:S05]  /*0400*/  FADD R5, R4, R5 ;  /* 0x0000000504057221 */ /* 0x001fca0000000000 */
[----:B------:R-:W-:Y:S04]  /*0410*/  STS [R12], R5 ;  /* 0x000000050c007388 */ /* 0x000fe80000000800 */
[----:B------:R-:W-:Y:S04]  /*0420*/  LDS R6, [R6] ;  /* 0x0000000006067984 */ /* 0x000fe80000000800 */
[----:B------:R-:W0:Y:S02]  /*0430*/  LDS R7, [R14] ;  /* 0x000000000e077984 */ /* 0x000e240000000800 */
[----:B0-----:R-:W-:-:S05]  /*0440*/  FADD R7, R6, R7 ;  /* 0x0000000706077221 */ /* 0x001fca0000000000 */
[----:B------:R-:W-:Y:S04]  /*0450*/  STS [R14], R7 ;  /* 0x000000070e007388 */ /* 0x000fe80000000800 */
[----:B------:R-:W-:Y:S04]  /*0460*/  LDS R2, [R2] ;  /* 0x0000000002027984 */ /* 0x000fe80000000800 */
[----:B------:R-:W0:Y:S02]  /*0470*/  LDS R3, [R15] ;  /* 0x000000000f037984 */ /* 0x000e240000000800 */
[----:B0-----:R-:W-:-:S05]  /*0480*/  IADD3 R4, PT, PT, R2, R3, RZ ;  /* 0x0000000302047210 */ /* 0x001fca0007ffe0ff */
[----:B------:R2:W-:Y:S02]  /*0490*/  STS [R15], R4 ;  /* 0x000000040f007388 */ /* 0x0005e40000000800 */
.L_x_5:
[----:B------:R-:W-:Y:S05]  /*04a0*/  BSYNC.RECONVERGENT B0 ;  /* 0x0000000000007941 */ /* 0x000fea0003800200 */
.L_x_4:
[----:B------:R-:W-:Y:S01]  /*04b0*/  BAR.SYNC.DEFER_BLOCKING 0x0 ;  /* 0x0000000000007b1d */ /* 0x000fe20000010000 */
[----:B------:R-:W-:Y:S01]  /*04c0*/  ISETP.GT.U32.AND P0, PT, R8, 0x3, PT ;  /* 0x000000030800780c */ /* 0x000fe20003f04070 */
[----:B------:R-:W-:-:S12]  /*04d0*/  IMAD.MOV.U32 R8, RZ, RZ, R17 ;  /* 0x000000ffff087224 */ /* 0x000fd800078e0011 */
[----:B------:R-:W-:Y:S05]  /*04e0*/  @P0 BRA `(.L_x_6) ;  /* 0xfffffffc008c0947 */ /* 0x000fea000383ffff */
.L_x_3:
[----:B------:R-:W-:-:S13]  /*04f0*/  ISETP.NE.AND P0, PT, R0, RZ, PT ;  /* 0x000000ff0000720c */ /* 0x000fda0003f05270 */
[----:B------:R-:W-:Y:S05]  /*0500*/  @P0 EXIT ;  /* 0x000000000000094d */ /* 0x000fea0003800000 */
[----:B------:R-:W3:Y:S01]  /*0510*/  S2UR UR5, SR_CgaCtaId ;  /* 0x00000000000579c3 */ /* 0x000ee20000008800 */
[----:B------:R-:W-:Y:S01]  /*0520*/  UMOV UR4, 0x400 ;  /* 0x0000040000047882 */ /* 0x000fe20000000000 */
[----:B-1----:R1:W-:Y:S04]  /*0530*/  LDS R19, [R13] ;  /* 0x000000000d137984 */ /* 0x0023e80000000800 */
[----:B------:R-:W-:Y:S02]  /*0540*/  LDS R11, [R11] ;  /* 0x000000000b0b7984 */ /* 0x000fe40000000800 */
[----:B------:R-:W4:Y:S02]  /*0550*/  LDC R21, c[0x0][0x3a4] ;  /* 0x0000e900ff157b82 */ /* 0x000f240000000800 */
[----:B------:R-:W-:Y:S06]  /*0560*/  LDS R9, [R9] ;  /* 0x0000000009097984 */ /* 0x000fec0000000800 */
[----:B0-----:R-:W4:Y:S01]  /*0570*/  LDC.64 R2, c[0x0][0x3a8] ;  /* 0x0000ea00ff027b82 */ /* 0x001f220000000a00 */
[----:B---3--:R-:W-:-:S07]  /*0580*/  ULEA UR4, UR5, UR4, 0x18 ;  /* 0x0000000405047291 */ /* 0x008fce000f8ec0ff */
[----:B--2---:R-:W0:Y:S02]  /*0590*/  LDC.64 R4, c[0x0][0x3b0] ;  /* 0x0000ec00ff047b82 */ /* 0x004e240000000a00 */
[----:B------:R-:W2:Y:S06]  /*05a0*/  LDS R17, [UR4] ;  /* 0x00000004ff117984 */ /* 0x000eac0008000800 */
[----:B------:R-:W3:Y:S01]  /*05b0*/  LDC.64 R6, c[0x0][0x3b8] ;  /* 0x0000ee00ff067b82 */ /* 0x000ee20000000a00 */
[----:B----4-:R-:W-:-:S07]  /*05c0*/  IMAD.WIDE R2, R21, 0x4, R2 ;  /* 0x0000000415027825 */ /* 0x010fce00078e0202 */
[----:B------:R-:W1:Y:S01]  /*05d0*/  LDC.64 R14, c[0x0][0x3c0] ;  /* 0x0000f000ff0e7b82 */ /* 0x000e620000000a00 */
[----:B0-----:R-:W-:-:S04]  /*05e0*/  IMAD.WIDE R4, R21, 0x4, R4 ;  /* 0x0000000415047825 */ /* 0x001fc800078e0204 */
[----:B---3--:R-:W-:-:S04]  /*05f0*/  IMAD.WIDE R6, R21, 0x4, R6 ;  /* 0x0000000415067825 */ /* 0x008fc800078e0206 */
[----:B-1----:R-:W-:Y:S01]  /*0600*/  IMAD.WIDE R12, R21, 0x4, R14 ;  /* 0x00000004150c7825 */ /* 0x002fe200078e020e */
[----:B--2---:R-:W-:Y:S04]  /*0610*/  REDG.E.ADD.F32.FTZ.RN.STRONG.GPU desc[UR6][R2.64], R17 ;  /* 0x00000011020079a6 */ /* 0x004fe8000c12f306 */
[----:B------:R-:W-:Y:S04]  /*0620*/  REDG.E.ADD.F32.FTZ.RN.STRONG.GPU desc[UR6][R4.64], R19 ;  /* 0x00000013040079a6 */ /* 0x000fe8000c12f306 */
[----:B------:R-:W-:Y:S04]  /*0630*/  REDG.E.ADD.F32.FTZ.RN.STRONG.GPU desc[UR6][R6.64], R11 ;  /* 0x0000000b060079a6 */ /* 0x000fe8000c12f306 */
[----:B------:R-:W-:Y:S01]  /*0640*/  REDG.E.ADD.STRONG.GPU desc[UR6][R12.64], R9 ;  /* 0x000000090c00798e */ /* 0x000fe2000c12e106 */
[----:B------:R-:W-:Y:S05]  /*0650*/  EXIT ;  /* 0x000000000000794d */ /* 0x000fea0003800000 */
.L_x_7:
        /* <DEDUP_REMOVED lines=10> */
.L_x_230:


//--------------------- .text._Z16applySTDP_kernelPfPKfS1_S1_fffffi --------------------------
	.section	.text._Z16applySTDP_kernelPfPKfS1_S1_fffffi,"ax",@progbits
	.align	128
        .global         _Z16applySTDP_kernelPfPKfS1_S1_fffffi
        .type           _Z16applySTDP_kernelPfPKfS1_S1_fffffi,@function
        .size           _Z16applySTDP_kernelPfPKfS1_S1_fffffi,(.L_x_218 - _Z16applySTDP_kernelPfPKfS1_S1_fffffi)
        .other          _Z16applySTDP_kernelPfPKfS1_S1_fffffi,@"STO_CUDA_ENTRY STV_DEFAULT"
_Z16applySTDP_kernelPfPKfS1_S1_fffffi:
.text._Z16applySTDP_kernelPfPKfS1_S1_fffffi:
        /* <DEDUP_REMOVED lines=10> */
[----:B------:R-:W2:Y:S01]  /*00a0*/  LDC.64 R6, c[0x0][0x390] ;  /* 0x0000e400ff067b82 */ /* 0x000ea20000000a00 */
[----:B0-----:R-:W-:-:S06]  /*00b0*/  IMAD.WIDE R4, R2, 0x4, R4 ;  /* 0x0000000402047825 */ /* 0x001fcc00078e0204 */
[----:B-1----:R-:W3:Y:S01]  /*00c0*/  LDG.E.CONSTANT R4, desc[UR4][R4.64] ;  /* 0x0000000404047981 */ /* 0x002ee2000c1e9900 */
[----:B--2---:R-:W-:-:S06]  /*00d0*/  IMAD.WIDE R6, R2, 0x4, R6 ;  /* 0x0000000402067825 */ /* 0x004fcc00078e0206 */
[----:B------:R-:W3:Y:S01]  /*00e0*/  LDG.E.CONSTANT R7, desc[UR4][R6.64] ;  /* 0x0000000406077981 */ /* 0x000ee2000c1e9900 */
[----:B------:R-:W-:Y:S01]  /*00f0*/  BSSY.RECONVERGENT B0, `(.L_x_8) ;  /* 0x000003f000007945 */ /* 0x000fe20003800200 */
[----:B---3--:R-:W-:Y:S01]  /*0100*/  FSETP.GT.AND P0, PT, R7, R4, PT ;  /* 0x000000040700720b */ /* 0x008fe20003f04000 */
[----:B------:R-:W-:-:S12]  /*0110*/  FADD R0, -R4, R7 ;  /* 0x0000000704007221 */ /* 0x000fd80000000100 */
[----:B------:R-:W-:Y:S05]  /*0120*/  @!P0 BRA `(.L_x_9) ;  /* 0x0000000000748947 */ /* 0x000fea0003800000 */
[----:B------:R-:W0:Y:S01]  /*0130*/  LDC R7, c[0x0][0x3a8] ;  /* 0x0000ea00ff077b82 */ /* 0x000e220000000800 */
[----:B------:R-:W-:Y:S01]  /*0140*/  BSSY.RECONVERGENT B1, `(.L_x_10) ;  /* 0x000000e000017945 */ /* 0x000fe20003800200 */
[----:B0-----:R-:W0:Y:S08]  /*0150*/  MUFU.RCP R3, R7 ;  /* 0x0000000700037308 */ /* 0x001e300000001000 */
[----:B------:R-:W1:Y:S01]  /*0160*/  FCHK P0, -R0, R7 ;  /* 0x0000000700007302 */ /* 0x000e620000000100 */
[----:B0-----:R-:W-:-:S04]  /*0170*/  FFMA R4, R3, -R7, 1 ;  /* 0x3f80000003047423 */ /* 0x001fc80000000807 */
[----:B------:R-:W-:-:S04]  /*0180*/  FFMA R3, R3, R4, R3 ;  /* 0x0000000403037223 */ /* 0x000fc80000000003 */
[----:B------:R-:W-:-:S04]  /*0190*/  FFMA R4, -R0, R3, RZ ;  /* 0x0000000300047223 */ /* 0x000fc800000001ff */
[----:B------:R-:W-:-:S04]  /*01a0*/  FFMA R5, R4, -R7, -R0 ;  /* 0x8000000704057223 */ /* 0x000fc80000000800 */
[----:B------:R-:W-:Y:S01]  /*01b0*/  FFMA R3, R3, R5, R4 ;  /* 0x0000000503037223 */ /* 0x000fe20000000004 */
[----:B-1----:R-:W-:Y:S06]  /*01c0*/  @!P0 BRA `(.L_x_11) ;  /* 0x0000000000148947 */ /* 0x002fec0003800000 */
[----:B------:R-:W0:Y:S01]  /*01d0*/  LDCU UR6, c[0x0][0x3a8] ;  /* 0x00007500ff0677ac */ /* 0x000e220008000800 */
[----:B------:R-:W-:Y:S01]  /*01e0*/  FADD R0, -R0, -RZ ;  /* 0x800000ff00007221 */ /* 0x000fe20000000100 */
[----:B------:R-:W-:Y:S01]  /*01f0*/  MOV R4, 0x220 ;  /* 0x0000022000047802 */ /* 0x000fe20000000f00 */
[----:B0-----:R-:W-:-:S07]  /*0200*/  IMAD.U32 R3, RZ, RZ, UR6 ;  /* 0x00000006ff037e24 */ /* 0x001fce000f8e00ff */
[----:B------:R-:W-:Y:S05]  /*0210*/  CALL.REL.NOINC `($__internal_0_$__cuda_sm3x_div_rn_noftz_f32_slowpath) ;  /* 0x0000000400087944 */ /* 0x000fea0003c00000 */
.L_x_11:
[----:B------:R-:W-:Y:S05]  /*0220*/  BSYNC.RECONVERGENT B1 ;  /* 0x0000000000017941 */ /* 0x000fea0003800200 */
.L_x_10:
[----:B------:R-:W-:Y:S02]  /*0230*/  HFMA2 R5, -RZ, RZ, 3.7421875, 0 ;  /* 0x437c0000ff057431 */ /* 0x000fe400000001ff */
[----:B------:R-:W-:Y:S01]  /*0240*/  IMAD.MOV.U32 R0, RZ, RZ, 0x3bbb989d ;  /* 0x3bbb989dff007424 */ /* 0x000fe200078e00ff */
[----:B------:R-:W0:Y:S03]  /*0250*/  LDCU UR6, c[0x0][0x3a0] ;  /* 0x00007400ff0677ac */ /* 0x000e260008000800 */
[----:B------:R-:W-:-:S04]  /*0260*/  FFMA.SAT R0, R3, R0, 0.5 ;  /* 0x3f00000003007423 */ /* 0x000fc80000002000 */
[----:B------:R-:W-:-:S04]  /*0270*/  FFMA.RM R0, R0, R5, 12582913 ;  /* 0x4b40000100007423 */ /* 0x000fc80000004005 */
[C---:B------:R-:W-:Y:S01]  /*0280*/  FADD R4, R0.reuse, -12583039 ;  /* 0xcb40007f00047421 */ /* 0x040fe20000000000 */
[----:B------:R-:W-:-:S03]  /*0290*/  IMAD.SHL.U32 R0, R0, 0x800000, RZ ;  /* 0x0080000000007824 */ /* 0x000fc600078e00ff */
[----:B------:R-:W-:-:S04]  /*02a0*/  FFMA R4, R3, 1.4426950216293334961, -R4 ;  /* 0x3fb8aa3b03047823 */ /* 0x000fc80000000804 */
[----:B------:R-:W-:-:S04]  /*02b0*/  FFMA R4, R3, 1.925963033500011079e-08, R4 ;  /* 0x32a5706003047823 */ /* 0x000fc80000000004 */
[----:B------:R-:W1:Y:S02]  /*02c0*/  MUFU.EX2 R3, R4 ;  /* 0x0000000400037308 */ /* 0x000e640000000800 */
[----:B-1----:R-:W-:-:S04]  /*02d0*/  FMUL R0, R0, R3 ;  /* 0x0000000300007220 */ /* 0x002fc80000400000 */
[----:B0-----:R-:W-:Y:S01]  /*02e0*/  FMUL R3, R0, UR6 ;  /* 0x0000000600037c20 */ /* 0x001fe20008400000 */
[----:B------:R-:W-:Y:S06]  /*02f0*/  BRA `(.L_x_12) ;  /* 0x0000000000787947 */ /* 0x000fec0003800000 */
.L_x_9:
[----:B------:R-:W-:Y:S02]  /*0300*/  FSETP.GEU.AND P0, PT, R7, R4, PT ;  /* 0x000000040700720b */ /* 0x000fe40003f0e000 */
[----:B------:R-:W-:-:S11]  /*0310*/  MOV R3, RZ ;  /* 0x000000ff00037202 */ /* 0x000fd60000000f00 */
[----:B------:R-:W-:Y:S05]  /*0320*/  @P0 BRA `(.L_x_12) ;  /* 0x00000000006c0947 */ /* 0x000fea0003800000 */
[----:B------:R-:W0:Y:S01]  /*0330*/  LDC R7, c[0x0][0x3ac] ;  /* 0x0000eb00ff077b82 */ /* 0x000e220000000800 */
[----:B------:R-:W-:Y:S01]  /*0340*/  BSSY.RECONVERGENT B1, `(.L_x_13) ;  /* 0x000000d000017945 */ /* 0x000fe20003800200 */
[----:B0-----:R-:W0:Y:S08]  /*0350*/  MUFU.RCP R3, R7 ;  /* 0x0000000700037308 */ /* 0x001e300000001000 */
[----:B------:R-:W1:Y:S01]  /*0360*/  FCHK P0, R0, R7 ;  /* 0x0000000700007302 */ /* 0x000e620000000000 */
[----:B0-----:R-:W-:-:S04]  /*0370*/  FFMA R4, R3, -R7, 1 ;  /* 0x3f80000003047423 */ /* 0x001fc80000000807 */
[----:B------:R-:W-:-:S04]  /*0380*/  FFMA R3, R3, R4, R3 ;  /* 0x0000000403037223 */ /* 0x000fc80000000003 */
[----:B------:R-:W-:-:S04]  /*0390*/  FFMA R4, R0, R3, RZ ;  /* 0x0000000300047223 */ /* 0x000fc800000000ff */
[----:B------:R-:W-:-:S04]  /*03a0*/  FFMA R5, R4, -R7, R0 ;  /* 0x8000000704057223 */ /* 0x000fc80000000000 */
[----:B------:R-:W-:Y:S01]  /*03b0*/  FFMA R3, R3, R5, R4 ;  /* 0x0000000503037223 */ /* 0x000fe20000000004 */
[----:B-1----:R-:W-:Y:S06]  /*03c0*/  @!P0 BRA `(.L_x_14) ;  /* 0x0000000000108947 */ /* 0x002fec0003800000 */
[----:B------:R-:W0:Y:S01]  /*03d0*/  LDCU UR6, c[0x0][0x3ac] ;  /* 0x00007580ff0677ac */ /* 0x000e220008000800 */
[----:B------:R-:W-:Y:S01]  /*03e0*/  MOV R4, 0x410 ;  /* 0x0000041000047802 */ /* 0x000fe20000000f00 */
[----:B0-----:R-:W-:-:S07]  /*03f0*/  IMAD.U32 R3, RZ, RZ, UR6 ;  /* 0x00000006ff037e24 */ /* 0x001fce000f8e00ff */
[----:B------:R-:W-:Y:S05]  /*0400*/  CALL.REL.NOINC `($__internal_0_$__cuda_sm3x_div_rn_noftz_f32_slowpath) ;  /* 0x00000000008c7944 */ /* 0x000fea0003c00000 */
.L_x_14:
[----:B------:R-:W-:Y:S05]  /*0410*/  BSYNC.RECONVERGENT B1 ;  /* 0x0000000000017941 */ /* 0x000fea0003800200 */
.L_x_13:
[----:B------:R-:W-:Y:S02]  /*0420*/  HFMA2 R0, -RZ, RZ, 0.96630859375, -0.0022525787353515625 ;  /* 0x3bbb989dff007431 */ /* 0x000fe400000001ff */
[----:B------:R-:W-:Y:S01]  /*0430*/  IMAD.MOV.U32 R5, RZ, RZ, 0x437c0000 ;  /* 0x437c0000ff057424 */ /* 0x000fe200078e00ff */
[----:B------:R-:W0:Y:S02]  /*0440*/  LDCU UR6, c[0x0][0x3a4] ;  /* 0x00007480ff0677ac */ /* 0x000e240008000800 */
[----:B------:R-:W-:-:S04]  /*0450*/  FFMA.SAT R0, R3, R0, 0.5 ;  /* 0x3f00000003007423 */ /* 0x000fc80000002000 */
[----:B------:R-:W-:-:S04]  /*0460*/  FFMA.RM R0, R0, R5, 12582913 ;  /* 0x4b40000100007423 */ /* 0x000fc80000004005 */
[C---:B------:R-:W-:Y:S01]  /*0470*/  FADD R4, R0.reuse, -12583039 ;  /* 0xcb40007f00047421 */ /* 0x040fe20000000000 */
[----:B------:R-:W-:-:S03]  /*0480*/  SHF.L.U32 R0, R0, 0x17, RZ ;  /* 0x0000001700007819 */ /* 0x000fc600000006ff */
[----:B------:R-:W-:-:S04]  /*0490*/  FFMA R4, R3, 1.4426950216293334961, -R4 ;  /* 0x3fb8aa3b03047823 */ /* 0x000fc80000000804 */
[----:B------:R-:W-:-:S04]  /*04a0*/  FFMA R4, R3, 1.925963033500011079e-08, R4 ;  /* 0x32a5706003047823 */ /* 0x000fc80000000004 */
[----:B------:R-:W1:Y:S02]  /*04b0*/  MUFU.EX2 R3, R4 ;  /* 0x0000000400037308 */ /* 0x000e640000000800 */
[----:B-1----:R-:W-:-:S04]  /*04c0*/  FMUL R3, R0, R3 ;  /* 0x0000000300037220 */ /* 0x002fc80000400000 */
[----:B0-----:R-:W-:-:S07]  /*04d0*/  FMUL R3, R3, -UR6 ;  /* 0x8000000603037c20 */ /* 0x001fce0008400000 */
.L_x_12:
[----:B------:R-:W-:Y:S05]  /*04e0*/  BSYNC.RECONVERGENT B0 ;  /* 0x0000000000007941 */ /* 0x000fea0003800200 */
.L_x_8:
        /* <DEDUP_REMOVED lines=11> */
[----:B------:R-:W-:Y:S01]  /*05a0*/  IMAD.MOV.U32 R0, RZ, RZ, R3 ;  /* 0x000000ffff007224 */ /* 0x000fe200078e0003 */
[----:B------:R-:W-:Y:S02]  /*05b0*/  MOV R4, 0x5e0 ;  /* 0x000005e000047802 */ /* 0x000fe40000000f00 */
[----:B0-----:R-:W-:-:S07]  /*05c0*/  MOV R3, UR6 ;  /* 0x0000000600037c02 */ /* 0x001fce0008000f00 */
[----:B------:R-:W-:Y:S05]  /*05d0*/  CALL.REL.NOINC `($__internal_0_$__cuda_sm3x_div_rn_noftz_f32_slowpath) ;  /* 0x0000000000187944 */ /* 0x000fea0003c00000 */
[----:B------:R-:W-:-:S07]  /*05e0*/  IMAD.MOV.U32 R7, RZ, RZ, R3 ;  /* 0x000000ffff077224 */ /* 0x000fce00078e0003 */
.L_x_16:
[----:B------:R-:W-:Y:S05]  /*05f0*/  BSYNC.RECONVERGENT B0 ;  /* 0x0000000000007941 */ /* 0x000fea0003800200 */
.L_x_15:
[----:B------:R-:W0:Y:S02]  /*0600*/  LDC.64 R4, c[0x0][0x380] ;  /* 0x0000e000ff047b82 */ /* 0x000e240000000a00 */
[----:B0-----:R-:W-:-:S05]  /*0610*/  IMAD.WIDE R2, R2, 0x4, R4 ;  /* 0x0000000402027825 */ /* 0x001fca00078e0204 */
[----:B------:R-:W-:Y:S01]  /*0620*/  STG.E desc[UR4][R2.64], R7 ;  /* 0x0000000702007986 */ /* 0x000fe2000c101904 */
[----:B------:R-:W-:Y:S05]  /*0630*/  EXIT ;  /* 0x000000000000794d */ /* 0x000fea0003800000 */
        .weak           $__internal_0_$__cuda_sm3x_div_rn_noftz_f32_slowpath
        .type           $__internal_0_$__cuda_sm3x_div_rn_noftz_f32_slowpath,@function
        .size           $__internal_0_$__cuda_sm3x_div_rn_noftz_f32_slowpath,(.L_x_218 - $__internal_0_$__cuda_sm3x_div_rn_noftz_f32_slowpath)
$__internal_0_$__cuda_sm3x_div_rn_noftz_f32_slowpath:
[----:B------:R-:W-:Y:S01]  /*0640*/  SHF.R.U32.HI R6, RZ, 0x17, R3 ;  /* 0x00000017ff067819 */ /* 0x000fe20000011603 */
[----:B------:R-:W-:Y:S01]  /*0650*/  BSSY.RECONVERGENT B2, `(.L_x_17) ;  /* 0x0000062000027945 */ /* 0x000fe20003800200 */
[----:B------:R-:W-:Y:S02]  /*0660*/  SHF.R.U32.HI R5, RZ, 0x17, R0 ;  /* 0x00000017ff057819 */ /* 0x000fe40000011600 */
[----:B------:R-:W-:Y:S02]  /*0670*/  LOP3.LUT R10, R6, 0xff, RZ, 0xc0, !PT ;  /* 0x000000ff060a7812 */ /* 0x000fe400078ec0ff */
[----:B------:R-:W-:Y:S02]  /*0680*/  LOP3.LUT R8, R5, 0xff, RZ, 0xc0, !PT ;  /* 0x000000ff05087812 */ /* 0x000fe400078ec0ff */
[----:B------:R-:W-:-:S03]  /*0690*/  IADD3 R7, PT, PT, R10, -0x1, RZ ;  /* 0xffffffff0a077810 */ /* 0x000fc60007ffe0ff */
[----:B------:R-:W-:Y:S01]  /*06a0*/  VIADD R6, R8, 0xffffffff ;  /* 0xffffffff08067836 */ /* 0x000fe20000000000 */
[----:B------:R-:W-:-:S04]  /*06b0*/  ISETP.GT.U32.AND P0, PT, R7, 0xfd, PT ;  /* 0x000000fd0700780c */ /* 0x000fc80003f04070 */
[----:B------:R-:W-:-:S13]  /*06c0*/  ISETP.GT.U32.OR P0, PT, R6, 0xfd, P0 ;  /* 0x000000fd0600780c */ /* 0x000fda0000704470 */
[----:B------:R-:W-:Y:S01]  /*06d0*/  @!P0 MOV R5, RZ ;  /* 0x000000ff00058202 */ /* 0x000fe20000000f00 */
[----:B------:R-:W-:Y:S06]  /*06e0*/  @!P0 BRA `(.L_x_18) ;  /* 0x00000000005c8947 */ /* 0x000fec0003800000 */
[----:B------:R-:W-:Y:S02]  /*06f0*/  FSETP.GTU.FTZ.AND P0, PT, |R0|, +INF , PT ;  /* 0x7f8000000000780b */ /* 0x000fe40003f1c200 */
[----:B------:R-:W-:-:S04]  /*0700*/  FSETP.GTU.FTZ.AND P1, PT, |R3|, +INF , PT ;  /* 0x7f8000000300780b */ /* 0x000fc80003f3c200 */
[----:B------:R-:W-:-:S13]  /*0710*/  PLOP3.LUT P0, PT, P0, P1, PT, 0xf8, 0x8f ;  /* 0x00000000008f781c */ /* 0x000fda0000703f70 */
[----:B------:R-:W-:Y:S05]  /*0720*/  @P0 BRA `(.L_x_19) ;  /* 0x00000004004c0947 */ /* 0x000fea0003800000 */
[----:B------:R-:W-:-:S13]  /*0730*/  LOP3.LUT P0, RZ, R3, 0x7fffffff, R0, 0xc8, !PT ;  /* 0x7fffffff03ff7812 */ /* 0x000fda000780c800 */
[----:B------:R-:W-:Y:S05]  /*0740*/  @!P0 BRA `(.L_x_20) ;  /* 0x00000004003c8947 */ /* 0x000fea0003800000 */
[C---:B------:R-:W-:Y:S02]  /*0750*/  FSETP.NEU.FTZ.AND P2, PT, |R0|.reuse, +INF , PT ;  /* 0x7f8000000000780b */ /* 0x040fe40003f5d200 */
[----:B------:R-:W-:Y:S02]  /*0760*/  FSETP.NEU.FTZ.AND P1, PT, |R3|, +INF , PT ;  /* 0x7f8000000300780b */ /* 0x000fe40003f3d200 */
[----:B------:R-:W-:-:S11]  /*0770*/  FSETP.NEU.FTZ.AND P0, PT, |R0|, +INF , PT ;  /* 0x7f8000000000780b */ /* 0x000fd60003f1d200 */
[----:B------:R-:W-:Y:S05]  /*0780*/  @!P1 BRA !P2, `(.L_x_20) ;  /* 0x00000004002c9947 */ /* 0x000fea0005000000 */
[----:B------:R-:W-:-:S04]  /*0790*/  LOP3.LUT P2, RZ, R0, 0x7fffffff, RZ, 0xc0, !PT ;  /* 0x7fffffff00ff7812 */ /* 0x000fc8000784c0ff */
[----:B------:R-:W-:-:S13]  /*07a0*/  PLOP3.LUT P1, PT, P1, P2, PT, 0x2f, 0xf2 ;  /* 0x0000000000f2781c */ /* 0x000fda0000f24577 */
[----:B------:R-:W-:Y:S05]  /*07b0*/  @P1 BRA `(.L_x_21) ;  /* 0x0000000400181947 */ /* 0x000fea0003800000 */
[----:B------:R-:W-:-:S04]  /*07c0*/  LOP3.LUT P1, RZ, R3, 0x7fffffff, RZ, 0xc0, !PT ;  /* 0x7fffffff03ff7812 */ /* 0x000fc8000782c0ff */
[----:B------:R-:W-:-:S13]  /*07d0*/  PLOP3.LUT P0, PT, P0, P1, PT, 0x2f, 0xf2 ;  /* 0x0000000000f2781c */ /* 0x000fda0000702577 */
[----:B------:R-:W-:Y:S05]  /*07e0*/  @P0 BRA `(.L_x_22) ;  /* 0x0000000400000947 */ /* 0x000fea0003800000 */
[----:B------:R-:W-:Y:S02]  /*07f0*/  ISETP.GE.AND P0, PT, R6, RZ, PT ;  /* 0x000000ff0600720c */ /* 0x000fe40003f06270 */
[----:B------:R-:W-:-:S11]  /*0800*/  ISETP.GE.AND P1, PT, R7, RZ, PT ;  /* 0x000000ff0700720c */ /* 0x000fd60003f26270 */
[----:B------:R-:W-:Y:S01]  /*0810*/  @P0 IMAD.MOV.U32 R5, RZ, RZ, RZ ;  /* 0x000000ffff050224 */ /* 0x000fe200078e00ff */
[----:B------:R-:W-:Y:S01]  /*0820*/  @!P0 MOV R5, 0xffffffc0 ;  /* 0xffffffc000058802 */ /* 0x000fe20000000f00 */
[----:B------:R-:W-:Y:S01]  /*0830*/  @!P0 FFMA R0, R0, 1.84467440737095516160e+19, RZ ;  /* 0x5f80000000008823 */ /* 0x000fe200000000ff */
[----:B------:R-:W-:-:S03]  /*0840*/  @!P1 FFMA R3, R3, 1.84467440737095516160e+19, RZ ;  /* 0x5f80000003039823 */ /* 0x000fc600000000ff */
[----:B------:R-:W-:-:S07]  /*0850*/  @!P1 VIADD R5, R5, 0x40 ;  /* 0x0000004005059836 */ /* 0x000fce0000000000 */
.L_x_18:
[----:B------:R-:W-:Y:S01]  /*0860*/  LEA R6, R10, 0xc0800000, 0x17 ;  /* 0xc08000000a067811 */ /* 0x000fe200078eb8ff */
[----:B------:R-:W-:Y:S03]  /*0870*/  BSSY.RECONVERGENT B3, `(.L_x_23) ;  /* 0x0000036000037945 */ /* 0x000fe60003800200 */
[----:B------:R-:W-:Y:S01]  /*0880*/  IADD3 R6, PT, PT, -R6, R3, RZ ;  /* 0x0000000306067210 */ /* 0x000fe20007ffe1ff */
[----:B------:R-:W-:-:S03]  /*0890*/  VIADD R3, R8, 0xffffff81 ;  /* 0xffffff8108037836 */ /* 0x000fc60000000000 */
[----:B------:R0:W1:Y:S01]  /*08a0*/  MUFU.RCP R7, R6 ;  /* 0x0000000600077308 */ /* 0x0000620000001000 */
[----:B------:R-:W-:Y:S01]  /*08b0*/  FADD.FTZ R9, -R6, -RZ ;  /* 0x800000ff06097221 */ /* 0x000fe20000010100 */
[C---:B------:R-:W-:Y:S01]  /*08c0*/  IMAD R0, R3.reuse, -0x800000, R0 ;  /* 0xff80000003007824 */ /* 0x040fe200078e0200 */
[----:B0-----:R-:W-:-:S04]  /*08d0*/  IADD3 R6, PT, PT, R3, 0x7f, -R10 ;  /* 0x0000007f03067810 */ /* 0x001fc80007ffe80a */
[----:B------:R-:W-:Y:S01]  /*08e0*/  IADD3 R6, PT, PT, R6, R5, RZ ;  /* 0x0000000506067210 */ /* 0x000fe20007ffe0ff */
[----:B-1----:R-:W-:-:S04]  /*08f0*/  FFMA R8, R7, R9, 1 ;  /* 0x3f80000007087423 */ /* 0x002fc80000000009 */
[----:B------:R-:W-:-:S04]  /*0900*/  FFMA R12, R7, R8, R7 ;  /* 0x00000008070c7223 */ /* 0x000fc80000000007 */
[----:B------:R-:W-:-:S04]  /*0910*/  FFMA R7, R0, R12, RZ ;  /* 0x0000000c00077223 */ /* 0x000fc800000000ff */
[----:B------:R-:W-:-:S04]  /*0920*/  FFMA R8, R9, R7, R0 ;  /* 0x0000000709087223 */ /* 0x000fc80000000000 */
[----:B------:R-:W-:-:S04]  /*0930*/  FFMA R7, R12, R8, R7 ;  /* 0x000000080c077223 */ /* 0x000fc80000000007 */
[----:B------:R-:W-:-:S04]  /*0940*/  FFMA R8, R9, R7, R0 ;  /* 0x0000000709087223 */ /* 0x000fc80000000000 */
[----:B------:R-:W-:-:S05]  /*0950*/  FFMA R0, R12, R8, R7 ;  /* 0x000000080c007223 */ /* 0x000fca0000000007 */
[----:B------:R-:W-:-:S04]  /*0960*/  SHF.R.U32.HI R3, RZ, 0x17, R0 ;  /* 0x00000017ff037819 */ /* 0x000fc80000011600 */
[----:B------:R-:W-:-:S05]  /*0970*/  LOP3.LUT R3, R3, 0xff, RZ, 0xc0, !PT ;  /* 0x000000ff03037812 */ /* 0x000fca00078ec0ff */
[----:B------:R-:W-:-:S05]  /*0980*/  IMAD.IADD R9, R3, 0x1, R6 ;  /* 0x0000000103097824 */ /* 0x000fca00078e0206 */
[----:B------:R-:W-:-:S04]  /*0990*/  IADD3 R3, PT, PT, R9, -0x1, RZ ;  /* 0xffffffff09037810 */ /* 0x000fc80007ffe0ff */
[----:B------:R-:W-:-:S13]  /*09a0*/  ISETP.GE.U32.AND P0, PT, R3, 0xfe, PT ;  /* 0x000000fe0300780c */ /* 0x000fda0003f06070 */
[----:B------:R-:W-:Y:S05]  /*09b0*/  @!P0 BRA `(.L_x_24) ;  /* 0x0000000000808947 */ /* 0x000fea0003800000 */
[----:B------:R-:W-:-:S13]  /*09c0*/  ISETP.GT.AND P0, PT, R9, 0xfe, PT ;  /* 0x000000fe0900780c */ /* 0x000fda0003f04270 */
[----:B------:R-:W-:Y:S05]  /*09d0*/  @P0 BRA `(.L_x_25) ;  /* 0x00000000006c0947 */ /* 0x000fea0003800000 */
[----:B------:R-:W-:-:S13]  /*09e0*/  ISETP.GE.AND P0, PT, R9, 0x1, PT ;  /* 0x000000010900780c */ /* 0x000fda0003f06270 */
[----:B------:R-:W-:Y:S05]  /*09f0*/  @P0 BRA `(.L_x_26) ;  /* 0x0000000000740947 */ /* 0x000fea0003800000 */
[----:B------:R-:W-:Y:S02]  /*0a00*/  ISETP.GE.AND P0, PT, R9, -0x18, PT ;  /* 0xffffffe80900780c */ /* 0x000fe40003f06270 */
[----:B------:R-:W-:-:S11]  /*0a10*/  LOP3.LUT R0, R0, 0x80000000, RZ, 0xc0, !PT ;  /* 0x8000000000007812 */ /* 0x000fd600078ec0ff */
[----:B------:R-:W-:Y:S05]  /*0a20*/  @!P0 BRA `(.L_x_26) ;  /* 0x0000000000688947 */ /* 0x000fea0003800000 */
[CCC-:B------:R-:W-:Y:S01]  /*0a30*/  FFMA.RZ R3, R12.reuse, R8.reuse, R7.reuse ;  /* 0x000000080c037223 */ /* 0x1c0fe2000000c007 */
[CCC-:B------:R-:W-:Y:S01]  /*0a40*/  FFMA.RM R6, R12.reuse, R8.reuse, R7.reuse ;  /* 0x000000080c067223 */ /* 0x1c0fe20000004007 */
[C---:B------:R-:W-:Y:S02]  /*0a50*/  ISETP.NE.AND P2, PT, R9.reuse, RZ, PT ;  /* 0x000000ff0900720c */ /* 0x040fe40003f45270 */
[----:B------:R-:W-:Y:S02]  /*0a60*/  ISETP.NE.AND P1, PT, R9, RZ, PT ;  /* 0x000000ff0900720c */ /* 0x000fe40003f25270 */
[----:B------:R-:W-:Y:S01]  /*0a70*/  LOP3.LUT R5, R3, 0x7fffff, RZ, 0xc0, !PT ;  /* 0x007fffff03057812 */ /* 0x000fe200078ec0ff */
[----:B------:R-:W-:Y:S01]  /*0a80*/  FFMA.RP R3, R12, R8, R7 ;  /* 0x000000080c037223 */ /* 0x000fe20000008007 */
[C---:B------:R-:W-:Y:S01]  /*0a90*/  VIADD R8, R9.reuse, 0x20 ;  /* 0x0000002009087836 */ /* 0x040fe20000000000 */
[----:B------:R-:W-:Y:S02]  /*0aa0*/  IADD3 R7, PT, PT, -R9, RZ, RZ ;  /* 0x000000ff09077210 */ /* 0x000fe40007ffe1ff */
[----:B------:R-:W-:-:S02]  /*0ab0*/  LOP3.LUT R5, R5, 0x800000, RZ, 0xfc, !PT ;  /* 0x0080000005057812 */ /* 0x000fc400078efcff */
[----:B------:R-:W-:Y:S02]  /*0ac0*/  FSETP.NEU.FTZ.AND P0, PT, R3, R6, PT ;  /* 0x000000060300720b */ /* 0x000fe40003f1d000 */
[----:B------:R-:W-:Y:S02]  /*0ad0*/  SHF.L.U32 R8, R5, R8, RZ ;  /* 0x0000000805087219 */ /* 0x000fe400000006ff */
[----:B------:R-:W-:Y:S02]  /*0ae0*/  SEL R6, R7, RZ, P2 ;  /* 0x000000ff07067207 */ /* 0x000fe40001000000 */
[----:B------:R-:W-:Y:S02]  /*0af0*/  ISETP.NE.AND P1, PT, R8, RZ, P1 ;  /* 0x000000ff0800720c */ /* 0x000fe40000f25270 */
[----:B------:R-:W-:Y:S02]  /*0b00*/  SHF.R.U32.HI R6, RZ, R6, R5 ;  /* 0x00000006ff067219 */ /* 0x000fe40000011605 */
[----:B------:R-:W-:-:S02]  /*0b10*/  PLOP3.LUT P0, PT, P0, P1, PT, 0xf8, 0x8f ;  /* 0x00000000008f781c */ /* 0x000fc40000703f70 */
[----:B------:R-:W-:Y:S02]  /*0b20*/  SHF.R.U32.HI R8, RZ, 0x1, R6 ;  /* 0x00000001ff087819 */ /* 0x000fe40000011606 */
[----:B------:R-:W-:-:S04]  /*0b30*/  SEL R3, RZ, 0x1, !P0 ;  /* 0x00000001ff037807 */ /* 0x000fc80004000000 */
[----:B------:R-:W-:-:S04]  /*0b40*/  LOP3.LUT R3, R3, 0x1, R8, 0xf8, !PT ;  /* 0x0000000103037812 */ /* 0x000fc800078ef808 */
[----:B------:R-:W-:-:S05]  /*0b50*/  LOP3.LUT R3, R3, R6, RZ, 0xc0, !PT ;  /* 0x0000000603037212 */ /* 0x000fca00078ec0ff */
[----:B------:R-:W-:-:S05]  /*0b60*/  IMAD.IADD R3, R8, 0x1, R3 ;  /* 0x0000000108037824 */ /* 0x000fca00078e0203 */
[----:B------:R-:W-:Y:S01]  /*0b70*/  LOP3.LUT R0, R3, R0, RZ, 0xfc, !PT ;  /* 0x0000000003007212 */ /* 0x000fe200078efcff */
[----:B------:R-:W-:Y:S06]  /*0b80*/  BRA `(.L_x_26) ;  /* 0x0000000000107947 */ /* 0x000fec0003800000 */
.L_x_25:
[----:B------:R-:W-:-:S04]  /*0b90*/  LOP3.LUT R0, R0, 0x80000000, RZ, 0xc0, !PT ;  /* 0x8000000000007812 */ /* 0x000fc800078ec0ff */
[----:B------:R-:W-:Y:S01]  /*0ba0*/  LOP3.LUT R0, R0, 0x7f800000, RZ, 0xfc, !PT ;  /* 0x7f80000000007812 */ /* 0x000fe200078efcff */
[----:B------:R-:W-:Y:S06]  /*0bb0*/  BRA `(.L_x_26) ;  /* 0x0000000000047947 */ /* 0x000fec0003800000 */
.L_x_24:
[----:B------:R-:W-:-:S07]  /*0bc0*/  LEA R0, R6, R0, 0x17 ;  /* 0x0000000006007211 */ /* 0x000fce00078eb8ff */
.L_x_26:
[----:B------:R-:W-:Y:S05]  /*0bd0*/  BSYNC.RECONVERGENT B3 ;  /* 0x0000000000037941 */ /* 0x000fea0003800200 */
.L_x_23:
[----:B------:R-:W-:Y:S05]  /*0be0*/  BRA `(.L_x_27) ;  /* 0x0000000000207947 */ /* 0x000fea0003800000 */
.L_x_22:
[----:B------:R-:W-:-:S04]  /*0bf0*/  LOP3.LUT R0, R3, 0x80000000, R0, 0x48, !PT ;  /* 0x8000000003007812 */ /* 0x000fc800078e4800 */
[----:B------:R-:W-:Y:S01]  /*0c00*/  LOP3.LUT R0, R0, 0x7f800000, RZ, 0xfc, !PT ;  /* 0x7f80000000007812 */ /* 0x000fe200078efcff */
[----:B------:R-:W-:Y:S06]  /*0c10*/  BRA `(.L_x_27) ;  /* 0x0000000000147947 */ /* 0x000fec0003800000 */
.L_x_21:
[----:B------:R-:W-:Y:S01]  /*0c20*/  LOP3.LUT R0, R3, 0x80000000, R0, 0x48, !PT ;  /* 0x8000000003007812 */ /* 0x000fe200078e4800 */
[----:B------:R-:W-:Y:S06]  /*0c30*/  BRA `(.L_x_27) ;  /* 0x00000000000c7947 */ /* 0x000fec0003800000 */
.L_x_20:
[----:B------:R-:W0:Y:S01]  /*0c40*/  MUFU.RSQ R0, -QNAN ;  /* 0xffc0000000007908 */ /* 0x000e220000001400 */
[----:B------:R-:W-:Y:S05]  /*0c50*/  BRA `(.L_x_27) ;  /* 0x0000000000047947 */ /* 0x000fea0003800000 */
.L_x_19:
[----:B------:R-:W-:-:S07]  /*0c60*/  FADD.FTZ R0, R0, R3 ;  /* 0x0000000300007221 */ /* 0x000fce0000010000 */
.L_x_27:
[----:B------:R-:W-:Y:S05]  /*0c70*/  BSYNC.RECONVERGENT B2 ;  /* 0x0000000000027941 */ /* 0x000fea0003800200 */
.L_x_17:
[----:B------:R-:W-:Y:S02]  /*0c80*/  HFMA2 R5, -RZ, RZ, 0, 0 ;  /* 0x00000000ff057431 */ /* 0x000fe400000001ff */
[----:B0-----:R-:W-:Y:S02]  /*0c90*/  IMAD.MOV.U32 R3, RZ, RZ, R0 ;  /* 0x000000ffff037224 */ /* 0x001fe400078e0000 */
[----:B------:R-:W-:Y:S05]  /*0ca0*/  RET.REL.NODEC R4 `(_Z16applySTDP_kernelPfPKfS1_S1_fffffi) ;  /* 0xfffffff004d47950 */ /* 0x000fea0003c3ffff */
.L_x_28:
        /* <DEDUP_REMOVED lines=13> */
.L_x_218:


//--------------------- .text._Z26programAnalogWeight_kernelPfPKfS1_PKhfffii --------------------------
	.section	.text._Z26programAnalogWeight_kernelPfPKfS1_PKhfffii,"ax",@progbits
	.align	128
        .global         _Z26programAnalogWeight_kernelPfPKfS1_PKhfffii
        .type           _Z26programAnalogWeight_kernelPfPKfS1_PKhfffii,@function
        .size           _Z26programAnalogWeight_kernelPfPKfS1_PKhfffii,(.L_x_232 - _Z26programAnalogWeight_kernelPfPKfS1_PKhfffii)
        .other          _Z26programAnalogWeight_kernelPfPKfS1_PKhfffii,@"STO_CUDA_ENTRY STV_DEFAULT"
_Z26programAnalogWeight_kernelPfPKfS1_PKhfffii:
.text._Z26programAnalogWeight_kernelPfPKfS1_PKhfffii:
        /* <DEDUP_REMOVED lines=8> */
[----:B------:R-:W0:Y:S01]  /*0080*/  LDCU.64 UR6, c[0x0][0x398] ;  /* 0x00007300ff0677ac */ /* 0x000e220008000a00 */
[----:B------:R-:W1:Y:S01]  /*0090*/  LDCU.64 UR4, c[0x0][0x358] ;  /* 0x00006b00ff0477ac */ /* 0x000e620008000a00 */
[C---:B0-----:R-:W-:Y:S01]  /*00a0*/  IADD3 R2, P0, PT, R9.reuse, UR6, RZ ;  /* 0x0000000609027c10 */ /* 0x041fe2000ff1e0ff */
[----:B------:R-:W0:Y:S03]  /*00b0*/  LDCU UR6, c[0x0][0x3ac] ;  /* 0x00007580ff0677ac */ /* 0x000e260008000800 */
[----:B------:R-:W-:-:S05]  /*00c0*/  LEA.HI.X.SX32 R3, R9, UR7, 0x1, P0 ;  /* 0x0000000709037c11 */ /* 0x000fca00080f0eff */
[----:B-1----:R-:W0:Y:S02]  /*00d0*/  LDG.E.U8.CONSTANT R2, desc[UR4][R2.64] ;  /* 0x0000000402027981 */ /* 0x002e24000c1e9100 */
[----:B0-----:R-:W-:-:S13]  /*00e0*/  ISETP.NE.AND P0, PT, R2, UR6, PT ;  /* 0x0000000602007c0c */ /* 0x001fda000bf05270 */
[----:B------:R-:W-:Y:S05]  /*00f0*/  @P0 EXIT ;  /* 0x000000000000094d */ /* 0x000fea0003800000 */
[----:B------:R-:W0:Y:S01]  /*0100*/  LDC.64 R4, c[0x0][0x390] ;  /* 0x0000e400ff047b82 */ /* 0x000e220000000a00 */
[----:B------:R-:W1:Y:S07]  /*0110*/  LDCU UR6, c[0x0][0x3a8] ;  /* 0x00007500ff0677ac */ /* 0x000e6e0008000800 */
[----:B------:R-:W2:Y:S08]  /*0120*/  LDC.64 R2, c[0x0][0x388] ;  /* 0x0000e200ff027b82 */ /* 0x000eb00000000a00 */
[----:B------:R-:W3:Y:S01]  /*0130*/  LDC.64 R12, c[0x0][0x3a0] ;  /* 0x0000e800ff0c7b82 */ /* 0x000ee20000000a00 */
[----:B0-----:R-:W-:-:S07]  /*0140*/  IMAD.WIDE R4, R9, 0x4, R4 ;  /* 0x0000000409047825 */ /* 0x001fce00078e0204 */
[----:B------:R-:W0:Y:S01]  /*0150*/  LDC.64 R6, c[0x0][0x380] ;  /* 0x0000e000ff067b82 */ /* 0x000e220000000a00 */
[----:B------:R-:W4:Y:S01]  /*0160*/  LDG.E.CONSTANT R5, desc[UR4][R4.64] ;  /* 0x0000000404057981 */ /* 0x000f22000c1e9900 */
[----:B--2---:R-:W-:-:S06]  /*0170*/  IMAD.WIDE R2, R9, 0x4, R2 ;  /* 0x0000000409027825 */ /* 0x004fcc00078e0202 */
[----:B------:R-:W2:Y:S01]  /*0180*/  LDG.E.CONSTANT R2, desc[UR4][R2.64] ;  /* 0x0000000402027981 */ /* 0x000ea2000c1e9900 */
[----:B---3--:R-:W-:Y:S01]  /*0190*/  FADD R0, R13, -R12 ;  /* 0x8000000c0d007221 */ /* 0x008fe20000000000 */
[----:B0-----:R-:W-:-:S04]  /*01a0*/  IMAD.WIDE R6, R9, 0x4, R6 ;  /* 0x0000000409067825 */ /* 0x001fc800078e0206 */
[----:B----4-:R-:W-:-:S04]  /*01b0*/  FFMA R11, R5, R0, R12 ;  /* 0x00000000050b7223 */ /* 0x010fc8000000000c */
[----:B--2---:R-:W-:-:S04]  /*01c0*/  FADD R11, -R2, R11 ;  /* 0x0000000b020b7221 */ /* 0x004fc80000000100 */
[----:B-1----:R-:W-:-:S05]  /*01d0*/  FFMA R0, R11, UR6, R2 ;  /* 0x000000060b007c23 */ /* 0x002fca0008000002 */
[----:B------:R-:W-:-:S04]  /*01e0*/  FMNMX R11, R0, R13, PT ;  /* 0x0000000d000b7209 */ /* 0x000fc80003800000 */
[----:B------:R-:W-:-:S05]  /*01f0*/  FMNMX R11, R11, R12, !PT ;  /* 0x0000000c0b0b7209 */ /* 0x000fca0007800000 */
[----:B------:R-:W-:Y:S01]  /*0200*/  STG.E desc[UR4][R6.64], R11 ;  /* 0x0000000b06007986 */ /* 0x000fe2000c101904 */
[----:B------:R-:W-:Y:S05]  /*0210*/  EXIT ;  /* 0x000000000000794d */ /* 0x000fea0003800000 */
.L_x_29:
        /* <DEDUP_REMOVED lines=14> */
.L_x_232:


//--------------------- .text._Z31computeTopologicalCharge_kernelPfPKfS1_S1_PKhffiii --------------------------
	.section	.text._Z31computeTopologicalCharge_kernelPfPKfS1_S1_PKhffiii,"ax",@progbits
	.align	128
        .global         _Z31computeTopologicalCharge_kernelPfPKfS1_S1_PKhffiii
        .type           _Z31computeTopologicalCharge_kernelPfPKfS1_S1_PKhffiii,@function
        .size           _Z31computeTopologicalCharge_kernelPfPKfS1_S1_PKhffiii,(.L_x_219 - _Z31computeTopologicalCharge_kernelPfPKfS1_S1_PKhffiii)
        .other          _Z31computeTopologicalCharge_kernelPfPKfS1_S1_PKhffiii,@"STO_CUDA_ENTRY STV_DEFAULT"
_Z31computeTopologicalCharge_kernelPfPKfS1_S1_PKhffiii:
.text._Z31computeTopologicalCharge_kernelPfPKfS1_S1_PKhffiii:
[----:B------:R-:W-:Y:S01]  /*0000*/  LDC R1, c[0x0][0x37c] ;  /* 0x0000df00ff017b82 */ /* 0x000fe20000000800 */
[----:B------:R-:W0:Y:S07]  /*0010*/  S2R R5, SR_TID.X ;  /* 0x0000000000057919 */ /* 0x000e2e0000002100 */
[----:B------:R-:W1:Y:S01]  /*0020*/  LDC.64 R2, c[0x0][0x3b0] ;  /* 0x0000ec00ff027b82 */ /* 0x000e620000000a00 */
[----:B------:R-:W2:Y:S07]  /*0030*/  LDCU UR5, c[0x0][0x3b8] ;  /* 0x00007700ff0577ac */ /* 0x000eae0008000800 */
[----:B------:R-:W0:Y:S08]  /*0040*/  S2UR UR4, SR_CTAID.X ;  /* 0x00000000000479c3 */ /* 0x000e300000002500 */
[----:B------:R-:W0:Y:S01]  /*0050*/  LDC R0, c[0x0][0x360] ;  /* 0x0000d800ff007b82 */ /* 0x000e220000000800 */
[----:B-1----:R-:W-:-:S02]  /*0060*/  IMAD R7, R3, R2, RZ ;  /* 0x0000000203077224 */ /* 0x002fc400078e02ff */
[----:B0-----:R-:W-:Y:S02]  /*0070*/  IMAD R0, R0, UR4, R5 ;  /* 0x0000000400007c24 */ /* 0x001fe4000f8e0205 */
[----:B--2---:R-:W-:-:S05]  /*0080*/  IMAD R5, R7, UR5, RZ ;  /* 0x0000000507057c24 */ /* 0x004fca000f8e02ff */
[----:B------:R-:W-:-:S13]  /*0090*/  ISETP.GE.AND P0, PT, R0, R5, PT ;  /* 0x000000050000720c */ /* 0x000fda0003f06270 */
[----:B------:R-:W-:Y:S05]  /*00a0*/  @P0 EXIT ;  /* 0x000000000000094d */ /* 0x000fea0003800000 */
[-C--:B------:R-:W-:Y:S01]  /*00b0*/  IABS R6, R7.reuse ;  /* 0x0000000700067213 */ /* 0x080fe20000000000 */
[----:B------:R-:W0:Y:S01]  /*00c0*/  LDCU.64 UR4, c[0x0][0x358] ;  /* 0x00006b00ff0477ac */ /* 0x000e220008000a00 */
[----:B------:R-:W-:Y:S02]  /*00d0*/  IABS R4, R2 ;  /* 0x0000000200047213 */ /* 0x000fe40000000000 */
[----:B------:R-:W1:Y:S01]  /*00e0*/  I2F.RP R5, R6 ;  /* 0x0000000600057306 */ /* 0x000e620000209400 */
[----:B------:R-:W-:Y:S02]  /*00f0*/  IABS R13, R0 ;  /* 0x00000000000d7213 */ /* 0x000fe40000000000 */
[----:B------:R-:W-:Y:S02]  /*0100*/  IABS R10, R7 ;  /* 0x00000007000a7213 */ /* 0x000fe40000000000 */
[----:B------:R-:W-:Y:S02]  /*0110*/  ISETP.GE.AND P3, PT, R0, RZ, PT ;  /* 0x000000ff0000720c */ /* 0x000fe40003f66270 */
[----:B------:R-:W-:Y:S01]  /*0120*/  ISETP.NE.AND P2, PT, R7, RZ, PT ;  /* 0x000000ff0700720c */ /* 0x000fe20003f45270 */
[----:B------:R-:W2:Y:S08]  /*0130*/  I2F.RP R12, R4 ;  /* 0x00000004000c7306 */ /* 0x000eb00000209400 */
[----:B-1----:R-:W1:Y:S08]  /*0140*/  MUFU.RCP R5, R5 ;  /* 0x0000000500057308 */ /* 0x002e700000001000 */
[----:B--2---:R-:W-:Y:S01]  /*0150*/  MUFU.RCP R12, R12 ;  /* 0x0000000c000c7308 */ /* 0x004fe20000001000 */
[----:B-1----:R-:W-:Y:S01]  /*0160*/  IADD3 R8, PT, PT, R5, 0xffffffe, RZ ;  /* 0x0ffffffe05087810 */ /* 0x002fe20007ffe0ff */
[----:B------:R-:W-:-:S06]  /*0170*/  IMAD.MOV R5, RZ, RZ, -R10 ;  /* 0x000000ffff057224 */ /* 0x000fcc00078e0a0a */
[----:B------:R1:W2:Y:S02]  /*0180*/  F2I.FTZ.U32.TRUNC.NTZ R9, R8 ;  /* 0x0000000800097305 */ /* 0x0002a4000021f000 */
[----:B-1----:R-:W-:Y:S02]  /*0190*/  HFMA2 R8, -RZ, RZ, 0, 0 ;  /* 0x00000000ff087431 */ /* 0x002fe400000001ff */
[----:B--2---:R-:W-:-:S04]  /*01a0*/  IMAD.MOV R11, RZ, RZ, -R9 ;  /* 0x000000ffff0b7224 */ /* 0x004fc800078e0a09 */
[----:B------:R-:W-:-:S04]  /*01b0*/  IMAD R11, R11, R6, RZ ;  /* 0x000000060b0b7224 */ /* 0x000fc800078e02ff */
[----:B------:R-:W-:Y:S01]  /*01c0*/  IMAD.HI.U32 R9, R9, R11, R8 ;  /* 0x0000000b09097227 */ /* 0x000fe200078e0008 */
[----:B------:R-:W-:-:S05]  /*01d0*/  IADD3 R11, PT, PT, R12, 0xffffffe, RZ ;  /* 0x0ffffffe0c0b7810 */ /* 0x000fca0007ffe0ff */
[----:B------:R-:W-:Y:S01]  /*01e0*/  IMAD.HI.U32 R8, R9, R13, RZ ;  /* 0x0000000d09087227 */ /* 0x000fe200078e00ff */
[----:B------:R-:W1:Y:S01]  /*01f0*/  F2I.FTZ.U32.TRUNC.NTZ R11, R11 ;  /* 0x0000000b000b7305 */ /* 0x000e62000021f000 */
[----:B------:R-:W-:Y:S02]  /*0200*/  LOP3.LUT R9, RZ, R7, RZ, 0x33, !PT ;  /* 0x00000007ff097212 */ /* 0x000fe400078e33ff */
[----:B------:R-:W-:-:S05]  /*0210*/  IMAD R13, R8, R5, R13 ;  /* 0x00000005080d7224 */ /* 0x000fca00078e020d */
[----:B------:R-:W-:Y:S01]  /*0220*/  ISETP.GT.U32.AND P1, PT, R6, R13, PT ;  /* 0x0000000d0600720c */ /* 0x000fe20003f24070 */
[----:B-1----:R-:W-:-:S04]  /*0230*/  IMAD.MOV R5, RZ, RZ, -R11 ;  /* 0x000000ffff057224 */ /* 0x002fc800078e0a0b */
[----:B------:R-:W-:-:S08]  /*0240*/  IMAD R5, R5, R4, RZ ;  /* 0x0000000405057224 */ /* 0x000fd000078e02ff */
[----:B------:R-:W-:-:S05]  /*0250*/  @!P1 IMAD.IADD R13, R13, 0x1, -R6 ;  /* 0x000000010d0d9824 */ /* 0x000fca00078e0a06 */
[----:B------:R-:W-:Y:S02]  /*0260*/  ISETP.GT.U32.AND P0, PT, R6, R13, PT ;  /* 0x0000000d0600720c */ /* 0x000fe40003f04070 */
[----:B------:R-:W-:-:S04]  /*0270*/  IADD3 R10, PT, PT, R13, -R6, RZ ;  /* 0x800000060d0a7210 */ /* 0x000fc80007ffe0ff */
[----:B------:R-:W-:-:S04]  /*0280*/  SEL R10, R10, R13, !P0 ;  /* 0x0000000d0a0a7207 */ /* 0x000fc80004000000 */
[----:B------:R-:W-:-:S04]  /*0290*/  @!P3 IADD3 R10, PT, PT, -R10, RZ, RZ ;  /* 0x000000ff0a0ab210 */ /* 0x000fc80007ffe1ff */
[----:B------:R-:W-:Y:S01]  /*02a0*/  SEL R15, R9, R10, !P2 ;  /* 0x0000000a090f7207 */ /* 0x000fe20005000000 */
[----:B------:R-:W-:-:S03]  /*02b0*/  IMAD.MOV.U32 R10, RZ, RZ, RZ ;  /* 0x000000ffff0a7224 */ /* 0x000fc600078e00ff */
[----:B------:R-:W-:Y:S01]  /*02c0*/  IABS R12, R15 ;  /* 0x0000000f000c7213 */ /* 0x000fe20000000000 */
[----:B------:R-:W-:-:S03]  /*02d0*/  IMAD.HI.U32 R10, R11, R5, R10 ;  /* 0x000000050b0a7227 */ /* 0x000fc600078e000a */
[----:B------:R-:W-:-:S05]  /*02e0*/  MOV R5, R12 ;  /* 0x0000000c00057202 */ /* 0x000fca0000000f00 */
[----:B------:R-:W-:-:S04]  /*02f0*/  IMAD.HI.U32 R10, R10, R5, RZ ;  /* 0x000000050a0a7227 */ /* 0x000fc800078e00ff */
[----:B------:R-:W-:-:S04]  /*0300*/  IMAD.MOV R11, RZ, RZ, -R10 ;  /* 0x000000ffff0b7224 */ /* 0x000fc800078e0a0a */
[----:B------:R-:W-:-:S05]  /*0310*/  IMAD R5, R4, R11, R5 ;  /* 0x0000000b04057224 */ /* 0x000fca00078e0205 */
[----:B------:R-:W-:-:S13]  /*0320*/  ISETP.GT.U32.AND P4, PT, R4, R5, PT ;  /* 0x000000050400720c */ /* 0x000fda0003f84070 */
[-C--:B------:R-:W-:Y:S01]  /*0330*/  @!P4 IADD3 R5, PT, PT, R5, -R4.reuse, RZ ;  /* 0x800000040505c210 */ /* 0x080fe20007ffe0ff */
[----:B------:R-:W-:Y:S01]  /*0340*/  @!P4 VIADD R10, R10, 0x1 ;  /* 0x000000010a0ac836 */ /* 0x000fe20000000000 */
[----:B------:R-:W-:Y:S02]  /*0350*/  ISETP.NE.AND P4, PT, R2, RZ, PT ;  /* 0x000000ff0200720c */ /* 0x000fe40003f85270 */
[----:B------:R-:W-:Y:S02]  /*0360*/  ISETP.GE.U32.AND P0, PT, R5, R4, PT ;  /* 0x000000040500720c */ /* 0x000fe40003f06070 */
[----:B------:R-:W-:-:S04]  /*0370*/  LOP3.LUT R4, R15, R2, RZ, 0x3c, !PT ;  /* 0x000000020f047212 */ /* 0x000fc800078e3cff */
[----:B------:R-:W-:Y:S02]  /*0380*/  ISETP.GE.AND P3, PT, R4, RZ, PT ;  /* 0x000000ff0400720c */ /* 0x000fe40003f66270 */
[----:B------:R-:W1:Y:S05]  /*0390*/  LDC.64 R4, c[0x0][0x380] ;  /* 0x0000e000ff047b82 */ /* 0x000e6a0000000a00 */
[----:B------:R-:W-:-:S05]  /*03a0*/  @P0 IADD3 R10, PT, PT, R10, 0x1, RZ ;  /* 0x000000010a0a0810 */ /* 0x000fca0007ffe0ff */
[----:B------:R-:W-:Y:S01]  /*03b0*/  IMAD.MOV.U32 R17, RZ, RZ, R10 ;  /* 0x000000ffff117224 */ /* 0x000fe200078e000a */
[----:B------:R-:W-:-:S04]  /*03c0*/  IADD3 R10, PT, PT, R2, -0x1, RZ ;  /* 0xffffffff020a7810 */ /* 0x000fc80007ffe0ff */
[----:B------:R-:W-:Y:S02]  /*03d0*/  @!P3 IADD3 R17, PT, PT, -R17, RZ, RZ ;  /* 0x000000ff1111b210 */ /* 0x000fe40007ffe1ff */
[----:B------:R-:W-:-:S05]  /*03e0*/  @!P4 LOP3.LUT R17, RZ, R2, RZ, 0x33, !PT ;  /* 0x00000002ff11c212 */ /* 0x000fca00078e33ff */
[----:B------:R-:W-:Y:S02]  /*03f0*/  IMAD.MOV R11, RZ, RZ, -R17 ;  /* 0x000000ffff0b7224 */ /* 0x000fe400078e0a11 */
[----:B-1----:R-:W-:-:S04]  /*0400*/  IMAD.WIDE R4, R0, 0x4, R4 ;  /* 0x0000000400047825 */ /* 0x002fc800078e0204 */
[----:B------:R-:W-:Y:S01]  /*0410*/  IMAD R11, R2, R11, R15 ;  /* 0x0000000b020b7224 */ /* 0x000fe200078e020f */
[----:B0-----:R0:W-:Y:S04]  /*0420*/  STG.E desc[UR4][R4.64], RZ ;  /* 0x000000ff04007986 */ /* 0x0011e8000c101904 */
[----:B------:R-:W-:Y:S01]  /*0430*/  ISETP.NE.AND P0, PT, R11, R10, PT ;  /* 0x0000000a0b00720c */ /* 0x000fe20003f05270 */
[----:B------:R-:W-:-:S03]  /*0440*/  VIADD R10, R3, 0xffffffff ;  /* 0xffffffff030a7836 */ /* 0x000fc60000000000 */
[----:B------:R-:W-:-:S04]  /*0450*/  ISETP.EQ.OR P0, PT, R11, RZ, !P0 ;  /* 0x000000ff0b00720c */ /* 0x000fc80004702670 */
[----:B------:R-:W-:-:S04]  /*0460*/  ISETP.EQ.OR P0, PT, R17, RZ, P0 ;  /* 0x000000ff1100720c */ /* 0x000fc80000702670 */
[----:B------:R-:W-:-:S13]  /*0470*/  ISETP.EQ.OR P0, PT, R17, R10, P0 ;  /* 0x0000000a1100720c */ /* 0x000fda0000702670 */
[----:B0-----:R-:W-:Y:S05]  /*0480*/  @P0 EXIT ;  /* 0x000000000000094d */ /* 0x001fea0003800000 */
[----:B------:R-:W-:Y:S01]  /*0490*/  ISETP.GE.U32.AND P0, PT, R13, R6, PT ;  /* 0x000000060d00720c */ /* 0x000fe20003f06070 */
[----:B------:R-:W0:Y:S01]  /*04a0*/  LDC.64 R18, c[0x0][0x390] ;  /* 0x0000e400ff127b82 */ /* 0x000e220000000a00 */
[----:B------:R-:W-:Y:S02]  /*04b0*/  LOP3.LUT R7, R0, R7, RZ, 0x3c, !PT ;  /* 0x0000000700077212 */ /* 0x000fe400078e3cff */
[----:B------:R-:W-:Y:S02]  /*04c0*/  @!P1 IADD3 R8, PT, PT, R8, 0x1, RZ ;  /* 0x0000000108089810 */ /* 0x000fe40007ffe0ff */
[----:B------:R-:W-:-:S03]  /*04d0*/  ISETP.GE.AND P3, PT, R7, RZ, PT ;  /* 0x000000ff0700720c */ /* 0x000fc60003f66270 */
[----:B------:R-:W1:Y:S04]  /*04e0*/  LDC.64 R6, c[0x0][0x388] ;  /* 0x0000e200ff067b82 */ /* 0x000e680000000a00 */
[----:B------:R-:W-:-:S04]  /*04f0*/  @P0 VIADD R8, R8, 0x1 ;  /* 0x0000000108080836 */ /* 0x000fc80000000000 */
[----:B------:R-:W2:Y:S02]  /*0500*/  LDC.64 R20, c[0x0][0x398] ;  /* 0x0000e600ff147b82 */ /* 0x000ea40000000a00 */
[----:B------:R-:W-:-:S04]  /*0510*/  @!P3 IADD3 R8, PT, PT, -R8, RZ, RZ ;  /* 0x000000ff0808b210 */ /* 0x000fc80007ffe1ff */
[----:B------:R-:W-:Y:S02]  /*0520*/  SEL R8, R9, R8, !P2 ;  /* 0x0000000809087207 */ /* 0x000fe40005000000 */
[----:B------:R-:W3:Y:S03]  /*0530*/  LDC R15, c[0x0][0x3a8] ;  /* 0x0000ea00ff0f7b82 */ /* 0x000ee60000000800 */
[----:B------:R-:W-:-:S04]  /*0540*/  IMAD R3, R8, R3, R17 ;  /* 0x0000000308037224 */ /* 0x000fc800078e0211 */
[----:B------:R-:W-:-:S04]  /*0550*/  IMAD R13, R3, R2, R11 ;  /* 0x00000002030d7224 */ /* 0x000fc800078e020b */
[----:B------:R-:W-:-:S04]  /*0560*/  VIADD R13, R13, 0x1 ;  /* 0x000000010d0d7836 */ /* 0x000fc80000000000 */
[----:B-1----:R-:W-:-:S05]  /*0570*/  IMAD.WIDE R22, R13, 0x4, R6 ;  /* 0x000000040d167825 */ /* 0x002fca00078e0206 */
[----:B------:R-:W4:Y:S04]  /*0580*/  LDG.E.CONSTANT R9, desc[UR4][R22.64] ;  /* 0x0000000416097981 */ /* 0x000f28000c1e9900 */
[----:B------:R-:W4:Y:S01]  /*0590*/  LDG.E.CONSTANT R10, desc[UR4][R22.64+-0x8] ;  /* 0xfffff804160a7981 */ /* 0x000f22000c1e9900 */
[----:B0-----:R-:W-:-:S04]  /*05a0*/  IMAD.WIDE R18, R0, 0x4, R18 ;  /* 0x0000000400127825 */ /* 0x001fc800078e0212 */
[----:B--2---:R-:W-:-:S04]  /*05b0*/  IMAD.WIDE R20, R0, 0x4, R20 ;  /* 0x0000000400147825 */ /* 0x004fc800078e0214 */
[----:B------:R-:W-:Y:S02]  /*05c0*/  IMAD.WIDE R16, R0, 0x4, R6 ;  /* 0x0000000400107825 */ /* 0x000fe400078e0206 */
[----:B------:R0:W5:Y:S04]  /*05d0*/  LDG.E.CONSTANT R6, desc[UR4][R18.64] ;  /* 0x0000000412067981 */ /* 0x000168000c1e9900 */
[----:B------:R0:W5:Y:S04]  /*05e0*/  LDG.E.CONSTANT R7, desc[UR4][R20.64] ;  /* 0x0000000414077981 */ /* 0x000168000c1e9900 */
[----:B------:R0:W5:Y:S01]  /*05f0*/  LDG.E.CONSTANT R8, desc[UR4][R16.64] ;  /* 0x0000000410087981 */ /* 0x000162000c1e9900 */
[----:B---3--:R-:W-:Y:S01]  /*0600*/  FADD R15, R15, R15 ;  /* 0x0000000f0f0f7221 */ /* 0x008fe20000000000 */
[----:B------:R-:W-:Y:S03]  /*0610*/  BSSY.RECONVERGENT B0, `(.L_x_30) ;  /* 0x0000012000007945 */ /* 0x000fe60003800200 */
[----:B------:R-:W1:Y:S02]  /*0620*/  MUFU.RCP R12, R15 ;  /* 0x0000000f000c7308 */ /* 0x000e640000001000 */
[----:B-1----:R-:W-:-:S04]  /*0630*/  FFMA R25, -R15, R12, 1 ;  /* 0x3f8000000f197423 */ /* 0x002fc8000000010c */
[----:B------:R-:W-:Y:S01]  /*0640*/  FFMA R25, R12, R25, R12 ;  /* 0x000000190c197223 */ /* 0x000fe2000000000c */
[----:B----4-:R-:W-:Y:S01]  /*0650*/  FADD R0, R9, -R10 ;  /* 0x8000000a09007221 */ /* 0x010fe20000000000 */
[C---:B------:R-:W-:Y:S01]  /*0660*/  IADD3 R9, PT, PT, R3.reuse, -0x1, RZ ;  /* 0xffffffff03097810 */ /* 0x040fe20007ffe0ff */
[-C--:B------:R-:W-:Y:S02]  /*0670*/  IMAD R10, R3, R2.reuse, R2 ;  /* 0x00000002030a7224 */ /* 0x080fe400078e0202 */
[----:B------:R-:W1:Y:S01]  /*0680*/  FCHK P0, R0, R15 ;  /* 0x0000000f00007302 */ /* 0x000e620000000000 */
[----:B------:R-:W-:Y:S01]  /*0690*/  FFMA R12, R0, R25, RZ ;  /* 0x00000019000c7223 */ /* 0x000fe200000000ff */
[----:B------:R-:W-:Y:S01]  /*06a0*/  IMAD R9, R9, R2, R11 ;  /* 0x0000000209097224 */ /* 0x000fe200078e020b */
[----:B------:R-:W-:Y:S02]  /*06b0*/  IADD3 R11, PT, PT, R11, R10, RZ ;  /* 0x0000000a0b0b7210 */ /* 0x000fe40007ffe0ff */
[----:B------:R-:W-:-:S04]  /*06c0*/  FFMA R3, -R15, R12, R0 ;  /* 0x0000000c0f037223 */ /* 0x000fc80000000100 */
[----:B------:R-:W-:Y:S01]  /*06d0*/  FFMA R10, R25, R3, R12 ;  /* 0x00000003190a7223 */ /* 0x000fe2000000000c */
[----:B01----:R-:W-:Y:S06]  /*06e0*/  @!P0 BRA `(.L_x_31) ;  /* 0x0000000000108947 */ /* 0x003fec0003800000 */
[----:B------:R-:W-:Y:S01]  /*06f0*/  IMAD.MOV.U32 R3, RZ, RZ, R15 ;  /* 0x000000ffff037224 */ /* 0x000fe200078e000f */
[----:B------:R-:W-:-:S07]  /*0700*/  MOV R2, 0x720 ;  /* 0x0000072000027802 */ /* 0x000fce0000000f00 */
[----:B-----5:R-:W-:Y:S05]  /*0710*/  CALL.REL.NOINC `($__internal_1_$__cuda_sm3x_div_rn_noftz_f32_slowpath) ;  /* 0x0000000800107944 */ /* 0x020fea0003c00000 */
[----:B------:R-:W-:-:S07]  /*0720*/  MOV R10, R0 ;  /* 0x00000000000a7202 */ /* 0x000fce0000000f00 */
.L_x_31:
[----:B------:R-:W-:Y:S05]  /*0730*/  BSYNC.RECONVERGENT B0 ;  /* 0x0000000000007941 */ /* 0x000fea0003800200 */
.L_x_30:
[----:B------:R-:W0:Y:S02]  /*0740*/  LDC.64 R2, c[0x0][0x390] ;  /* 0x0000e400ff027b82 */ /* 0x000e240000000a00 */
[----:B0-----:R-:W-:-:S05]  /*0750*/  IMAD.WIDE R2, R13, 0x4, R2 ;  /* 0x000000040d027825 */ /* 0x001fca00078e0202 */
[----:B------:R-:W2:Y:S04]  /*0760*/  LDG.E.CONSTANT R0, desc[UR4][R2.64] ;  /* 0x0000000402007981 */ /* 0x000ea8000c1e9900 */
[----:B------:R-:W2:Y:S01]  /*0770*/  LDG.E.CONSTANT R17, desc[UR4][R2.64+-0x8] ;  /* 0xfffff80402117981 */ /* 0x000ea2000c1e9900 */
[----:B------:R-:W0:Y:S01]  /*0780*/  MUFU.RCP R12, R15 ;  /* 0x0000000f000c7308 */ /* 0x000e220000001000 */
[----:B------:R-:W-:Y:S01]  /*0790*/  BSSY.RECONVERGENT B0, `(.L_x_32) ;  /* 0x000000e000007945 */ /* 0x000fe20003800200 */
[----:B0-----:R-:W-:Y:S01]  /*07a0*/  FFMA R19, -R15, R12, 1 ;  /* 0x3f8000000f137423 */ /* 0x001fe2000000010c */
[----:B--2---:R-:W-:-:S03]  /*07b0*/  FADD R14, R0, -R17 ;  /* 0x80000011000e7221 */ /* 0x004fc60000000000 */
[----:B------:R-:W-:Y:S02]  /*07c0*/  FFMA R0, R12, R19, R12 ;  /* 0x000000130c007223 */ /* 0x000fe4000000000c */
[----:B------:R-:W0:Y:S02]  /*07d0*/  FCHK P0, R14, R15 ;  /* 0x0000000f0e007302 */ /* 0x000e240000000000 */
[----:B------:R-:W-:-:S04]  /*07e0*/  FFMA R12, R0, R14, RZ ;  /* 0x0000000e000c7223 */ /* 0x000fc800000000ff */
[----:B------:R-:W-:-:S04]  /*07f0*/  FFMA R17, -R15, R12, R14 ;  /* 0x0000000c0f117223 */ /* 0x000fc8000000010e */
[----:B------:R-:W-:Y:S01]  /*0800*/  FFMA R12, R0, R17, R12 ;  /* 0x00000011000c7223 */ /* 0x000fe2000000000c */
[----:B0-----:R-:W-:Y:S06]  /*0810*/  @!P0 BRA `(.L_x_33) ;  /* 0x0000000000148947 */ /* 0x001fec0003800000 */
[----:B------:R-:W-:Y:S01]  /*0820*/  MOV R0, R14 ;  /* 0x0000000e00007202 */ /* 0x000fe20000000f00 */
[----:B------:R-:W-:Y:S01]  /*0830*/  IMAD.MOV.U32 R3, RZ, RZ, R15 ;  /* 0x000000ffff037224 */ /* 0x000fe200078e000f */
[----:B------:R-:W-:-:S07]  /*0840*/  MOV R2, 0x860 ;  /* 0x0000086000027802 */ /* 0x000fce0000000f00 */
[----:B-----5:R-:W-:Y:S05]  /*0850*/  CALL.REL.NOINC `($__internal_1_$__cuda_sm3x_div_rn_noftz_f32_slowpath) ;  /* 0x0000000400c07944 */ /* 0x020fea0003c00000 */
[----:B------:R-:W-:-:S07]  /*0860*/  MOV R12, R0 ;  /* 0x00000000000c7202 */ /* 0x000fce0000000f00 */
.L_x_33:
[----:B------:R-:W-:Y:S05]  /*0870*/  BSYNC.RECONVERGENT B0 ;  /* 0x0000000000007941 */ /* 0x000fea0003800200 */
.L_x_32:
        /* <DEDUP_REMOVED lines=19> */
.L_x_35:
[----:B------:R-:W-:Y:S05]  /*09b0*/  BSYNC.RECONVERGENT B0 ;  /* 0x0000000000007941 */ /* 0x000fea0003800200 */
.L_x_34:
[----:B------:R-:W0:Y:S08]  /*09c0*/  LDC.64 R16, c[0x0][0x388] ;  /* 0x0000e200ff107b82 */ /* 0x000e300000000a00 */
[----:B------:R-:W1:Y:S01]  /*09d0*/  LDC R15, c[0x0][0x3ac] ;  /* 0x0000eb00ff0f7b82 */ /* 0x000e620000000800 */
[----:B0-----:R-:W-:-:S04]  /*09e0*/  IMAD.WIDE R2, R11, 0x4, R16 ;  /* 0x000000040b027825 */ /* 0x001fc800078e0210 */
[----:B------:R-:W-:Y:S01]  /*09f0*/  IMAD.WIDE R16, R9, 0x4, R16 ;  /* 0x0000000409107825 */ /* 0x000fe200078e0210 */
[----:B------:R-:W2:Y:S05]  /*0a00*/  LDG.E.CONSTANT R0, desc[UR4][R2.64] ;  /* 0x0000000402007981 */ /* 0x000eaa000c1e9900 */
[----:B------:R-:W2:Y:S01]  /*0a10*/  LDG.E.CONSTANT R17, desc[UR4][R16.64] ;  /* 0x0000000410117981 */ /* 0x000ea2000c1e9900 */
[----:B-1----:R-:W-:Y:S01]  /*0a20*/  FADD R15, R15, R15 ;  /* 0x0000000f0f0f7221 */ /* 0x002fe20000000000 */
[----:B------:R-:W-:Y:S03]  /*0a30*/  BSSY.RECONVERGENT B0, `(.L_x_36) ;  /* 0x000000e000007945 */ /* 0x000fe60003800200 */
[----:B------:R-:W0:Y:S02]  /*0a40*/  MUFU.RCP R14, R15 ;  /* 0x0000000f000e7308 */ /* 0x000e240000001000 */
[----:B0-----:R-:W-:-:S04]  /*0a50*/  FFMA R19, -R15, R14, 1 ;  /* 0x3f8000000f137423 */ /* 0x001fc8000000010e */
[----:B------:R-:W-:Y:S01]  /*0a60*/  FFMA R19, R14, R19, R14 ;  /* 0x000000130e137223 */ /* 0x000fe2000000000e */
[----:B--2---:R-:W-:-:S04]  /*0a70*/  FADD R0, R0, -R17 ;  /* 0x8000001100007221 */ /* 0x004fc80000000000 */
[----:B------:R-:W0:Y:S01]  /*0a80*/  FCHK P0, R0, R15 ;  /* 0x0000000f00007302 */ /* 0x000e220000000000 */
[----:B------:R-:W-:-:S04]  /*0a90*/  FFMA R14, R0, R19, RZ ;  /* 0x00000013000e7223 */ /* 0x000fc800000000ff */
[----:B------:R-:W-:-:S04]  /*0aa0*/  FFMA R18, -R15, R14, R0 ;  /* 0x0000000e0f127223 */ /* 0x000fc80000000100 */
[----:B------:R-:W-:Y:S01]  /*0ab0*/  FFMA R14, R19, R18, R14 ;  /* 0x00000012130e7223 */ /* 0x000fe2000000000e */
[----:B0-----:R-:W-:Y:S06]  /*0ac0*/  @!P0 BRA `(.L_x_37) ;  /* 0x0000000000108947 */ /* 0x001fec0003800000 */
[----:B------:R-:W-:Y:S02]  /*0ad0*/  MOV R3, R15 ;  /* 0x0000000f00037202 */ /* 0x000fe40000000f00 */
[----:B------:R-:W-:-:S07]  /*0ae0*/  MOV R2, 0xb00 ;  /* 0x00000b0000027802 */ /* 0x000fce0000000f00 */
[----:B-----5:R-:W-:Y:S05]  /*0af0*/  CALL.REL.NOINC `($__internal_1_$__cuda_sm3x_div_rn_noftz_f32_slowpath) ;  /* 0x0000000400187944 */ /* 0x020fea0003c00000 */
[----:B------:R-:W-:-:S07]  /*0b00*/  IMAD.MOV.U32 R14, RZ, RZ, R0 ;  /* 0x000000ffff0e7224 */ /* 0x000fce00078e0000 */
.L_x_37:
[----:B------:R-:W-:Y:S05]  /*0b10*/  BSYNC.RECONVERGENT B0 ;  /* 0x0000000000007941 */ /* 0x000fea0003800200 */
.L_x_36:
[----:B------:R-:W0:Y:S02]  /*0b20*/  LDC.64 R18, c[0x0][0x390] ;  /* 0x0000e400ff127b82 */ /* 0x000e240000000a00 */
[----:B0-----:R-:W-:-:S04]  /*0b30*/  IMAD.WIDE R2, R11, 0x4, R18 ;  /* 0x000000040b027825 */ /* 0x001fc800078e0212 */
[----:B------:R-:W-:Y:S02]  /*0b40*/  IMAD.WIDE R18, R9, 0x4, R18 ;  /* 0x0000000409127825 */ /* 0x000fe400078e0212 */
[----:B------:R-:W2:Y:S04]  /*0b50*/  LDG.E.CONSTANT R2, desc[UR4][R2.64] ;  /* 0x0000000402027981 */ /* 0x000ea8000c1e9900 */
[----:B------:R-:W2:Y:S01]  /*0b60*/  LDG.E.CONSTANT R19, desc[UR4][R18.64] ;  /* 0x0000000412137981 */ /* 0x000ea2000c1e9900 */
[----:B------:R-:W0:Y:S01]  /*0b70*/  MUFU.RCP R0, R15 ;  /* 0x0000000f00007308 */ /* 0x000e220000001000 */
[----:B------:R-:W-:Y:S01]  /*0b80*/  BSSY.RECONVERGENT B0, `(.L_x_38) ;  /* 0x000000e000007945 */ /* 0x000fe20003800200 */
        /* <DEDUP_REMOVED lines=9> */
[----:B------:R-:W-:Y:S02]  /*0c20*/  MOV R3, R15 ;  /* 0x0000000f00037202 */ /* 0x000fe40000000f00 */
[----:B------:R-:W-:-:S07]  /*0c30*/  MOV R2, 0xc50 ;  /* 0x00000c5000027802 */ /* 0x000fce0000000f00 */
[----:B-----5:R-:W-:Y:S05]  /*0c40*/  CALL.REL.NOINC `($__internal_1_$__cuda_sm3x_div_rn_noftz_f32_slowpath) ;  /* 0x0000000000c47944 */ /* 0x020fea0003c00000 */
[----:B------:R-:W-:-:S07]  /*0c50*/  IMAD.MOV.U32 R16, RZ, RZ, R0 ;  /* 0x000000ffff107224 */ /* 0x000fce00078e0000 */
.L_x_39:
[----:B------:R-:W-:Y:S05]  /*0c60*/  BSYNC.RECONVERGENT B0 ;  /* 0x0000000000007941 */ /* 0x000fea0003800200 */
.L_x_38:
        /* <DEDUP_REMOVED lines=20> */
.L_x_41:
[----:B------:R-:W-:Y:S05]  /*0db0*/  BSYNC.RECONVERGENT B0 ;  /* 0x0000000000007941 */ /* 0x000fea0003800200 */
.L_x_40:
[C---:B------:R-:W-:Y:S01]  /*0dc0*/  FMUL R3, R9.reuse, R10 ;  /* 0x0000000a09037220 */ /* 0x040fe20000400000 */
[-C--:B------:R-:W-:Y:S01]  /*0dd0*/  FMUL R0, R16, R13.reuse ;  /* 0x0000000d10007220 */ /* 0x080fe20000400000 */
[CC--:B------:R-:W-:Y:S01]  /*0de0*/  FMUL R11, R14.reuse, R12.reuse ;  /* 0x0000000c0e0b7220 */ /* 0x0c0fe20000400000 */
[----:B------:R-:W-:Y:S01]  /*0df0*/  MOV R2, 0x41490fdb ;  /* 0x41490fdb00027802 */ /* 0x000fe20000000f00 */
[----:B------:R-:W-:Y:S01]  /*0e00*/  FFMA R3, R14, R13, -R3 ;  /* 0x0000000d0e037223 */ /* 0x000fe20000000803 */
[----:B------:R-:W-:Y:S01]  /*0e10*/  FFMA R9, R9, R12, -R0 ;  /* 0x0000000c09097223 */ /* 0x000fe20000000800 */
[----:B------:R-:W-:Y:S02]  /*0e20*/  HFMA2 R13, -RZ, RZ, 1.408203125, -45152 ;  /* 0x3da2f983ff0d7431 */ /* 0x000fe400000001ff */
[----:B------:R-:W-:Y:S01]  /*0e30*/  FFMA R0, R16, R10, -R11 ;  /* 0x0000000a10007223 */ /* 0x000fe2000000080b */
[----:B-----5:R-:W-:Y:S01]  /*0e40*/  FMUL R3, R6, R3 ;  /* 0x0000000306037220 */ /* 0x020fe20000400000 */
[----:B------:R-:W-:Y:S03]  /*0e50*/  BSSY.RECONVERGENT B0, `(.L_x_42) ;  /* 0x000000e000007945 */ /* 0x000fe60003800200 */
[----:B------:R-:W-:-:S04]  /*0e60*/  FFMA R8, R8, R9, R3 ;  /* 0x0000000908087223 */ /* 0x000fc80000000003 */
[----:B------:R-:W-:Y:S01]  /*0e70*/  FFMA R0, R7, R0, R8 ;  /* 0x0000000007007223 */ /* 0x000fe20000000008 */
[----:B------:R-:W-:-:S03]  /*0e80*/  FFMA R2, R13, -R2, 1 ;  /* 0x3f8000000d027423 */ /* 0x000fc60000000802 */
[----:B------:R-:W0:Y:S01]  /*0e90*/  FCHK P0, R0, 12.566370964050292969 ;  /* 0x41490fdb00007902 */ /* 0x000e220000000000 */
[----:B------:R-:W-:-:S04]  /*0ea0*/  FFMA R3, R2, R13, 0.079577468335628509521 ;  /* 0x3da2f98302037423 */ /* 0x000fc8000000000d */
[----:B------:R-:W-:-:S04]  /*0eb0*/  FFMA R2, R0, R3, RZ ;  /* 0x0000000300027223 */ /* 0x000fc800000000ff */
[----:B------:R-:W-:-:S04]  /*0ec0*/  FFMA R6, R2, -12.566370964050292969, R0 ;  /* 0xc1490fdb02067823 */ /* 0x000fc80000000000 */
[----:B------:R-:W-:Y:S01]  /*0ed0*/  FFMA R3, R3, R6, R2 ;  /* 0x0000000603037223 */ /* 0x000fe20000000002 */
[----:B0-----:R-:W-:Y:S06]  /*0ee0*/  @!P0 BRA `(.L_x_43) ;  /* 0x0000000000108947 */ /* 0x001fec0003800000 */
[----:B------:R-:W-:Y:S01]  /*0ef0*/  IMAD.MOV.U32 R3, RZ, RZ, 0x41490fdb ;  /* 0x41490fdbff037424 */ /* 0x000fe200078e00ff */
[----:B------:R-:W-:-:S07]  /*0f00*/  MOV R2, 0xf20 ;  /* 0x00000f2000027802 */ /* 0x000fce0000000f00 */
[----:B------:R-:W-:Y:S05]  /*0f10*/  CALL.REL.NOINC `($__internal_1_$__cuda_sm3x_div_rn_noftz_f32_slowpath) ;  /* 0x0000000000107944 */ /* 0x000fea0003c00000 */
[----:B------:R-:W-:-:S07]  /*0f20*/  MOV R3, R0 ;  /* 0x0000000000037202 */ /* 0x000fce0000000f00 */
.L_x_43:
[----:B------:R-:W-:Y:S05]  /*0f30*/  BSYNC.RECONVERGENT B0 ;  /* 0x0000000000007941 */ /* 0x000fea0003800200 */
.L_x_42:
[----:B------:R-:W-:Y:S01]  /*0f40*/  STG.E desc[UR4][R4.64], R3 ;  /* 0x0000000304007986 */ /* 0x000fe2000c101904 */
[----:B------:R-:W-:Y:S05]  /*0f50*/  EXIT ;  /* 0x000000000000794d */ /* 0x000fea0003800000 */
        .weak           $__internal_1_$__cuda_sm3x_div_rn_noftz_f32_slowpath
        .type           $__internal_1_$__cuda_sm3x_div_rn_noftz_f32_slowpath,@function
        .size           $__internal_1_$__cuda_sm3x_div_rn_noftz_f32_slowpath,(.L_x_219 - $__internal_1_$__cuda_sm3x_div_rn_noftz_f32_slowpath)
$__internal_1_$__cuda_sm3x_div_rn_noftz_f32_slowpath:
        /* <DEDUP_REMOVED lines=29> */
[----:B------:R-:W-:Y:S01]  /*1130*/  @P0 MOV R18, RZ ;  /* 0x000000ff00120202 */ /* 0x000fe20000000f00 */
[----:B------:R-:W-:Y:S02]  /*1140*/  @!P0 IMAD.MOV.U32 R18, RZ, RZ, -0x40 ;  /* 0xffffffc0ff128424 */ /* 0x000fe400078e00ff */
[----:B------:R-:W-:Y:S01]  /*1150*/  @!P0 FFMA R0, R0, 1.84467440737095516160e+19, RZ ;  /* 0x5f80000000008823 */ /* 0x000fe200000000ff */
[----:B------:R-:W-:Y:S02]  /*1160*/  @!P1 FFMA R3, R3, 1.84467440737095516160e+19, RZ ;  /* 0x5f80000003039823 */ /* 0x000fe400000000ff */
[----:B------:R-:W-:-:S07]  /*1170*/  @!P1 IADD3 R18, PT, PT, R18, 0x40, RZ ;  /* 0x0000004012129810 */ /* 0x000fce0007ffe0ff */
.L_x_45:
        /* <DEDUP_REMOVED lines=17> */
[----:B------:R-:W-:-:S04]  /*1290*/  LOP3.LUT R17, R17, 0xff, RZ, 0xc0, !PT ;  /* 0x000000ff11117812 */ /* 0x000fc800078ec0ff */
[----:B------:R-:W-:-:S05]  /*12a0*/  IADD3 R20, PT, PT, R17, R21, RZ ;  /* 0x0000001511147210 */ /* 0x000fca0007ffe0ff */
[----:B------:R-:W-:-:S05]  /*12b0*/  VIADD R17, R20, 0xffffffff ;  /* 0xffffffff14117836 */ /* 0x000fca0000000000 */
        /* <DEDUP_REMOVED lines=9> */
[-CC-:B------:R-:W-:Y:S01]  /*1350*/  FFMA.RZ R17, R3, R19.reuse, R22.reuse ;  /* 0x0000001303117223 */ /* 0x180fe2000000c016 */
[C---:B------:R-:W-:Y:S02]  /*1360*/  ISETP.NE.AND P2, PT, R20.reuse, RZ, PT ;  /* 0x000000ff1400720c */ /* 0x040fe40003f45270 */
[C---:B------:R-:W-:Y:S02]  /*1370*/  ISETP.NE.AND P1, PT, R20.reuse, RZ, PT ;  /* 0x000000ff1400720c */ /* 0x040fe40003f25270 */
[----:B------:R-:W-:Y:S01]  /*1380*/  LOP3.LUT R18, R17, 0x7fffff, RZ, 0xc0, !PT ;  /* 0x007fffff11127812 */ /* 0x000fe200078ec0ff */
[CCC-:B------:R-:W-:Y:S01]  /*1390*/  FFMA.RP R17, R3.reuse, R19.reuse, R22.reuse ;  /* 0x0000001303117223 */ /* 0x1c0fe20000008016 */
[----:B------:R-:W-:Y:S01]  /*13a0*/  FFMA.RM R22, R3, R19, R22 ;  /* 0x0000001303167223 */ /* 0x000fe20000004016 */
[----:B------:R-:W-:Y:S02]  /*13b0*/  IADD3 R3, PT, PT, R20, 0x20, RZ ;  /* 0x0000002014037810 */ /* 0x000fe40007ffe0ff */
[----:B------:R-:W-:-:S02]  /*13c0*/  LOP3.LUT R18, R18, 0x800000, RZ, 0xfc, !PT ;  /* 0x0080000012127812 */ /* 0x000fc400078efcff */
[----:B------:R-:W-:Y:S02]  /*13d0*/  IADD3 R19, PT, PT, -R20, RZ, RZ ;  /* 0x000000ff14137210 */ /* 0x000fe40007ffe1ff */
[----:B------:R-:W-:Y:S02]  /*13e0*/  SHF.L.U32 R3, R18, R3, RZ ;  /* 0x0000000312037219 */ /* 0x000fe400000006ff */
[----:B------:R-:W-:Y:S02]  /*13f0*/  FSETP.NEU.FTZ.AND P0, PT, R17, R22, PT ;  /* 0x000000161100720b */ /* 0x000fe40003f1d000 */
[----:B------:R-:W-:Y:S02]  /*1400*/  SEL R17, R19, RZ, P2 ;  /* 0x000000ff13117207 */ /* 0x000fe40001000000 */
[----:B------:R-:W-:Y:S02]  /*1410*/  ISETP.NE.AND P1, PT, R3, RZ, P1 ;  /* 0x000000ff0300720c */ /* 0x000fe40000f25270 */
[----:B------:R-:W-:-:S02]  /*1420*/  SHF.R.U32.HI R17, RZ, R17, R18 ;  /* 0x00000011ff117219 */ /* 0x000fc40000011612 */
[----:B------:R-:W-:Y:S02]  /*1430*/  PLOP3.LUT P0, PT, P0, P1, PT, 0xf8, 0x8f ;  /* 0x00000000008f781c */ /* 0x000fe40000703f70 */
[----:B------:R-:W-:Y:S02]  /*1440*/  SHF.R.U32.HI R18, RZ, 0x1, R17 ;  /* 0x00000001ff127819 */ /* 0x000fe40000011611 */
[----:B------:R-:W-:-:S04]  /*1450*/  SEL R3, RZ, 0x1, !P0 ;  /* 0x00000001ff037807 */ /* 0x000fc80004000000 */
[----:B------:R-:W-:-:S04]  /*1460*/  LOP3.LUT R20, R3, 0x1, R18, 0xf8, !PT ;  /* 0x0000000103147812 */ /* 0x000fc800078ef812 */
[----:B------:R-:W-:-:S05]  /*1470*/  LOP3.LUT R17, R20, R17, RZ, 0xc0, !PT ;  /* 0x0000001114117212 */ /* 0x000fca00078ec0ff */
[----:B------:R-:W-:-:S05]  /*1480*/  IMAD.IADD R17, R18, 0x1, R17 ;  /* 0x0000000112117824 */ /* 0x000fca00078e0211 */
[----:B------:R-:W-:Y:S01]  /*1490*/  LOP3.LUT R0, R17, R0, RZ, 0xfc, !PT ;  /* 0x0000000011007212 */ /* 0x000fe200078efcff */
[----:B------:R-:W-:Y:S06]  /*14a0*/  BRA `(.L_x_53) ;  /* 0x0000000000107947 */ /* 0x000fec0003800000 */
.L_x_52:
[----:B------:R-:W-:-:S04]  /*14b0*/  LOP3.LUT R0, R0, 0x80000000, RZ, 0xc0, !PT ;  /* 0x8000000000007812 */ /* 0x000fc800078ec0ff */
[----:B------:R-:W-:Y:S01]  /*14c0*/  LOP3.LUT R0, R0, 0x7f800000, RZ, 0xfc, !PT ;  /* 0x7f80000000007812 */ /* 0x000fe200078efcff */
[----:B------:R-:W-:Y:S06]  /*14d0*/  BRA `(.L_x_53) ;  /* 0x0000000000047947 */ /* 0x000fec0003800000 */
.L_x_51:
[----:B------:R-:W-:-:S07]  /*14e0*/  LEA R0, R21, R0, 0x17 ;  /* 0x0000000015007211 */ /* 0x000fce00078eb8ff */
.L_x_53:
[----:B------:R-:W-:Y:S05]  /*14f0*/  BSYNC.RECONVERGENT B2 ;  /* 0x0000000000027941 */ /* 0x000fea0003800200 */
.L_x_50:
[----:B------:R-:W-:Y:S05]  /*1500*/  BRA `(.L_x_54) ;  /* 0x0000000000207947 */ /* 0x000fea0003800000 */
.L_x_49:
[----:B------:R-:W-:-:S04]  /*1510*/  LOP3.LUT R0, R3, 0x80000000, R0, 0x48, !PT ;  /* 0x8000000003007812 */ /* 0x000fc800078e4800 */
[----:B------:R-:W-:Y:S01]  /*1520*/  LOP3.LUT R0, R0, 0x7f800000, RZ, 0xfc, !PT ;  /* 0x7f80000000007812 */ /* 0x000fe200078efcff */
[----:B------:R-:W-:Y:S06]  /*1530*/  BRA `(.L_x_54) ;  /* 0x0000000000147947 */ /* 0x000fec0003800000 */
.L_x_48:
[----:B------:R-:W-:Y:S01]  /*1540*/  LOP3.LUT R0, R3, 0x80000000, R0, 0x48, !PT ;  /* 0x8000000003007812 */ /* 0x000fe200078e4800 */
[----:B------:R-:W-:Y:S06]  /*1550*/  BRA `(.L_x_54) ;  /* 0x00000000000c7947 */ /* 0x000fec0003800000 */
.L_x_47:
[----:B------:R-:W0:Y:S01]  /*1560*/  MUFU.RSQ R0, -QNAN ;  /* 0xffc0000000007908 */ /* 0x000e220000001400 */
[----:B------:R-:W-:Y:S05]  /*1570*/  BRA `(.L_x_54) ;  /* 0x0000000000047947 */ /* 0x000fea0003800000 */
.L_x_46:
[----:B------:R-:W-:-:S07]  /*1580*/  FADD.FTZ R0, R0, R3 ;  /* 0x0000000300007221 */ /* 0x000fce0000010000 */
.L_x_54:
[----:B------:R-:W-:Y:S05]  /*1590*/  BSYNC.RECONVERGENT B1 ;  /* 0x0000000000017941 */ /* 0x000fea0003800200 */
.L_x_44:
[----:B------:R-:W-:-:S04]  /*15a0*/  HFMA2 R3, -RZ, RZ, 0, 0 ;  /* 0x00000000ff037431 */ /* 0x000fc800000001ff */
[----:B0-----:R-:W-:Y:S05]  /*15b0*/  RET.REL.NODEC R2 `(_Z31computeTopologicalCharge_kernelPfPKfS1_S1_PKhffiii) ;  /* 0xffffffe802907950 */ /* 0x001fea0003c3ffff */
.L_x_55:
        /* <DEDUP_REMOVED lines=12> */
.L_x_219:


//--------------------- .text._Z22addOerstedField_kernelPfS_S_PKfPKhfffffiii --------------------------
	.section	.text._Z22addOerstedField_kernelPfS_S_PKfPKhfffffiii,"ax",@progbits
	.align	128
        .global         _Z22addOerstedField_kernelPfS_S_PKfPKhfffffiii
        .type           _Z22addOerstedField_kernelPfS_S_PKfPKhfffffiii,@function
        .size           _Z22addOerstedField_kernelPfS_S_PKfPKhfffffiii,(.L_x_221 - _Z22addOerstedField_kernelPfS_S_PKfPKhfffffiii)
        .other          _Z22addOerstedField_kernelPfS_S_PKfPKhfffffiii,@"STO_CUDA_ENTRY STV_DEFAULT"
_Z22addOerstedField_kernelPfS_S_PKfPKhfffffiii:
.text._Z22addOerstedField_kernelPfS_S_PKfPKhfffffiii:
[----:B------:R-:W0:Y:S01]  /*0000*/  LDC R1, c[0x0][0x37c] ;  /* 0x0000df00ff017b82 */ /* 0x000e220000000800 */
[----:B------:R-:W1:Y:S07]  /*0010*/  S2R R5, SR_TID.X ;  /* 0x0000000000057919 */ /* 0x000e6e0000002100 */
[----:B------:R-:W2:Y:S01]  /*0020*/  LDC R0, c[0x0][0x3bc] ;  /* 0x0000ef00ff007b82 */ /* 0x000ea20000000800 */
[----:B------:R-:W3:Y:S01]  /*0030*/  LDCU UR5, c[0x0][0x2fc] ;  /* 0x00005f80ff0577ac */ /* 0x000ee20008000800 */
[----:B0-----:R-:W-:Y:S01]  /*0040*/  VIADD R1, R1, 0xffffffc0 ;  /* 0xffffffc001017836 */ /* 0x001fe20000000000 */
[----:B------:R-:W2:Y:S05]  /*0050*/  LDCU.64 UR8, c[0x0][0x3c0] ;  /* 0x00007800ff0877ac */ /* 0x000eaa0008000a00 */
[----:B------:R-:W1:Y:S01]  /*0060*/  S2UR UR6, SR_CTAID.X ;  /* 0x00000000000679c3 */ /* 0x000e620000002500 */
[----:B------:R-:W0:Y:S07]  /*0070*/  LDCU UR4, c[0x0][0x2f8] ;  /* 0x00005f00ff0477ac */ /* 0x000e2e0008000800 */
[----:B------:R-:W1:Y:S01]  /*0080*/  LDC R16, c[0x0][0x360] ;  /* 0x0000d800ff107b82 */ /* 0x000e620000000800 */
[----:B--2---:R-:W-:Y:S01]  /*0090*/  IMAD R3, R0, UR8, RZ ;  /* 0x0000000800037c24 */ /* 0x004fe2000f8e02ff */
[----:B0-----:R-:W-:-:S05]  /*00a0*/  IADD3 R6, P1, PT, R1, UR4, RZ ;  /* 0x0000000401067c10 */ /* 0x001fca000ff3e0ff */
[----:B---3--:R-:W-:Y:S02]  /*00b0*/  IMAD.X R7, RZ, RZ, UR5, P1 ;  /* 0x00000005ff077e24 */ /* 0x008fe400088e06ff */
[----:B-1----:R-:W-:Y:S02]  /*00c0*/  IMAD R16, R16, UR6, R5 ;  /* 0x0000000610107c24 */ /* 0x002fe4000f8e0205 */
[----:B------:R-:W-:-:S05]  /*00d0*/  IMAD R5, R3, UR9, RZ ;  /* 0x0000000903057c24 */ /* 0x000fca000f8e02ff */
[----:B------:R-:W-:-:S13]  /*00e0*/  ISETP.GE.AND P0, PT, R16, R5, PT ;  /* 0x000000051000720c */ /* 0x000fda0003f06270 */
[----:B------:R-:W-:Y:S05]  /*00f0*/  @P0 EXIT ;  /* 0x000000000000094d */ /* 0x000fea0003800000 */
[----:B------:R-:W0:Y:S01]  /*0100*/  LDC.64 R4, c[0x0][0x398] ;  /* 0x0000e600ff047b82 */ /* 0x000e220000000a00 */
[----:B------:R-:W1:Y:S01]  /*0110*/  LDCU.64 UR36, c[0x0][0x358] ;  /* 0x00006b00ff2477ac */ /* 0x000e620008000a00 */
[----:B0-----:R-:W-:-:S05]  /*0120*/  IMAD.WIDE R4, R16, 0x4, R4 ;  /* 0x0000000410047825 */ /* 0x001fca00078e0204 */
[----:B-1----:R-:W2:Y:S02]  /*0130*/  LDG.E.CONSTANT R2, desc[UR36][R4.64] ;  /* 0x0000002404027981 */ /* 0x002ea4000c1e9900 */
[----:B--2---:R-:W-:-:S13]  /*0140*/  FSETP.NEU.AND P0, PT, R2, RZ, PT ;  /* 0x000000ff0200720b */ /* 0x004fda0003f0d000 */
[----:B------:R-:W-:Y:S05]  /*0150*/  @!P0 EXIT ;  /* 0x000000000000894d */ /* 0x000fea0003800000 */
[----:B------:R-:W-:Y:S01]  /*0160*/  IABS R9, R3 ;  /* 0x0000000300097213 */ /* 0x000fe20000000000 */
[----:B------:R-:W0:Y:S01]  /*0170*/  LDCU UR4, c[0x0][0x3b4] ;  /* 0x00007680ff0477ac */ /* 0x000e220008000800 */
[----:B------:R-:W-:Y:S02]  /*0180*/  BSSY.RECONVERGENT B0, `(.L_x_56) ;  /* 0x000004c000007945 */ /* 0x000fe40003800200 */
[----:B------:R-:W1:Y:S01]  /*0190*/  I2F.RP R8, R9 ;  /* 0x0000000900087306 */ /* 0x000e620000209400 */
[----:B------:R-:W2:Y:S07]  /*01a0*/  LDCU UR5, c[0x0][0x3b8] ;  /* 0x00007700ff0577ac */ /* 0x000eae0008000800 */
[----:B-1----:R-:W1:Y:S02]  /*01b0*/  MUFU.RCP R8, R8 ;  /* 0x0000000800087308 */ /* 0x002e640000001000 */
[----:B-1----:R-:W-:-:S02]  /*01c0*/  IADD3 R4, PT, PT, R8, 0xffffffe, RZ ;  /* 0x0ffffffe08047810 */ /* 0x002fc40007ffe0ff */
[----:B------:R-:W-:-:S04]  /*01d0*/  IABS R8, R16 ;  /* 0x0000001000087213 */ /* 0x000fc80000000000 */
[----:B------:R1:W3:Y:S02]  /*01e0*/  F2I.FTZ.U32.TRUNC.NTZ R5, R4 ;  /* 0x0000000400057305 */ /* 0x0002e4000021f000 */
[----:B-1----:R-:W-:Y:S02]  /*01f0*/  IMAD.MOV.U32 R4, RZ, RZ, RZ ;  /* 0x000000ffff047224 */ /* 0x002fe400078e00ff */
[----:B---3--:R-:W-:-:S04]  /*0200*/  IMAD.MOV R10, RZ, RZ, -R5 ;  /* 0x000000ffff0a7224 */ /* 0x008fc800078e0a05 */
[----:B------:R-:W-:Y:S01]  /*0210*/  IMAD R11, R10, R9, RZ ;  /* 0x000000090a0b7224 */ /* 0x000fe200078e02ff */
[----:B------:R-:W-:-:S03]  /*0220*/  IABS R10, R3 ;  /* 0x00000003000a7213 */ /* 0x000fc60000000000 */
[----:B------:R-:W-:Y:S01]  /*0230*/  IMAD.HI.U32 R5, R5, R11, R4 ;  /* 0x0000000b05057227 */ /* 0x000fe200078e0004 */
[----:B------:R-:W-:Y:S02]  /*0240*/  IADD3 R11, PT, PT, RZ, -R10, RZ ;  /* 0x8000000aff0b7210 */ /* 0x000fe40007ffe0ff */
[----:B------:R-:W-:-:S03]  /*0250*/  IABS R4, R0 ;  /* 0x0000000000047213 */ /* 0x000fc60000000000 */
[----:B------:R-:W-:Y:S01]  /*0260*/  IMAD.HI.U32 R5, R5, R8, RZ ;  /* 0x0000000805057227 */ /* 0x000fe200078e00ff */
[----:B------:R-:W1:Y:S03]  /*0270*/  I2F.RP R10, R4 ;  /* 0x00000004000a7306 */ /* 0x000e660000209400 */
[----:B------:R-:W-:-:S05]  /*0280*/  IMAD R8, R5, R11, R8 ;  /* 0x0000000b05087224 */ /* 0x000fca00078e0208 */
[----:B------:R-:W-:Y:S01]  /*0290*/  ISETP.GT.U32.AND P1, PT, R9, R8, PT ;  /* 0x000000080900720c */ /* 0x000fe20003f24070 */
[----:B-1----:R-:W1:-:S12]  /*02a0*/  MUFU.RCP R10, R10 ;  /* 0x0000000a000a7308 */ /* 0x002e580000001000 */
[----:B------:R-:W-:Y:S01]  /*02b0*/  @!P1 IMAD.IADD R8, R8, 0x1, -R9 ;  /* 0x0000000108089824 */ /* 0x000fe200078e0a09 */
[----:B------:R-:W-:Y:S02]  /*02c0*/  @!P1 IADD3 R5, PT, PT, R5, 0x1, RZ ;  /* 0x0000000105059810 */ /* 0x000fe40007ffe0ff */
[----:B------:R-:W-:Y:S02]  /*02d0*/  ISETP.NE.AND P1, PT, R3, RZ, PT ;  /* 0x000000ff0300720c */ /* 0x000fe40003f25270 */
[----:B------:R-:W-:Y:S02]  /*02e0*/  ISETP.GE.U32.AND P0, PT, R8, R9, PT ;  /* 0x000000090800720c */ /* 0x000fe40003f06070 */
[----:B------:R-:W-:-:S04]  /*02f0*/  LOP3.LUT R8, R16, R3, RZ, 0x3c, !PT ;  /* 0x0000000310087212 */ /* 0x000fc800078e3cff */
[----:B------:R-:W-:Y:S01]  /*0300*/  ISETP.GE.AND P2, PT, R8, RZ, PT ;  /* 0x000000ff0800720c */ /* 0x000fe20003f46270 */
[----:B-1----:R-:W-:-:S04]  /*0310*/  VIADD R8, R10, 0xffffffe ;  /* 0x0ffffffe0a087836 */ /* 0x002fc80000000000 */
[----:B------:R1:W3:Y:S02]  /*0320*/  F2I.FTZ.U32.TRUNC.NTZ R9, R8 ;  /* 0x0000000800097305 */ /* 0x0002e4000021f000 */
[----:B------:R-:W-:-:S04]  /*0330*/  @P0 VIADD R5, R5, 0x1 ;  /* 0x0000000105050836 */ /* 0x000fc80000000000 */
[----:B------:R-:W-:Y:S02]  /*0340*/  IMAD.MOV.U32 R11, RZ, RZ, R5 ;  /* 0x000000ffff0b7224 */ /* 0x000fe400078e0005 */
[----:B-1----:R-:W-:-:S03]  /*0350*/  HFMA2 R8, -RZ, RZ, 0, 0 ;  /* 0x00000000ff087431 */ /* 0x002fc600000001ff */
[----:B------:R-:W-:Y:S02]  /*0360*/  @!P2 IADD3 R11, PT, PT, -R11, RZ, RZ ;  /* 0x000000ff0b0ba210 */ /* 0x000fe40007ffe1ff */
[----:B------:R-:W-:Y:S01]  /*0370*/  @!P1 LOP3.LUT R11, RZ, R3, RZ, 0x33, !PT ;  /* 0x00000003ff0b9212 */ /* 0x000fe200078e33ff */
[----:B---3--:R-:W-:-:S04]  /*0380*/  IMAD.MOV R13, RZ, RZ, -R9 ;  /* 0x000000ffff0d7224 */ /* 0x008fc800078e0a09 */
[----:B------:R-:W-:-:S04]  /*0390*/  IMAD.MOV R5, RZ, RZ, -R11 ;  /* 0x000000ffff057224 */ /* 0x000fc800078e0a0b */
[----:B------:R-:W-:Y:S02]  /*03a0*/  IMAD R3, R3, R5, R16 ;  /* 0x0000000503037224 */ /* 0x000fe400078e0210 */
[----:B------:R-:W-:-:S03]  /*03b0*/  IMAD R5, R13, R4, RZ ;  /* 0x000000040d057224 */ /* 0x000fc600078e02ff */
[----:B------:R-:W-:Y:S01]  /*03c0*/  IABS R10, R3 ;  /* 0x00000003000a7213 */ /* 0x000fe20000000000 */
[----:B------:R-:W-:Y:S01]  /*03d0*/  IMAD.HI.U32 R8, R9, R5, R8 ;  /* 0x0000000509087227 */ /* 0x000fe200078e0008 */
[----:B------:R-:W-:-:S03]  /*03e0*/  LOP3.LUT R3, R3, R0, RZ, 0x3c, !PT ;  /* 0x0000000003037212 */ /* 0x000fc600078e3cff */
[----:B------:R-:W-:Y:S01]  /*03f0*/  IMAD.MOV.U32 R5, RZ, RZ, R10 ;  /* 0x000000ffff057224 */ /* 0x000fe200078e000a */
[----:B------:R-:W-:Y:S02]  /*0400*/  ISETP.GE.AND P2, PT, R3, RZ, PT ;  /* 0x000000ff0300720c */ /* 0x000fe40003f46270 */
[----:B------:R-:W-:Y:S01]  /*0410*/  I2FP.F32.S32 R3, UR8 ;  /* 0x0000000800037c45 */ /* 0x000fe20008201400 */
[----:B------:R-:W-:-:S04]  /*0420*/  IMAD.HI.U32 R8, R8, R5, RZ ;  /* 0x0000000508087227 */ /* 0x000fc800078e00ff */
[----:B------:R-:W-:Y:S02]  /*0430*/  IMAD.MOV R9, RZ, RZ, -R8 ;  /* 0x000000ffff097224 */ /* 0x000fe400078e0a08 */
[----:B0-----:R-:W-:Y:S02]  /*0440*/  FMUL.D2 R3, R3, UR4 ;  /* 0x0000000403037c20 */ /* 0x001fe40008300000 */
[----:B------:R-:W-:-:S05]  /*0450*/  IMAD R5, R4, R9, R5 ;  /* 0x0000000904057224 */ /* 0x000fca00078e0205 */
[----:B------:R-:W-:-:S13]  /*0460*/  ISETP.GT.U32.AND P1, PT, R4, R5, PT ;  /* 0x000000050400720c */ /* 0x000fda0003f24070 */
[-C--:B------:R-:W-:Y:S01]  /*0470*/  @!P1 IADD3 R5, PT, PT, R5, -R4.reuse, RZ ;  /* 0x8000000405059210 */ /* 0x080fe20007ffe0ff */
[----:B------:R-:W-:Y:S01]  /*0480*/  @!P1 VIADD R8, R8, 0x1 ;  /* 0x0000000108089836 */ /* 0x000fe20000000000 */
[----:B------:R-:W-:Y:S02]  /*0490*/  ISETP.NE.AND P1, PT, R0, RZ, PT ;  /* 0x000000ff0000720c */ /* 0x000fe40003f25270 */
[----:B------:R-:W-:Y:S02]  /*04a0*/  ISETP.GE.U32.AND P0, PT, R5, R4, PT ;  /* 0x000000040500720c */ /* 0x000fe40003f06070 */
[----:B------:R-:W-:-:S05]  /*04b0*/  I2FP.F32.S32 R5, UR9 ;  /* 0x0000000900057c45 */ /* 0x000fca0008201400 */
[----:B--2---:R-:W-:-:S06]  /*04c0*/  FMUL.D2 R5, R5, UR5 ;  /* 0x0000000505057c20 */ /* 0x004fcc0008300000 */
[----:B------:R-:W-:-:S05]  /*04d0*/  @P0 VIADD R8, R8, 0x1 ;  /* 0x0000000108080836 */ /* 0x000fca0000000000 */
[----:B------:R-:W-:Y:S02]  /*04e0*/  @!P2 IADD3 R8, PT, PT, -R8, RZ, RZ ;  /* 0x000000ff0808a210 */ /* 0x000fe40007ffe1ff */
[----:B------:R-:W-:Y:S02]  /*04f0*/  @!P1 LOP3.LUT R8, RZ, R0, RZ, 0x33, !PT ;  /* 0x00000000ff089212 */ /* 0x000fe400078e33ff */
[----:B------:R-:W-:Y:S02]  /*0500*/  I2FP.F32.S32 R0, R11 ;  /* 0x0000000b00007245 */ /* 0x000fe40000201400 */
[----:B------:R-:W-:-:S03]  /*0510*/  I2FP.F32.S32 R8, R8 ;  /* 0x0000000800087245 */ /* 0x000fc60000201400 */
[----:B------:R-:W-:Y:S02]  /*0520*/  FADD R0, R0, 0.5 ;  /* 0x3f00000000007421 */ /* 0x000fe40000000000 */
[----:B------:R-:W-:Y:S02]  /*0530*/  FADD R4, R8, 0.5 ;  /* 0x3f00000008047421 */ /* 0x000fe40000000000 */
[----:B------:R-:W-:Y:S02]  /*0540*/  FFMA R5, R0, UR5, -R5 ;  /* 0x0000000500057c23 */ /* 0x000fe40008000805 */
[----:B------:R-:W-:-:S04]  /*0550*/  FFMA R4, R4, UR4, -R3 ;  /* 0x0000000404047c23 */ /* 0x000fc80008000803 */
[----:B------:R-:W-:-:S04]  /*0560*/  FMUL R0, R4, R4 ;  /* 0x0000000404007220 */ /* 0x000fc80000400000 */
[----:B------:R-:W-:-:S04]  /*0570*/  FFMA R0, R5, R5, R0 ;  /* 0x0000000505007223 */ /* 0x000fc80000000000 */
[----:B------:R-:W-:Y:S01]  /*0580*/  VIADD R8, R0, 0xf3000000 ;  /* 0xf300000000087836 */ /* 0x000fe20000000000 */
[----:B------:R0:W1:Y:S04]  /*0590*/  MUFU.RSQ R3, R0 ;  /* 0x0000000000037308 */ /* 0x0000680000001400 */
[----:B------:R-:W-:-:S13]  /*05a0*/  ISETP.GT.U32.AND P0, PT, R8, 0x727fffff, PT ;  /* 0x727fffff0800780c */ /* 0x000fda0003f04070 */
[----:B01----:R-:W-:Y:S05]  /*05b0*/  @!P0 BRA `(.L_x_57) ;  /* 0x0000000000108947 */ /* 0x003fea0003800000 */
[----:B------:R-:W-:-:S07]  /*05c0*/  MOV R12, 0x5e0 ;  /* 0x000005e0000c7802 */ /* 0x000fce0000000f00 */
[----:B------:R-:W-:Y:S05]  /*05d0*/  CALL.REL.NOINC `($__internal_2_$__cuda_sm20_sqrt_rn_f32_slowpath) ;  /* 0x0000000400947944 */ /* 0x000fea0003c00000 */
[----:B------:R-:W-:Y:S01]  /*05e0*/  IMAD.MOV.U32 R19, RZ, RZ, R3 ;  /* 0x000000ffff137224 */ /* 0x000fe200078e0003 */
[----:B------:R-:W-:Y:S06]  /*05f0*/  BRA `(.L_x_58) ;  /* 0x0000000000107947 */ /* 0x000fec0003800000 */
.L_x_57:
[----:B------:R-:W-:Y:S01]  /*0600*/  FMUL.FTZ R19, R0, R3 ;  /* 0x0000000300137220 */ /* 0x000fe20000410000 */
[----:B------:R-:W-:-:S03]  /*0610*/  FMUL.FTZ R3, R3, 0.5 ;  /* 0x3f00000003037820 */ /* 0x000fc60000410000 */
[----:B------:R-:W-:-:S04]  /*0620*/  FFMA R0, -R19, R19, R0 ;  /* 0x0000001313007223 */ /* 0x000fc80000000100 */
[----:B------:R-:W-:-:S07]  /*0630*/  FFMA R19, R0, R3, R19 ;  /* 0x0000000300137223 */ /* 0x000fce0000000013 */
.L_x_58:
[----:B------:R-:W-:Y:S05]  /*0640*/  BSYNC.RECONVERGENT B0 ;  /* 0x0000000000007941 */ /* 0x000fea0003800200 */
.L_x_56:
[----:B------:R-:W-:-:S13]  /*0650*/  FSETP.GEU.AND P0, PT, R19, 9.9999999600419720025e-13, PT ;  /* 0x2b8cbccc1300780b */ /* 0x000fda0003f0e000 */
[----:B------:R-:W-:Y:S05]  /*0660*/  @!P0 EXIT ;  /* 0x000000000000894d */ /* 0x000fea0003800000 */
[----:B------:R-:W0:Y:S01]  /*0670*/  LDCU.64 UR4, c[0x0][0x3a8] ;  /* 0x00007500ff0477ac */ /* 0x000e220008000a00 */
[----:B------:R-:W-:Y:S01]  /*0680*/  FMUL R9, R19, 6.2831854820251464844 ;  /* 0x40c90fdb13097820 */ /* 0x000fe20000400000 */
[----:B------:R-:W-:Y:S03]  /*0690*/  BSSY.RECONVERGENT B0, `(.L_x_59) ;  /* 0x0000010000007945 */ /* 0x000fe60003800200 */
[----:B------:R-:W1:Y:S01]  /*06a0*/  MUFU.RCP R3, R9 ;  /* 0x0000000900037308 */ /* 0x000e620000001000 */
[----:B0-----:R-:W-:-:S04]  /*06b0*/  FMUL R0, R2, UR4 ;  /* 0x0000000402007c20 */ /* 0x001fc80008400000 */
[----:B------:R-:W-:Y:S01]  /*06c0*/  FMUL R0, R0, UR5 ;  /* 0x0000000500007c20 */ /* 0x000fe20008400000 */
[----:B-1----:R-:W-:-:S03]  /*06d0*/  FFMA R8, -R9, R3, 1 ;  /* 0x3f80000009087423 */ /* 0x002fc60000000103 */
[----:B------:R-:W-:Y:S01]  /*06e0*/  FMUL R0, R0, 1.2566370060085318983e-06 ;  /* 0x35a8a9b800007820 */ /* 0x000fe20000400000 */
[----:B------:R-:W-:-:S03]  /*06f0*/  FFMA R3, R3, R8, R3 ;  /* 0x0000000803037223 */ /* 0x000fc60000000003 */
[----:B------:R-:W0:Y:S01]  /*0700*/  FCHK P0, R0, R9 ;  /* 0x0000000900007302 */ /* 0x000e220000000000 */
[----:B------:R-:W-:-:S04]  /*0710*/  FFMA R12, R0, R3, RZ ;  /* 0x00000003000c7223 */ /* 0x000fc800000000ff */
[----:B------:R-:W-:-:S04]  /*0720*/  FFMA R8, -R9, R12, R0 ;  /* 0x0000000c09087223 */ /* 0x000fc80000000100 */
[----:B------:R-:W-:Y:S01]  /*0730*/  FFMA R12, R3, R8, R12 ;  /* 0x00000008030c7223 */ /* 0x000fe2000000000c */
[----:B0-----:R-:W-:Y:S06]  /*0740*/  @!P0 BRA `(.L_x_60) ;  /* 0x0000000000108947 */ /* 0x001fec0003800000 */
[----:B------:R-:W-:Y:S02]  /*0750*/  MOV R3, R9 ;  /* 0x0000000900037202 */ /* 0x000fe40000000f00 */
[----:B------:R-:W-:-:S07]  /*0760*/  MOV R8, 0x780 ;  /* 0x0000078000087802 */ /* 0x000fce0000000f00 */
[----:B------:R-:W-:Y:S05]  /*0770*/  CALL.REL.NOINC `($__internal_3_$__cuda_sm3x_div_rn_noftz_f32_slowpath) ;  /* 0x0000000400847944 */ /* 0x000fea0003c00000 */
[----:B------:R-:W-:-:S07]  /*0780*/  IMAD.MOV.U32 R12, RZ, RZ, R0 ;  /* 0x000000ffff0c7224 */ /* 0x000fce00078e0000 */
.L_x_60:
[----:B------:R-:W-:Y:S05]  /*0790*/  BSYNC.RECONVERGENT B0 ;  /* 0x0000000000007941 */ /* 0x000fea0003800200 */
.L_x_59:
[----:B------:R-:W0:Y:S01]  /*07a0*/  MUFU.RCP R8, R19 ;  /* 0x0000001300087308 */ /* 0x000e220000001000 */
[----:B------:R-:W-:Y:S01]  /*07b0*/  FMUL R0, R5, -R12 ;  /* 0x8000000c05007220 */ /* 0x000fe20000400000 */
[----:B------:R-:W-:Y:S06]  /*07c0*/  BSSY.RECONVERGENT B0, `(.L_x_61) ;  /* 0x000000c000007945 */ /* 0x000fec0003800200 */
[----:B------:R-:W1:Y:S01]  /*07d0*/  FCHK P0, R0, R19 ;  /* 0x0000001300007302 */ /* 0x000e620000000000 */
[----:B0-----:R-:W-:-:S04]  /*07e0*/  FFMA R3, R8, -R19, 1 ;  /* 0x3f80000008037423 */ /* 0x001fc80000000813 */
[----:B------:R-:W-:-:S04]  /*07f0*/  FFMA R3, R8, R3, R8 ;  /* 0x0000000308037223 */ /* 0x000fc80000000008 */
[----:B------:R-:W-:-:S04]  /*0800*/  FFMA R8, R0, R3, RZ ;  /* 0x0000000300087223 */ /* 0x000fc800000000ff */
[----:B------:R-:W-:-:S04]  /*0810*/  FFMA R17, R8, -R19, R0 ;  /* 0x8000001308117223 */ /* 0x000fc80000000000 */
[----:B------:R-:W-:Y:S01]  /*0820*/  FFMA R17, R3, R17, R8 ;  /* 0x0000001103117223 */ /* 0x000fe20000000008 */
[----:B-1----:R-:W-:Y:S06]  /*0830*/  @!P0 BRA `(.L_x_62) ;  /* 0x0000000000108947 */ /* 0x002fec0003800000 */
[----:B------:R-:W-:Y:S01]  /*0840*/  IMAD.MOV.U32 R3, RZ, RZ, R19 ;  /* 0x000000ffff037224 */ /* 0x000fe200078e0013 */
[----:B------:R-:W-:-:S07]  /*0850*/  MOV R8, 0x870 ;  /* 0x0000087000087802 */ /* 0x000fce0000000f00 */
[----:B------:R-:W-:Y:S05]  /*0860*/  CALL.REL.NOINC `($__internal_3_$__cuda_sm3x_div_rn_noftz_f32_slowpath) ;  /* 0x0000000400487944 */ /* 0x000fea0003c00000 */
[----:B------:R-:W-:-:S07]  /*0870*/  MOV R17, R0 ;  /* 0x0000000000117202 */ /* 0x000fce0000000f00 */
.L_x_62:
[----:B------:R-:W-:Y:S05]  /*0880*/  BSYNC.RECONVERGENT B0 ;  /* 0x0000000000007941 */ /* 0x000fea0003800200 */
.L_x_61:
[----:B------:R-:W0:Y:S01]  /*0890*/  MUFU.RCP R0, R19 ;  /* 0x0000001300007308 */ /* 0x000e220000001000 */
[----:B------:R-:W-:Y:S01]  /*08a0*/  FMUL R8, R4, R12 ;  /* 0x0000000c04087220 */ /* 0x000fe20000400000 */
        /* <DEDUP_REMOVED lines=9> */
[----:B------:R-:W-:Y:S01]  /*0940*/  MOV R8, 0x970 ;  /* 0x0000097000087802 */ /* 0x000fe20000000f00 */
[----:B------:R-:W-:-:S07]  /*0950*/  IMAD.MOV.U32 R3, RZ, RZ, R19 ;  /* 0x000000ffff037224 */ /* 0x000fce00078e0013 */
[----:B------:R-:W-:Y:S05]  /*0960*/  CALL.REL.NOINC `($__internal_3_$__cuda_sm3x_div_rn_noftz_f32_slowpath) ;  /* 0x0000000400087944 */ /* 0x000fea0003c00000 */
.L_x_64:
[----:B------:R-:W-:Y:S05]  /*0970*/  BSYNC.RECONVERGENT B0 ;  /* 0x0000000000007941 */ /* 0x000fea0003800200 */
.L_x_63:
[----:B------:R-:W-:Y:S01]  /*0980*/  ISETP.NE.AND P2, PT, R16, RZ, PT ;  /* 0x000000ff1000720c */ /* 0x000fe20003f45270 */
[----:B------:R-:W-:Y:S01]  /*0990*/  BSSY.RECONVERGENT B6, `(.L_x_65) ;  /* 0x000001f000067945 */ /* 0x000fe20003800200 */
[C---:B------:R-:W-:Y:S02]  /*09a0*/  FSETP.NE.AND P0, PT, |R17|.reuse, +INF , PT ;  /* 0x7f8000001100780b */ /* 0x040fe40003f05200 */
[C---:B------:R-:W-:Y:S02]  /*09b0*/  FSETP.NE.AND P1, PT, |R0|.reuse, +INF , PT ;  /* 0x7f8000000000780b */ /* 0x040fe40003f25200 */
[C---:B------:R-:W-:Y:S02]  /*09c0*/  FSETP.EQU.OR P3, PT, |R0|.reuse, +INF , !P0 ;  /* 0x7f8000000000780b */ /* 0x040fe4000476a600 */
[----:B------:R-:W-:Y:S02]  /*09d0*/  FSEL R17, R17, RZ, P0 ;  /* 0x000000ff11117208 */ /* 0x000fe40000000000 */
[----:B------:R-:W-:-:S03]  /*09e0*/  FSEL R18, R0, RZ, P1 ;  /* 0x000000ff00127208 */ /* 0x000fc60000800000 */
[----:B------:R-:W-:Y:S06]  /*09f0*/  @P2 BRA `(.L_x_66) ;  /* 0x0000000000602947 */ /* 0x000fec0003800000 */
[----:B------:R-:W0:Y:S01]  /*0a00*/  LDCU.64 UR4, c[0x0][0x3a8] ;  /* 0x00007500ff0477ac */ /* 0x000e220008000a00 */
[----:B------:R-:W1:Y:S01]  /*0a10*/  F2F.F64.F32 R2, R2 ;  /* 0x0000000200027310 */ /* 0x000e620000201800 */
[----:B------:R-:W-:-:S05]  /*0a20*/  SEL R0, RZ, 0x1, !P3 ;  /* 0x00000001ff007807 */ /* 0x000fca0005800000 */
[----:B------:R-:W-:Y:S02]  /*0a30*/  STL [R1+0x38], R0 ;  /* 0x0000380001007387 */ /* 0x000fe40000100800 */
[----:B------:R-:W2:Y:S02]  /*0a40*/  F2F.F64.F32 R12, R12 ;  /* 0x0000000c000c7310 */ /* 0x000ea40000201800 */
[----:B-1----:R1:W-:Y:S06]  /*0a50*/  STL.64 [R1], R2 ;  /* 0x0000000201007387 */ /* 0x0023ec0000100a00 */
[----:B------:R-:W3:Y:S01]  /*0a60*/  F2F.F64.F32 R14, R17 ;  /* 0x00000011000e7310 */ /* 0x000ee20000201800 */
[----:B--2---:R-:W-:Y:S07]  /*0a70*/  STL.64 [R1+0x20], R12 ;  /* 0x0000200c01007387 */ /* 0x004fee0000100a00 */
[----:B------:R-:W2:Y:S01]  /*0a80*/  F2F.F64.F32 R20, R18 ;  /* 0x0000001200147310 */ /* 0x000ea20000201800 */
[----:B---3--:R-:W-:Y:S07]  /*0a90*/  STL.64 [R1+0x28], R14 ;  /* 0x0000280e01007387 */ /* 0x008fee0000100a00 */
[----:B0-----:R-:W0:Y:S01]  /*0aa0*/  F2F.F64.F32 R8, UR4 ;  /* 0x0000000400087d10 */ /* 0x001e220008201800 */
[----:B--2---:R-:W-:Y:S07]  /*0ab0*/  STL.64 [R1+0x30], R20 ;  /* 0x0000301401007387 */ /* 0x004fee0000100a00 */
[----:B------:R-:W2:Y:S01]  /*0ac0*/  F2F.F64.F32 R10, UR5 ;  /* 0x00000005000a7d10 */ /* 0x000ea20008201800 */
[----:B------:R-:W3:Y:S01]  /*0ad0*/  LDCU.64 UR4, c[0x4][0x40] ;  /* 0x01000800ff0477ac */ /* 0x000ee20008000a00 */
[----:B0-----:R-:W-:Y:S06]  /*0ae0*/  STL.64 [R1+0x8], R8 ;  /* 0x0000080801007387 */ /* 0x001fec0000100a00 */
[----:B------:R0:W4:Y:S01]  /*0af0*/  F2F.F64.F32 R4, R19 ;  /* 0x0000001300047310 */ /* 0x0001220000201800 */
[----:B--2---:R-:W-:Y:S01]  /*0b00*/  STL.64 [R1+0x10], R10 ;  /* 0x0000100a01007387 */ /* 0x004fe20000100a00 */
[----:B0-----:R-:W-:-:S04]  /*0b10*/  MOV R19, 0x50 ;  /* 0x0000005000137802 */ /* 0x001fc80000000f00 */
[----:B-1----:R0:W1:Y:S01]  /*0b20*/  LDC.64 R2, c[0x4][R19] ;  /* 0x0100000013027b82 */ /* 0x0020620000000a00 */
[----:B----4-:R3:W-:Y:S02]  /*0b30*/  STL.64 [R1+0x18], R4 ;  /* 0x0000180401007387 */ /* 0x0107e40000100a00 */
[----:B---3--:R-:W-:Y:S01]  /*0b40*/  MOV R4, UR4 ;  /* 0x0000000400047c02 */ /* 0x008fe20008000f00 */
[----:B0-----:R-:W-:-:S07]  /*0b50*/  IMAD.U32 R5, RZ, RZ, UR5 ;  /* 0x00000005ff057e24 */ /* 0x001fce000f8e00ff */
[----:B------:R-:W-:-:S07]  /*0b60*/  LEPC R20, `(.L_x_66) ;  /* 0x000000001014794e */ /* 0x000fce0000000000 */
[----:B-1----:R-:W-:Y:S05]  /*0b70*/  CALL.ABS.NOINC R2 ;  /* 0x0000000002007343 */ /* 0x002fea0003c00000 */
.L_x_66:
[----:B------:R-:W-:Y:S05]  /*0b80*/  BSYNC.RECONVERGENT B6 ;  /* 0x0000000000067941 */ /* 0x000fea0003800200 */
.L_x_65:
[----:B------:R-:W0:Y:S08]  /*0b90*/  LDC.64 R2, c[0x0][0x380] ;  /* 0x0000e000ff027b82 */ /* 0x000e300000000a00 */
[----:B------:R-:W1:Y:S08]  /*0ba0*/  LDC.64 R4, c[0x0][0x388] ;  /* 0x0000e200ff047b82 */ /* 0x000e700000000a00 */
[----:B------:R-:W2:Y:S01]  /*0bb0*/  LDC.64 R6, c[0x0][0x390] ;  /* 0x0000e400ff067b82 */ /* 0x000ea20000000a00 */
[----:B0-----:R-:W-:-:S05]  /*0bc0*/  IMAD.WIDE R2, R16, 0x4, R2 ;  /* 0x0000000410027825 */ /* 0x001fca00078e0202 */
[----:B------:R-:W-:Y:S01]  /*0bd0*/  REDG.E.ADD.F32.FTZ.RN.STRONG.GPU desc[UR36][R2.64], RZ ;  /* 0x000000ff020079a6 */ /* 0x000fe2000c12f324 */
[----:B-1----:R-:W-:-:S05]  /*0be0*/  IMAD.WIDE R4, R16, 0x4, R4 ;  /* 0x0000000410047825 */ /* 0x002fca00078e0204 */
[----:B------:R-:W-:Y:S01]  /*0bf0*/  REDG.E.ADD.F32.FTZ.RN.STRONG.GPU desc[UR36][R4.64], R17 ;  /* 0x00000011040079a6 */ /* 0x000fe2000c12f324 */
[----:B--2---:R-:W-:-:S05]  /*0c00*/  IMAD.WIDE R6, R16, 0x4, R6 ;  /* 0x0000000410067825 */ /* 0x004fca00078e0206 */
[----:B------:R-:W-:Y:S01]  /*0c10*/  REDG.E.ADD.F32.FTZ.RN.STRONG.GPU desc[UR36][R6.64], R18 ;  /* 0x00000012060079a6 */ /* 0x000fe2000c12f324 */
[----:B------:R-:W-:Y:S05]  /*0c20*/  EXIT ;  /* 0x000000000000794d */ /* 0x000fea0003800000 */
        .weak           $__internal_2_$__cuda_sm20_sqrt_rn_f32_slowpath
        .type           $__internal_2_$__cuda_sm20_sqrt_rn_f32_slowpath,@function
        .size           $__internal_2_$__cuda_sm20_sqrt_rn_f32_slowpath,($__internal_3_$__cuda_sm3x_div_rn_noftz_f32_slowpath - $__internal_2_$__cuda_sm20_sqrt_rn_f32_slowpath)
$__internal_2_$__cuda_sm20_sqrt_rn_f32_slowpath:
[----:B------:R-:W-:-:S13]  /*0c30*/  LOP3.LUT P0, RZ, R0, 0x7fffffff, RZ, 0xc0, !PT ;  /* 0x7fffffff00ff7812 */ /* 0x000fda000780c0ff */
[----:B------:R-:W-:Y:S01]  /*0c40*/  @!P0 IMAD.MOV.U32 R3, RZ, RZ, R0 ;  /* 0x000000ffff038224 */ /* 0x000fe200078e0000 */
[----:B------:R-:W-:Y:S06]  /*0c50*/  @!P0 BRA `(.L_x_67) ;  /* 0x0000000000408947 */ /* 0x000fec0003800000 */
[----:B------:R-:W-:-:S13]  /*0c60*/  FSETP.GEU.FTZ.AND P0, PT, R0, RZ, PT ;  /* 0x000000ff0000720b */ /* 0x000fda0003f1e000 */
[----:B------:R-:W-:Y:S01]  /*0c70*/  @!P0 MOV R3, 0x7fffffff ;  /* 0x7fffffff00038802 */ /* 0x000fe20000000f00 */
[----:B------:R-:W-:Y:S06]  /*0c80*/  @!P0 BRA `(.L_x_67) ;  /* 0x0000000000348947 */ /* 0x000fec0003800000 */
[----:B------:R-:W-:-:S13]  /*0c90*/  FSETP.GTU.FTZ.AND P0, PT, |R0|, +INF , PT ;  /* 0x7f8000000000780b */ /* 0x000fda0003f1c200 */
[----:B------:R-:W-:Y:S01]  /*0ca0*/  @P0 FADD.FTZ R3, R0, 1 ;  /* 0x3f80000000030421 */ /* 0x000fe20000010000 */
[----:B------:R-:W-:Y:S06]  /*0cb0*/  @P0 BRA `(.L_x_67) ;  /* 0x0000000000280947 */ /* 0x000fec0003800000 */
[----:B------:R-:W-:-:S13]  /*0cc0*/  FSETP.NEU.FTZ.AND P0, PT, |R0|, +INF , PT ;  /* 0x7f8000000000780b */ /* 0x000fda0003f1d200 */
[----:B------:R-:W-:-:S04]  /*0cd0*/  @P0 FFMA R8, R0, 1.84467440737095516160e+19, RZ ;  /* 0x5f80000000080823 */ /* 0x000fc800000000ff */
[----:B------:R-:W0:Y:S02]  /*0ce0*/  @P0 MUFU.RSQ R3, R8 ;  /* 0x0000000800030308 */ /* 0x000e240000001400 */
[----:B0-----:R-:W-:Y:S01]  /*0cf0*/  @P0 FMUL.FTZ R9, R8, R3 ;  /* 0x0000000308090220 */ /* 0x001fe20000410000 */
[----:B------:R-:W-:Y:S01]  /*0d00*/  @P0 FMUL.FTZ R11, R3, 0.5 ;  /* 0x3f000000030b0820 */ /* 0x000fe20000410000 */
[----:B------:R-:W-:Y:S02]  /*0d10*/  @!P0 IMAD.MOV.U32 R3, RZ, RZ, R0 ;  /* 0x000000ffff038224 */ /* 0x000fe400078e0000 */
[----:B------:R-:W-:-:S04]  /*0d20*/  @P0 FADD.FTZ R10, -R9, -RZ ;  /* 0x800000ff090a0221 */ /* 0x000fc80000010100 */
[----:B------:R-:W-:-:S04]  /*0d30*/  @P0 FFMA R10, R9, R10, R8 ;  /* 0x0000000a090a0223 */ /* 0x000fc80000000008 */
[----:B------:R-:W-:-:S04]  /*0d40*/  @P0 FFMA R10, R10, R11, R9 ;  /* 0x0000000b0a0a0223 */ /* 0x000fc80000000009 */
[----:B------:R-:W-:-:S07]  /*0d50*/  @P0 FMUL.FTZ R3, R10, 2.3283064365386962891e-10 ;  /* 0x2f8000000a030820 */ /* 0x000fce0000410000 */
.L_x_67:
[----:B------:R-:W-:Y:S02]  /*0d60*/  HFMA2 R9, -RZ, RZ, 0, 0 ;  /* 0x00000000ff097431 */ /* 0x000fe400000001ff */
[----:B------:R-:W-:-:S04]  /*0d70*/  IMAD.MOV.U32 R8, RZ, RZ, R12 ;  /* 0x000000ffff087224 */ /* 0x000fc800078e000c */
[----:B------:R-:W-:Y:S05]  /*0d80*/  RET.REL.NODEC R8 `(_Z22addOerstedField_kernelPfS_S_PKfPKhfffffiii) ;  /* 0xfffffff0089c7950 */ /* 0x000fea0003c3ffff */
        .weak           $__internal_3_$__cuda_sm3x_div_rn_noftz_f32_slowpath
        .type           $__internal_3_$__cuda_sm3x_div_rn_noftz_f32_slowpath,@function
        .size           $__internal_3_$__cuda_sm3x_div_rn_noftz_f32_slowpath,(.L_x_221 - $__internal_3_$__cuda_sm3x_div_rn_noftz_f32_slowpath)
$__internal_3_$__cuda_sm3x_div_rn_noftz_f32_slowpath:
[----:B------:R-:W-:Y:S01]  /*0d90*/  SHF.R.U32.HI R10, RZ, 0x17, R3 ;  /* 0x00000017ff0a7819 */ /* 0x000fe20000011603 */
[----:B------:R-:W-:Y:S01]  /*0da0*/  BSSY.RECONVERGENT B1, `(.L_x_68) ;  /* 0x0000062000017945 */ /* 0x000fe20003800200 */
[----:B------:R-:W-:Y:S02]  /*0db0*/  SHF.R.U32.HI R9, RZ, 0x17, R0 ;  /* 0x00000017ff097819 */ /* 0x000fe40000011600 */
[----:B------:R-:W-:Y:S02]  /*0dc0*/  LOP3.LUT R10, R10, 0xff, RZ, 0xc0, !PT ;  /* 0x000000ff0a0a7812 */ /* 0x000fe400078ec0ff */
[----:B------:R-:W-:-:S03]  /*0dd0*/  LOP3.LUT R11, R9, 0xff, RZ, 0xc0, !PT ;  /* 0x000000ff090b7812 */ /* 0x000fc600078ec0ff */
[----:B------:R-:W-:Y:S02]  /*0de0*/  VIADD R14, R10, 0xffffffff ;  /* 0xffffffff0a0e7836 */ /* 0x000fe40000000000 */
[----:B------:R-:W-:-:S03]  /*0df0*/  VIADD R13, R11, 0xffffffff ;  /* 0xffffffff0b0d7836 */ /* 0x000fc60000000000 */
        /* <DEDUP_REMOVED lines=22> */
[----:B------:R-:W-:Y:S02]  /*0f60*/  @P0 IMAD.MOV.U32 R9, RZ, RZ, RZ ;  /* 0x000000ffff090224 */ /* 0x000fe400078e00ff */
[----:B------:R-:W-:Y:S01]  /*0f70*/  @!P0 FFMA R0, R0, 1.84467440737095516160e+19, RZ ;  /* 0x5f80000000008823 */ /* 0x000fe200000000ff */
[----:B------:R-:W-:Y:S02]  /*0f80*/  @!P0 IMAD.MOV.U32 R9, RZ, RZ, -0x40 ;  /* 0xffffffc0ff098424 */ /* 0x000fe400078e00ff */
[----:B------:R-:W-:-:S03]  /*0f90*/  @!P1 FFMA R3, R3, 1.84467440737095516160e+19, RZ ;  /* 0x5f80000003039823 */ /* 0x000fc600000000ff */
[----:B------:R-:W-:-:S07]  /*0fa0*/  @!P1 IADD3 R9, PT, PT, R9, 0x40, RZ ;  /* 0x0000004009099810 */ /* 0x000fce0007ffe0ff */
.L_x_69:
[----:B------:R-:W-:Y:S01]  /*0fb0*/  LEA R14, R10, 0xc0800000, 0x17 ;  /* 0xc08000000a0e7811 */ /* 0x000fe200078eb8ff */
[----:B------:R-:W-:Y:S01]  /*0fc0*/  VIADD R11, R11, 0xffffff81 ;  /* 0xffffff810b0b7836 */ /* 0x000fe20000000000 */
[----:B------:R-:W-:Y:S03]  /*0fd0*/  BSSY.RECONVERGENT B2, `(.L_x_74) ;  /* 0x0000035000027945 */ /* 0x000fe60003800200 */
[----:B------:R-:W-:Y:S02]  /*0fe0*/  IMAD.IADD R14, R3, 0x1, -R14 ;  /* 0x00000001030e7824 */ /* 0x000fe400078e0a0e */
[C---:B------:R-:W-:Y:S02]  /*0ff0*/  IMAD R0, R11.reuse, -0x800000, R0 ;  /* 0xff8000000b007824 */ /* 0x040fe400078e0200 */
[----:B------:R0:W1:Y:S01]  /*1000*/  MUFU.RCP R3, R14 ;  /* 0x0000000e00037308 */ /* 0x0000620000001000 */
[----:B------:R-:W-:Y:S01]  /*1010*/  FADD.FTZ R13, -R14, -RZ ;  /* 0x800000ff0e0d7221 */ /* 0x000fe20000010100 */
        /* <DEDUP_REMOVED lines=11> */
[----:B------:R-:W-:-:S04]  /*10d0*/  IMAD.IADD R15, R10, 0x1, R9 ;  /* 0x000000010a0f7824 */ /* 0x000fc800078e0209 */
        /* <DEDUP_REMOVED lines=11> */
[----:B------:R-:W-:Y:S01]  /*1190*/  IADD3 R14, PT, PT, R15, 0x20, RZ ;  /* 0x000000200f0e7810 */ /* 0x000fe20007ffe0ff */
[-CC-:B------:R-:W-:Y:S01]  /*11a0*/  FFMA.RM R10, R3, R13.reuse, R18.reuse ;  /* 0x0000000d030a7223 */ /* 0x180fe20000004012 */
[----:B------:R-:W-:Y:S02]  /*11b0*/  ISETP.NE.AND P2, PT, R15, RZ, PT ;  /* 0x000000ff0f00720c */ /* 0x000fe40003f45270 */
[----:B------:R-:W-:Y:S01]  /*11c0*/  LOP3.LUT R11, R9, 0x7fffff, RZ, 0xc0, !PT ;  /* 0x007fffff090b7812 */ /* 0x000fe200078ec0ff */
[----:B------:R-:W-:Y:S01]  /*11d0*/  FFMA.RP R9, R3, R13, R18 ;  /* 0x0000000d03097223 */ /* 0x000fe20000008012 */
[----:B------:R-:W-:Y:S01]  /*11e0*/  IMAD.MOV R3, RZ, RZ, -R15 ;  /* 0x000000ffff037224 */ /* 0x000fe200078e0a0f */
[----:B------:R-:W-:Y:S02]  /*11f0*/  ISETP.NE.AND P1, PT, R15, RZ, PT ;  /* 0x000000ff0f00720c */ /* 0x000fe40003f25270 */
        /* <DEDUP_REMOVED lines=10> */
[----:B------:R-:W-:-:S04]  /*12a0*/  LOP3.LUT R3, R3, R10, RZ, 0xc0, !PT ;  /* 0x0000000a03037212 */ /* 0x000fc800078ec0ff */
[----:B------:R-:W-:-:S04]  /*12b0*/  IADD3 R3, PT, PT, R14, R3, RZ ;  /* 0x000000030e037210 */ /* 0x000fc80007ffe0ff */
[----:B------:R-:W-:Y:S01]  /*12c0*/  LOP3.LUT R0, R3, R0, RZ, 0xfc, !PT ;  /* 0x0000000003007212 */ /* 0x000fe200078efcff */
[----:B------:R-:W-:Y:S06]  /*12d0*/  BRA `(.L_x_77) ;  /* 0x0000000000107947 */ /* 0x000fec0003800000 */
.L_x_76:
[----:B------:R-:W-:-:S04]  /*12e0*/  LOP3.LUT R0, R0, 0x80000000, RZ, 0xc0, !PT ;  /* 0x8000000000007812 */ /* 0x000fc800078ec0ff */
[----:B------:R-:W-:Y:S01]  /*12f0*/  LOP3.LUT R0, R0, 0x7f800000, RZ, 0xfc, !PT ;  /* 0x7f80000000007812 */ /* 0x000fe200078efcff */
[----:B------:R-:W-:Y:S06]  /*1300*/  BRA `(.L_x_77) ;  /* 0x0000000000047947 */ /* 0x000fec0003800000 */
.L_x_75:
[----:B------:R-:W-:-:S07]  /*1310*/  IMAD R0, R9, 0x800000, R0 ;  /* 0x0080000009007824 */ /* 0x000fce00078e0200 */
.L_x_77:
[----:B------:R-:W-:Y:S05]  /*1320*/  BSYNC.RECONVERGENT B2 ;  /* 0x0000000000027941 */ /* 0x000fea0003800200 */
.L_x_74:
[----:B------:R-:W-:Y:S05]  /*1330*/  BRA `(.L_x_78) ;  /* 0x0000000000207947 */ /* 0x000fea0003800000 */
.L_x_73:
[----:B------:R-:W-:-:S04]  /*1340*/  LOP3.LUT R0, R3, 0x80000000, R0, 0x48, !PT ;  /* 0x8000000003007812 */ /* 0x000fc800078e4800 */
[----:B------:R-:W-:Y:S01]  /*1350*/  LOP3.LUT R0, R0, 0x7f800000, RZ, 0xfc, !PT ;  /* 0x7f80000000007812 */ /* 0x000fe200078efcff */
[----:B------:R-:W-:Y:S06]  /*1360*/  BRA `(.L_x_78) ;  /* 0x0000000000147947 */ /* 0x000fec0003800000 */
.L_x_72:
[----:B------:R-:W-:Y:S01]  /*1370*/  LOP3.LUT R0, R3, 0x80000000, R0, 0x48, !PT ;  /* 0x8000000003007812 */ /* 0x000fe200078e4800 */
[----:B------:R-:W-:Y:S06]  /*1380*/  BRA `(.L_x_78) ;  /* 0x00000000000c7947 */ /* 0x000fec0003800000 */
.L_x_71:
[----:B------:R-:W0:Y:S01]  /*1390*/  MUFU.RSQ R0, -QNAN ;  /* 0xffc0000000007908 */ /* 0x000e220000001400 */
[----:B------:R-:W-:Y:S05]  /*13a0*/  BRA `(.L_x_78) ;  /* 0x0000000000047947 */ /* 0x000fea0003800000 */
.L_x_70:
[----:B------:R-:W-:-:S07]  /*13b0*/  FADD.FTZ R0, R0, R3 ;  /* 0x0000000300007221 */ /* 0x000fce0000010000 */
.L_x_78:
[----:B------:R-:W-:Y:S05]  /*13c0*/  BSYNC.RECONVERGENT B1 ;  /* 0x0000000000017941 */ /* 0x000fea0003800200 */
.L_x_68:
[----:B------:R-:W-:-:S04]  /*13d0*/  HFMA2 R9, -RZ, RZ, 0, 0 ;  /* 0x00000000ff097431 */ /* 0x000fc800000001ff */
[----:B0-----:R-:W-:Y:S05]  /*13e0*/  RET.REL.NODEC R8 `(_Z22addOerstedField_kernelPfS_S_PKfPKhfffffiii) ;  /* 0xffffffec08047950 */ /* 0x001fea0003c3ffff */
.L_x_79:
        /* <DEDUP_REMOVED lines=9> */
.L_x_221:


//--------------------- .text._Z19addVCMAField_kernelPfS_S_PKfS1_S1_S1_S1_PKhffi --------------------------
	.section	.text._Z19addVCMAField_kernelPfS_S_PKfS1_S1_S1_S1_PKhffi,"ax",@progbits
	.align	128
        .global         _Z19addVCMAField_kernelPfS_S_PKfS1_S1_S1_S1_PKhffi
        .type           _Z19addVCMAField_kernelPfS_S_PKfS1_S1_S1_S1_PKhffi,@function
        .size           _Z19addVCMAField_kernelPfS_S_PKfS1_S1_S1_S1_PKhffi,(.L_x_222 - _Z19addVCMAField_kernelPfS_S_PKfS1_S1_S1_S1_PKhffi)
        .other          _Z19addVCMAField_kernelPfS_S_PKfS1_S1_S1_S1_PKhffi,@"STO_CUDA_ENTRY STV_DEFAULT"
_Z19addVCMAField_kernelPfS_S_PKfS1_S1_S1_S1_PKhffi:
.text._Z19addVCMAField_kernelPfS_S_PKfS1_S1_S1_S1_PKhffi:
        /* <DEDUP_REMOVED lines=13> */
[----:B--2---:R-:W-:-:S05]  /*00d0*/  IMAD.WIDE R4, R2, 0x4, R4 ;  /* 0x0000000402047825 */ /* 0x004fca00078e0204 */
[----:B------:R-:W2:Y:S01]  /*00e0*/  LDG.E.CONSTANT R0, desc[UR4][R4.64] ;  /* 0x0000000404007981 */ /* 0x000ea2000c1e9900 */
[----:B---3--:R-:W-:-:S04]  /*00f0*/  FSETP.NEU.AND P0, PT, R6, RZ, PT ;  /* 0x000000ff0600720b */ /* 0x008fc80003f0d000 */
[----:B--2---:R-:W-:-:S13]  /*0100*/  FSETP.LE.OR P0, PT, R0, RZ, !P0 ;  /* 0x000000ff0000720b */ /* 0x004fda0004703400 */
[----:B------:R-:W-:Y:S05]  /*0110*/  @P0 EXIT ;  /* 0x000000000000094d */ /* 0x000fea0003800000 */
[----:B------:R-:W0:Y:S01]  /*0120*/  LDC.64 R4, c[0x0][0x3a8] ;  /* 0x0000ea00ff047b82 */ /* 0x000e220000000a00 */
[----:B------:R-:W1:Y:S01]  /*0130*/  LDCU.64 UR6, c[0x0][0x3c8] ;  /* 0x00007900ff0677ac */ /* 0x000e620008000a00 */
[----:B0-----:R-:W-:-:S06]  /*0140*/  IMAD.WIDE R4, R2, 0x4, R4 ;  /* 0x0000000402047825 */ /* 0x001fcc00078e0204 */
[----:B------:R-:W2:Y:S01]  /*0150*/  LDG.E.CONSTANT R4, desc[UR4][R4.64] ;  /* 0x0000000404047981 */ /* 0x000ea2000c1e9900 */
[----:B-1----:R-:W-:Y:S01]  /*0160*/  FMUL R7, R0, UR7 ;  /* 0x0000000700077c20 */ /* 0x002fe20008400000 */
[C---:B------:R-:W-:Y:S01]  /*0170*/  FMUL R3, R6.reuse, UR6 ;  /* 0x0000000606037c20 */ /* 0x040fe20008400000 */
[----:B------:R-:W-:Y:S02]  /*0180*/  BSSY.RECONVERGENT B0, `(.L_x_80) ;  /* 0x000000e000007945 */ /* 0x000fe40003800200 */
[----:B------:R-:W0:Y:S01]  /*0190*/  MUFU.RCP R8, R7 ;  /* 0x0000000700087308 */ /* 0x000e220000001000 */
[----:B------:R-:W-:Y:S01]  /*01a0*/  FFMA R3, R6, UR6, R3 ;  /* 0x0000000606037c23 */ /* 0x000fe20008000003 */
[----:B0-----:R-:W-:-:S04]  /*01b0*/  FFMA R9, -R7, R8, 1 ;  /* 0x3f80000007097423 */ /* 0x001fc80000000108 */
[----:B------:R-:W-:Y:S01]  /*01c0*/  FFMA R9, R8, R9, R8 ;  /* 0x0000000908097223 */ /* 0x000fe20000000008 */
[----:B--2---:R-:W-:-:S04]  /*01d0*/  FMUL R0, R4, R3 ;  /* 0x0000000304007220 */ /* 0x004fc80000400000 */
[----:B------:R-:W0:Y:S01]  /*01e0*/  FCHK P0, R0, R7 ;  /* 0x0000000700007302 */ /* 0x000e220000000000 */
[----:B------:R-:W-:-:S04]  /*01f0*/  FFMA R6, R0, R9, RZ ;  /* 0x0000000900067223 */ /* 0x000fc800000000ff */
[----:B------:R-:W-:-:S04]  /*0200*/  FFMA R3, -R7, R6, R0 ;  /* 0x0000000607037223 */ /* 0x000fc80000000100 */
[----:B------:R-:W-:Y:S01]  /*0210*/  FFMA R9, R9, R3, R6 ;  /* 0x0000000309097223 */ /* 0x000fe20000000006 */
[----:B0-----:R-:W-:Y:S06]  /*0220*/  @!P0 BRA `(.L_x_81) ;  /* 0x00000000000c8947 */ /* 0x001fec0003800000 */
[----:B------:R-:W-:-:S07]  /*0230*/  MOV R4, 0x250 ;  /* 0x0000025000047802 */ /* 0x000fce0000000f00 */
[----:B------:R-:W-:Y:S05]  /*0240*/  CALL.REL.NOINC `($__internal_4_$__cuda_sm3x_div_rn_noftz_f32_slowpath) ;  /* 0x0000000000187944 */ /* 0x000fea0003c00000 */
[----:B------:R-:W-:-:S07]  /*0250*/  IMAD.MOV.U32 R9, RZ, RZ, R0 ;  /* 0x000000ffff097224 */ /* 0x000fce00078e0000 */
.L_x_81:
[----:B------:R-:W-:Y:S05]  /*0260*/  BSYNC.RECONVERGENT B0 ;  /* 0x0000000000007941 */ /* 0x000fea0003800200 */
.L_x_80:
[----:B------:R-:W0:Y:S02]  /*0270*/  LDC.64 R4, c[0x0][0x390] ;  /* 0x0000e400ff047b82 */ /* 0x000e240000000a00 */
[----:B0-----:R-:W-:-:S05]  /*0280*/  IMAD.WIDE R2, R2, 0x4, R4 ;  /* 0x0000000402027825 */ /* 0x001fca00078e0204 */
[----:B------:R-:W-:Y:S01]  /*0290*/  REDG.E.ADD.F32.FTZ.RN.STRONG.GPU desc[UR4][R2.64], R9 ;  /* 0x00000009020079a6 */ /* 0x000fe2000c12f304 */
[----:B------:R-:W-:Y:S05]  /*02a0*/  EXIT ;  /* 0x000000000000794d */ /* 0x000fea0003800000 */
        .weak           $__internal_4_$__cuda_sm3x_div_rn_noftz_f32_slowpath
        .type           $__internal_4_$__cuda_sm3x_div_rn_noftz_f32_slowpath,@function
        .size           $__internal_4_$__cuda_sm3x_div_rn_noftz_f32_slowpath,(.L_x_222 - $__internal_4_$__cuda_sm3x_div_rn_noftz_f32_slowpath)
$__internal_4_$__cuda_sm3x_div_rn_noftz_f32_slowpath:
[----:B------:R-:W-:Y:S01]  /*02b0*/  SHF.R.U32.HI R5, RZ, 0x17, R7 ;  /* 0x00000017ff057819 */ /* 0x000fe20000011607 */
[----:B------:R-:W-:Y:S01]  /*02c0*/  BSSY.RECONVERGENT B1, `(.L_x_82) ;  /* 0x0000064000017945 */ /* 0x000fe20003800200 */
[--C-:B------:R-:W-:Y:S01]  /*02d0*/  SHF.R.U32.HI R3, RZ, 0x17, R0.reuse ;  /* 0x00000017ff037819 */ /* 0x100fe20000011600 */
[----:B------:R-:W-:Y:S01]  /*02e0*/  IMAD.MOV.U32 R8, RZ, RZ, R0 ;  /* 0x000000ffff087224 */ /* 0x000fe200078e0000 */
[----:B------:R-:W-:Y:S02]  /*02f0*/  LOP3.LUT R6, R5, 0xff, RZ, 0xc0, !PT ;  /* 0x000000ff05067812 */ /* 0x000fe400078ec0ff */
[----:B------:R-:W-:-:S03]  /*0300*/  LOP3.LUT R5, R3, 0xff, RZ, 0xc0, !PT ;  /* 0x000000ff03057812 */ /* 0x000fc600078ec0ff */
[----:B------:R-:W-:Y:S02]  /*0310*/  VIADD R11, R6, 0xffffffff ;  /* 0xffffffff060b7836 */ /* 0x000fe40000000000 */
[----:B------:R-:W-:-:S03]  /*0320*/  VIADD R10, R5, 0xffffffff ;  /* 0xffffffff050a7836 */ /* 0x000fc60000000000 */
[----:B------:R-:W-:-:S04]  /*0330*/  ISETP.GT.U32.AND P0, PT, R11, 0xfd, PT ;  /* 0x000000fd0b00780c */ /* 0x000fc80003f04070 */
[----:B------:R-:W-:-:S13]  /*0340*/  ISETP.GT.U32.OR P0, PT, R10, 0xfd, P0 ;  /* 0x000000fd0a00780c */ /* 0x000fda0000704470 */
[----:B------:R-:W-:Y:S01]  /*0350*/  @!P0 IMAD.MOV.U32 R9, RZ, RZ, RZ ;  /* 0x000000ffff098224 */ /* 0x000fe200078e00ff */
[----:B------:R-:W-:Y:S06]  /*0360*/  @!P0 BRA `(.L_x_83) ;  /* 0x0000000000608947 */ /* 0x000fec0003800000 */
[----:B------:R-:W-:Y:S01]  /*0370*/  FSETP.GTU.FTZ.AND P0, PT, |R0|, +INF , PT ;  /* 0x7f8000000000780b */ /* 0x000fe20003f1c200 */
[----:B------:R-:W-:Y:S01]  /*0380*/  IMAD.MOV.U32 R3, RZ, RZ, R7 ;  /* 0x000000ffff037224 */ /* 0x000fe200078e0007 */
        /* <DEDUP_REMOVED lines=20> */
[----:B------:R-:W-:Y:S02]  /*04d0*/  @!P1 FFMA R7, R3, 1.84467440737095516160e+19, RZ ;  /* 0x5f80000003079823 */ /* 0x000fe400000000ff */
[----:B------:R-:W-:-:S07]  /*04e0*/  @!P1 VIADD R9, R9, 0x40 ;  /* 0x0000004009099836 */ /* 0x000fce0000000000 */
.L_x_83:
[----:B------:R-:W-:Y:S01]  /*04f0*/  LEA R0, R6, 0xc0800000, 0x17 ;  /* 0xc080000006007811 */ /* 0x000fe200078eb8ff */
[----:B------:R-:W-:Y:S01]  /*0500*/  VIADD R5, R5, 0xffffff81 ;  /* 0xffffff8105057836 */ /* 0x000fe20000000000 */
[----:B------:R-:W-:Y:S03]  /*0510*/  BSSY.RECONVERGENT B2, `(.L_x_88) ;  /* 0x0000035000027945 */ /* 0x000fe60003800200 */
[----:B------:R-:W-:Y:S01]  /*0520*/  IMAD.IADD R7, R7, 0x1, -R0 ;  /* 0x0000000107077824 */ /* 0x000fe200078e0a00 */
[C---:B------:R-:W-:Y:S01]  /*0530*/  IADD3 R6, PT, PT, R5.reuse, 0x7f, -R6 ;  /* 0x0000007f05067810 */ /* 0x040fe20007ffe806 */
[----:B------:R-:W-:Y:S02]  /*0540*/  IMAD R0, R5, -0x800000, R8 ;  /* 0xff80000005007824 */ /* 0x000fe400078e0208 */
[----:B------:R-:W0:Y:S01]  /*0550*/  MUFU.RCP R3, R7 ;  /* 0x0000000700037308 */ /* 0x000e220000001000 */
[----:B------:R-:W-:Y:S01]  /*0560*/  FADD.FTZ R11, -R7, -RZ ;  /* 0x800000ff070b7221 */ /* 0x000fe20000010100 */
[----:B------:R-:W-:-:S03]  /*0570*/  IMAD.IADD R6, R6, 0x1, R9 ;  /* 0x0000000106067824 */ /* 0x000fc600078e0209 */
[----:B0-----:R-:W-:-:S04]  /*0580*/  FFMA R10, R3, R11, 1 ;  /* 0x3f800000030a7423 */ /* 0x001fc8000000000b */
        /* <DEDUP_REMOVED lines=25> */
[----:B------:R-:W-:Y:S02]  /*0720*/  VIADD R8, R7, 0x20 ;  /* 0x0000002007087836 */ /* 0x000fe40000000000 */
[----:B------:R-:W-:Y:S01]  /*0730*/  LOP3.LUT R5, R5, 0x800000, RZ, 0xfc, !PT ;  /* 0x0080000005057812 */ /* 0x000fe200078efcff */
[----:B------:R-:W-:Y:S01]  /*0740*/  IMAD.MOV R7, RZ, RZ, -R7 ;  /* 0x000000ffff077224 */ /* 0x000fe200078e0a07 */
[----:B------:R-:W-:-:S02]  /*0750*/  FSETP.NEU.FTZ.AND P0, PT, R3, R6, PT ;  /* 0x000000060300720b */ /* 0x000fc40003f1d000 */
[----:B------:R-:W-:Y:S02]  /*0760*/  SHF.L.U32 R8, R5, R8, RZ ;  /* 0x0000000805087219 */ /* 0x000fe400000006ff */
[----:B------:R-:W-:Y:S02]  /*0770*/  SEL R6, R7, RZ, P2 ;  /* 0x000000ff07067207 */ /* 0x000fe40001000000 */
[----:B------:R-:W-:Y:S02]  /*0780*/  ISETP.NE.AND P1, PT, R8, RZ, P1 ;  /* 0x000000ff0800720c */ /* 0x000fe40000f25270 */
[----:B------:R-:W-:Y:S02]  /*0790*/  SHF.R.U32.HI R6, RZ, R6, R5 ;  /* 0x00000006ff067219 */ /* 0x000fe40000011605 */
[----:B------:R-:W-:Y:S02]  /*07a0*/  PLOP3.LUT P0, PT, P0, P1, PT, 0xf8, 0x8f ;  /* 0x00000000008f781c */ /* 0x000fe40000703f70 */
[----:B------:R-:W-:-:S02]  /*07b0*/  SHF.R.U32.HI R8, RZ, 0x1, R6 ;  /* 0x00000001ff087819 */ /* 0x000fc40000011606 */
[----:B------:R-:W-:-:S04]  /*07c0*/  SEL R3, RZ, 0x1, !P0 ;  /* 0x00000001ff037807 */ /* 0x000fc80004000000 */
[----:B------:R-:W-:-:S04]  /*07d0*/  LOP3.LUT R3, R3, 0x1, R8, 0xf8, !PT ;  /* 0x0000000103037812 */ /* 0x000fc800078ef808 */
[----:B------:R-:W-:-:S05]  /*07e0*/  LOP3.LUT R3, R3, R6, RZ, 0xc0, !PT ;  /* 0x0000000603037212 */ /* 0x000fca00078ec0ff */
[----:B------:R-:W-:-:S05]  /*07f0*/  IMAD.IADD R3, R8, 0x1, R3 ;  /* 0x0000000108037824 */ /* 0x000fca00078e0203 */
[----:B------:R-:W-:Y:S01]  /*0800*/  LOP3.LUT R0, R3, R0, RZ, 0xfc, !PT ;  /* 0x0000000003007212 */ /* 0x000fe200078efcff */
[----:B------:R-:W-:Y:S06]  /*0810*/  BRA `(.L_x_91) ;  /* 0x0000000000107947 */ /* 0x000fec0003800000 */
.L_x_90:
[----:B------:R-:W-:-:S04]  /*0820*/  LOP3.LUT R0, R0, 0x80000000, RZ, 0xc0, !PT ;  /* 0x8000000000007812 */ /* 0x000fc800078ec0ff */
[----:B------:R-:W-:Y:S01]  /*0830*/  LOP3.LUT R0, R0, 0x7f800000, RZ, 0xfc, !PT ;  /* 0x7f80000000007812 */ /* 0x000fe200078efcff */
[----:B------:R-:W-:Y:S06]  /*0840*/  BRA `(.L_x_91) ;  /* 0x0000000000047947 */ /* 0x000fec0003800000 */
.L_x_89:
[----:B------:R-:W-:-:S07]  /*0850*/  IMAD R0, R6, 0x800000, R0 ;  /* 0x0080000006007824 */ /* 0x000fce00078e0200 */
.L_x_91:
[----:B------:R-:W-:Y:S05]  /*0860*/  BSYNC.RECONVERGENT B2 ;  /* 0x0000000000027941 */ /* 0x000fea0003800200 */
.L_x_88:
[----:B------:R-:W-:Y:S05]  /*0870*/  BRA `(.L_x_92) ;  /* 0x0000000000207947 */ /* 0x000fea0003800000 */
.L_x_87:
[----:B------:R-:W-:-:S04]  /*0880*/  LOP3.LUT R0, R7, 0x80000000, R8, 0x48, !PT ;  /* 0x8000000007007812 */ /* 0x000fc800078e4808 */
[----:B------:R-:W-:Y:S01]  /*0890*/  LOP3.LUT R0, R0, 0x7f800000, RZ, 0xfc, !PT ;  /* 0x7f80000000007812 */ /* 0x000fe200078efcff */
[----:B------:R-:W-:Y:S06]  /*08a0*/  BRA `(.L_x_92) ;  /* 0x0000000000147947 */ /* 0x000fec0003800000 */
.L_x_86:
[----:B------:R-:W-:Y:S01]  /*08b0*/  LOP3.LUT R0, R7, 0x80000000, R8, 0x48, !PT ;  /* 0x8000000007007812 */ /* 0x000fe200078e4808 */
[----:B------:R-:W-:Y:S06]  /*08c0*/  BRA `(.L_x_92) ;  /* 0x00000000000c7947 */ /* 0x000fec0003800000 */
.L_x_85:
[----:B------:R-:W0:Y:S01]  /*08d0*/  MUFU.RSQ R0, -QNAN ;  /* 0xffc0000000007908 */ /* 0x000e220000001400 */
[----:B------:R-:W-:Y:S05]  /*08e0*/  BRA `(.L_x_92) ;  /* 0x0000000000047947 */ /* 0x000fea0003800000 */
.L_x_84:
[----:B------:R-:W-:-:S07]  /*08f0*/  FADD.FTZ R0, R0, R3 ;  /* 0x0000000300007221 */ /* 0x000fce0000010000 */
.L_x_92:
[----:B------:R-:W-:Y:S05]  /*0900*/  BSYNC.RECONVERGENT B1 ;  /* 0x0000000000017941 */ /* 0x000fea0003800200 */
.L_x_82:
[----:B------:R-:W-:-:S04]  /*0910*/  IMAD.MOV.U32 R5, RZ, RZ, 0x0 ;  /* 0x00000000ff057424 */ /* 0x000fc800078e00ff */
[----:B0-----:R-:W-:Y:S05]  /*0920*/  RET.REL.NODEC R4 `(_Z19addVCMAField_kernelPfS_S_PKfS1_S1_S1_S1_PKhffi) ;  /* 0xfffffff404b47950 */ /* 0x001fea0003c3ffff */
.L_x_93:
        /* <DEDUP_REMOVED lines=13> */
.L_x_222:


//--------------------- .text._Z18addSTTField_kernelPfS_S_PKfS1_S1_S1_S1_S1_PKhffffiii --------------------------
	.section	.text._Z18addSTTField_kernelPfS_S_PKfS1_S1_S1_S1_S1_PKhffffiii,"ax",@progbits
	.align	128
        .global         _Z18addSTTField_kernelPfS_S_PKfS1_S1_S1_S1_S1_PKhffffiii
        .type           _Z18addSTTField_kernelPfS_S_PKfS1_S1_S1_S1_S1_PKhffffiii,@function
        .size           _Z18addSTTField_kernelPfS_S_PKfS1_S1_S1_S1_S1_PKhffffiii,(.L_x_223 - _Z18addSTTField_kernelPfS_S_PKfS1_S1_S1_S1_S1_PKhffffiii)
        .other          _Z18addSTTField_kernelPfS_S_PKfS1_S1_S1_S1_S1_PKhffffiii,@"STO_CUDA_ENTRY STV_DEFAULT"
_Z18addSTTField_kernelPfS_S_PKfS1_S1_S1_S1_S1_PKhffffiii:
.text._Z18addSTTField_kernelPfS_S_PKfS1_S1_S1_S1_S1_PKhffffiii:
        /* <DEDUP_REMOVED lines=11> */
[----:B------:R-:W0:Y:S01]  /*00b0*/  LDC.64 R10, c[0x0][0x3b8] ;  /* 0x0000ee00ff0a7b82 */ /* 0x000e220000000a00 */
[----:B------:R-:W1:Y:S07]  /*00c0*/  LDCU.64 UR4, c[0x0][0x358] ;  /* 0x00006b00ff0477ac */ /* 0x000e6e0008000a00 */
[----:B------:R-:W2:Y:S01]  /*00d0*/  LDC.64 R6, c[0x0][0x3b0] ;  /* 0x0000ec00ff067b82 */ /* 0x000ea20000000a00 */
[----:B0-----:R-:W-:-:S05]  /*00e0*/  IMAD.WIDE R10, R2, 0x4, R10 ;  /* 0x00000004020a7825 */ /* 0x001fca00078e020a */
[----:B-1----:R-:W3:Y:S01]  /*00f0*/  LDG.E.CONSTANT R4, desc[UR4][R10.64] ;  /* 0x000000040a047981 */ /* 0x002ee2000c1e9900 */
[----:B--2---:R-:W-:-:S05]  /*0100*/  IMAD.WIDE R6, R2, 0x4, R6 ;  /* 0x0000000402067825 */ /* 0x004fca00078e0206 */
[----:B------:R-:W2:Y:S01]  /*0110*/  LDG.E.CONSTANT R5, desc[UR4][R6.64] ;  /* 0x0000000406057981 */ /* 0x000ea2000c1e9900 */
[----:B---3--:R-:W-:-:S04]  /*0120*/  FSETP.NEU.AND P0, PT, R4, RZ, PT ;  /* 0x000000ff0400720b */ /* 0x008fc80003f0d000 */
[----:B--2---:R-:W-:-:S13]  /*0130*/  FSETP.LE.OR P0, PT, R5, RZ, !P0 ;  /* 0x000000ff0500720b */ /* 0x004fda0004703400 */
[----:B------:R-:W-:Y:S05]  /*0140*/  @P0 EXIT ;  /* 0x000000000000094d */ /* 0x000fea0003800000 */
[----:B------:R-:W-:Y:S01]  /*0150*/  IABS R3, R9 ;  /* 0x0000000900037213 */ /* 0x000fe20000000000 */
[----:B------:R-:W0:Y:S03]  /*0160*/  LDC.64 R6, c[0x0][0x3c0] ;  /* 0x0000f000ff067b82 */ /* 0x000e260000000a00 */
[----:B------:R-:W1:Y:S08]  /*0170*/  I2F.RP R12, R3 ;  /* 0x00000003000c7306 */ /* 0x000e700000209400 */
[----:B-1----:R-:W1:Y:S01]  /*0180*/  MUFU.RCP R12, R12 ;  /* 0x0000000c000c7308 */ /* 0x002e620000001000 */
[----:B------:R-:W-:Y:S01]  /*0190*/  IABS R13, R8 ;  /* 0x00000008000d7213 */ /* 0x000fe20000000000 */
[----:B0-----:R-:W-:-:S06]  /*01a0*/  IMAD.WIDE R6, R2, 0x4, R6 ;  /* 0x0000000402067825 */ /* 0x001fcc00078e0206 */
[----:B------:R0:W5:Y:S01]  /*01b0*/  LDG.E.CONSTANT R6, desc[UR4][R6.64] ;  /* 0x0000000406067981 */ /* 0x000162000c1e9900 */
[----:B------:R-:W-:Y:S01]  /*01c0*/  IABS R14, R9 ;  /* 0x00000009000e7213 */ /* 0x000fe20000000000 */
[----:B------:R-:W-:Y:S01]  /*01d0*/  BSSY.RECONVERGENT B0, `(.L_x_94) ;  /* 0x0000075000007945 */ /* 0x000fe20003800200 */
[----:B------:R-:W-:Y:S01]  /*01e0*/  ISETP.GE.AND P2, PT, R2, RZ, PT ;  /* 0x000000ff0200720c */ /* 0x000fe20003f46270 */
[----:B-1----:R-:W-:Y:S02]  /*01f0*/  VIADD R10, R12, 0xffffffe ;  /* 0x0ffffffe0c0a7836 */ /* 0x002fe40000000000 */
[----:B------:R-:W-:Y:S02]  /*0200*/  IMAD.MOV R12, RZ, RZ, -R14 ;  /* 0x000000ffff0c7224 */ /* 0x000fe400078e0a0e */
[----:B------:R1:W2:Y:S02]  /*0210*/  F2I.FTZ.U32.TRUNC.NTZ R11, R10 ;  /* 0x0000000a000b7305 */ /* 0x0002a4000021f000 */
[----:B-1----:R-:W-:-:S02]  /*0220*/  IMAD.MOV.U32 R10, RZ, RZ, RZ ;  /* 0x000000ffff0a7224 */ /* 0x002fc400078e00ff */
[----:B--2---:R-:W-:-:S04]  /*0230*/  IMAD.MOV R0, RZ, RZ, -R11 ;  /* 0x000000ffff007224 */ /* 0x004fc800078e0a0b */
[----:B0-----:R-:W-:Y:S01]  /*0240*/  IMAD R7, R0, R3, RZ ;  /* 0x0000000300077224 */ /* 0x001fe200078e02ff */
[----:B------:R-:W-:Y:S02]  /*0250*/  MOV R0, R13 ;  /* 0x0000000d00007202 */ /* 0x000fe40000000f00 */
[----:B------:R-:W-:Y:S01]  /*0260*/  IABS R13, R2 ;  /* 0x00000002000d7213 */ /* 0x000fe20000000000 */
[----:B------:R-:W-:Y:S02]  /*0270*/  IMAD.HI.U32 R11, R11, R7, R10 ;  /* 0x000000070b0b7227 */ /* 0x000fe400078e000a */
[----:B------:R-:W0:Y:S01]  /*0280*/  I2F.RP R7, R0 ;  /* 0x0000000000077306 */ /* 0x000e220000209400 */
[----:B------:R-:W-:-:S05]  /*0290*/  MOV R10, R13 ;  /* 0x0000000d000a7202 */ /* 0x000fca0000000f00 */
[----:B------:R-:W-:-:S04]  /*02a0*/  IMAD.HI.U32 R11, R11, R10, RZ ;  /* 0x0000000a0b0b7227 */ /* 0x000fc800078e00ff */
[----:B------:R-:W-:-:S05]  /*02b0*/  IMAD R10, R11, R12, R10 ;  /* 0x0000000c0b0a7224 */ /* 0x000fca00078e020a */
[----:B------:R-:W-:Y:S01]  /*02c0*/  ISETP.GT.U32.AND P0, PT, R3, R10, PT ;  /* 0x0000000a0300720c */ /* 0x000fe20003f04070 */
[----:B0-----:R-:W0:-:S12]  /*02d0*/  MUFU.RCP R7, R7 ;  /* 0x0000000700077308 */ /* 0x001e180000001000 */
[----:B------:R-:W-:Y:S01]  /*02e0*/  @!P0 IMAD.IADD R10, R10, 0x1, -R3 ;  /* 0x000000010a0a8824 */ /* 0x000fe200078e0a03 */
[----:B------:R-:W-:-:S04]  /*02f0*/  ISETP.NE.AND P0, PT, R9, RZ, PT ;  /* 0x000000ff0900720c */ /* 0x000fc80003f05270 */
[----:B------:R-:W-:Y:S02]  /*0300*/  ISETP.GT.U32.AND P1, PT, R3, R10, PT ;  /* 0x0000000a0300720c */ /* 0x000fe40003f24070 */
[----:B0-----:R-:W-:-:S06]  /*0310*/  IADD3 R11, PT, PT, R7, 0xffffffe, RZ ;  /* 0x0ffffffe070b7810 */ /* 0x001fcc0007ffe0ff */
[----:B------:R-:W0:Y:S05]  /*0320*/  F2I.FTZ.U32.TRUNC.NTZ R11, R11 ;  /* 0x0000000b000b7305 */ /* 0x000e2a000021f000 */
[----:B------:R-:W-:-:S05]  /*0330*/  @!P1 IMAD.IADD R10, R10, 0x1, -R3 ;  /* 0x000000010a0a9824 */ /* 0x000fca00078e0a03 */
[----:B------:R-:W-:Y:S01]  /*0340*/  MOV R3, R10 ;  /* 0x0000000a00037202 */ /* 0x000fe20000000f00 */
[----:B------:R-:W-:-:S03]  /*0350*/  IMAD.MOV.U32 R10, RZ, RZ, RZ ;  /* 0x000000ffff0a7224 */ /* 0x000fc600078e00ff */
[----:B------:R-:W-:Y:S01]  /*0360*/  @!P2 IADD3 R3, PT, PT, -R3, RZ, RZ ;  /* 0x000000ff0303a210 */ /* 0x000fe20007ffe1ff */
[----:B0-----:R-:W-:Y:S01]  /*0370*/  IMAD.MOV R7, RZ, RZ, -R11 ;  /* 0x000000ffff077224 */ /* 0x001fe200078e0a0b */
[----:B------:R-:W-:-:S03]  /*0380*/  @!P0 LOP3.LUT R3, RZ, R9, RZ, 0x33, !PT ;  /* 0x00000009ff038212 */ /* 0x000fc600078e33ff */
[----:B------:R-:W-:Y:S01]  /*0390*/  IMAD R7, R7, R0, RZ ;  /* 0x0000000007077224 */ /* 0x000fe200078e02ff */
[----:B------:R-:W-:Y:S02]  /*03a0*/  IABS R9, R3 ;  /* 0x0000000300097213 */ /* 0x000fe40000000000 */
[----:B------:R-:W-:Y:S01]  /*03b0*/  ISETP.GE.AND P2, PT, R3, RZ, PT ;  /* 0x000000ff0300720c */ /* 0x000fe20003f46270 */
[----:B------:R-:W-:Y:S01]  /*03c0*/  IMAD.HI.U32 R10, R11, R7, R10 ;  /* 0x000000070b0a7227 */ /* 0x000fe200078e000a */
[----:B------:R-:W-:-:S05]  /*03d0*/  MOV R7, R9 ;  /* 0x0000000900077202 */ /* 0x000fca0000000f00 */
[----:B------:R-:W-:-:S04]  /*03e0*/  IMAD.HI.U32 R10, R10, R7, RZ ;  /* 0x000000070a0a7227 */ /* 0x000fc800078e00ff */
[----:B------:R-:W-:-:S04]  /*03f0*/  IMAD.MOV R10, RZ, RZ, -R10 ;  /* 0x000000ffff0a7224 */ /* 0x000fc800078e0a0a */
[----:B------:R-:W-:-:S05]  /*0400*/  IMAD R7, R0, R10, R7 ;  /* 0x0000000a00077224 */ /* 0x000fca00078e0207 */
[----:B------:R-:W-:-:S13]  /*0410*/  ISETP.GT.U32.AND P0, PT, R0, R7, PT ;  /* 0x000000070000720c */ /* 0x000fda0003f04070 */
[----:B------:R-:W-:Y:S02]  /*0420*/  @!P0 IADD3 R7, PT, PT, R7, -R0, RZ ;  /* 0x8000000007078210 */ /* 0x000fe40007ffe0ff */
[----:B------:R-:W-:Y:S02]  /*0430*/  ISETP.NE.AND P0, PT, R8, RZ, PT ;  /* 0x000000ff0800720c */ /* 0x000fe40003f05270 */
[----:B------:R-:W-:-:S13]  /*0440*/  ISETP.GT.U32.AND P1, PT, R0, R7, PT ;  /* 0x000000070000720c */ /* 0x000fda0003f24070 */
[----:B------:R-:W-:Y:S01]  /*0450*/  @!P1 IMAD.IADD R7, R7, 0x1, -R0 ;  /* 0x0000000107079824 */ /* 0x000fe200078e0a00 */
[----:B------:R-:W-:-:S04]  /*0460*/  IADD3 R0, PT, PT, R8, -0x1, RZ ;  /* 0xffffffff08007810 */ /* 0x000fc80007ffe0ff */
[----:B------:R-:W-:Y:S01]  /*0470*/  MOV R3, R7 ;  /* 0x0000000700037202 */ /* 0x000fe20000000f00 */
[----:B------:R-:W-:-:S04]  /*0480*/  IMAD.MOV.U32 R7, RZ, RZ, RZ ;  /* 0x000000ffff077224 */ /* 0x000fc800078e00ff */
[----:B------:R-:W-:Y:S01]  /*0490*/  @!P2 IMAD.MOV R3, RZ, RZ, -R3 ;  /* 0x000000ffff03a224 */ /* 0x000fe200078e0a03 */
[----:B------:R-:W-:Y:S02]  /*04a0*/  @!P0 LOP3.LUT R3, RZ, R8, RZ, 0x33, !PT ;  /* 0x00000008ff038212 */ /* 0x000fe400078e33ff */
[----:B------:R-:W-:Y:S02]  /*04b0*/  CS2R R8, SRZ ;  /* 0x0000000000087805 */ /* 0x000fe4000001ff00 */
[----:B------:R-:W-:-:S04]  /*04c0*/  ISETP.GE.AND P0, PT, R3, R0, PT ;  /* 0x000000000300720c */ /* 0x000fc80003f06270 */
[----:B------:R-:W-:-:S13]  /*04d0*/  ISETP.LT.OR P0, PT, R3, 0x1, P0 ;  /* 0x000000010300780c */ /* 0x000fda0000701670 */
[----:B------:R-:W-:Y:S05]  /*04e0*/  @P0 BRA `(.L_x_95) ;  /* 0x00000004000c0947 */ /* 0x000fea0003800000 */
[----:B------:R-:W0:Y:S01]  /*04f0*/  LDCU.64 UR6, c[0x0][0x398] ;  /* 0x00007300ff0677ac */ /* 0x000e220008000a00 */
[----:B------:R-:W-:-:S04]  /*0500*/  IADD3 R0, PT, PT, R2, -R3, RZ ;  /* 0x8000000302007210 */ /* 0x000fc80007ffe0ff */
[----:B------:R-:W-:-:S04]  /*0510*/  IADD3 R8, P0, PT, R3, R0, RZ ;  /* 0x0000000003087210 */ /* 0x000fc80007f1e0ff */
[----:B------:R-:W-:Y:S01]  /*0520*/  LEA.HI.X.SX32 R3, R0, RZ, 0x1, P0 ;  /* 0x000000ff00037211 */ /* 0x000fe200000f0eff */
[----:B------:R-:W-:-:S03]  /*0530*/  IMAD.SHL.U32 R9, R8, 0x4, RZ ;  /* 0x0000000408097824 */ /* 0x000fc600078e00ff */
[----:B------:R-:W-:Y:S02]  /*0540*/  SHF.L.U64.HI R8, R8, 0x2, R3 ;  /* 0x0000000208087819 */ /* 0x000fe40000010203 */
[----:B------:R-:W1:Y:S01]  /*0550*/  LDC R3, c[0x0][0x3dc] ;  /* 0x0000f700ff037b82 */ /* 0x000e620000000800 */
[----:B0-----:R-:W-:-:S04]  /*0560*/  IADD3 R10, P0, PT, R9, UR6, RZ ;  /* 0x00000006090a7c10 */ /* 0x001fc8000ff1e0ff */
[----:B------:R-:W-:-:S05]  /*0570*/  IADD3.X R11, PT, PT, R8, UR7, RZ, P0, !PT ;  /* 0x00000007080b7c10 */ /* 0x000fca00087fe4ff */
[----:B------:R-:W2:Y:S04]  /*0580*/  LDG.E.CONSTANT R0, desc[UR4][R10.64+0x4] ;  /* 0x000004040a007981 */ /* 0x000ea8000c1e9900 */
[----:B------:R-:W2:Y:S01]  /*0590*/  LDG.E.CONSTANT R7, desc[UR4][R10.64+-0x4] ;  /* 0xfffffc040a077981 */ /* 0x000ea2000c1e9900 */
[----:B------:R-:W-:Y:S01]  /*05a0*/  BSSY.RECONVERGENT B1, `(.L_x_96) ;  /* 0x000000e000017945 */ /* 0x000fe20003800200 */
[----:B-1----:R-:W-:-:S04]  /*05b0*/  FADD R3, R3, R3 ;  /* 0x0000000303037221 */ /* 0x002fc80000000000 */
        /* <DEDUP_REMOVED lines=9> */
[----:B------:R-:W-:-:S07]  /*0650*/  MOV R10, 0x670 ;  /* 0x00000670000a7802 */ /* 0x000fce0000000f00 */
[----:B-----5:R-:W-:Y:S05]  /*0660*/  CALL.REL.NOINC `($__internal_5_$__cuda_sm3x_div_rn_noftz_f32_slowpath) ;  /* 0x0000000400847944 */ /* 0x020fea0003c00000 */
[----:B------:R-:W-:-:S07]  /*0670*/  MOV R7, R0 ;  /* 0x0000000000077202 */ /* 0x000fce0000000f00 */
.L_x_97:
[----:B------:R-:W-:Y:S05]  /*0680*/  BSYNC.RECONVERGENT B1 ;  /* 0x0000000000017941 */ /* 0x000fea0003800200 */
.L_x_96:
[----:B------:R-:W0:Y:S02]  /*0690*/  LDCU.64 UR6, c[0x0][0x3a0] ;  /* 0x00007400ff0677ac */ /* 0x000e240008000a00 */
[----:B0-----:R-:W-:-:S04]  /*06a0*/  IADD3 R10, P0, PT, R9, UR6, RZ ;  /* 0x00000006090a7c10 */ /* 0x001fc8000ff1e0ff */
[----:B------:R-:W-:-:S05]  /*06b0*/  IADD3.X R11, PT, PT, R8, UR7, RZ, P0, !PT ;  /* 0x00000007080b7c10 */ /* 0x000fca00087fe4ff */
        /* <DEDUP_REMOVED lines=12> */
[----:B------:R-:W-:Y:S01]  /*0780*/  IMAD.MOV.U32 R0, RZ, RZ, R14 ;  /* 0x000000ffff007224 */ /* 0x000fe200078e000e */
[----:B------:R-:W-:-:S07]  /*0790*/  MOV R10, 0x7b0 ;  /* 0x000007b0000a7802 */ /* 0x000fce0000000f00 */
[----:B-----5:R-:W-:Y:S05]  /*07a0*/  CALL.REL.NOINC `($__internal_5_$__cuda_sm3x_div_rn_noftz_f32_slowpath) ;  /* 0x0000000400347944 */ /* 0x020fea0003c00000 */
[----:B------:R-:W-:-:S07]  /*07b0*/  MOV R12, R0 ;  /* 0x00000000000c7202 */ /* 0x000fce0000000f00 */
.L_x_99:
[----:B------:R-:W-:Y:S05]  /*07c0*/  BSYNC.RECONVERGENT B1 ;  /* 0x0000000000017941 */ /* 0x000fea0003800200 */
.L_x_98:
        /* <DEDUP_REMOVED lines=9> */
[----:B------:R-:W-:Y:S01]  /*0860*/  FFMA R0, R8, R13, R8 ;  /* 0x0000000d08007223 */ /* 0x000fe20000000008 */
[----:B------:R-:W-:Y:S01]  /*0870*/  IMAD.MOV.U32 R8, RZ, RZ, R12 ;  /* 0x000000ffff087224 */ /* 0x000fe200078e000c */
[----:B------:R-:W0:Y:S02]  /*0880*/  FCHK P0, R16, R3 ;  /* 0x0000000310007302 */ /* 0x000e240000000000 */
[----:B------:R-:W-:-:S04]  /*0890*/  FFMA R9, R0, R16, RZ ;  /* 0x0000001000097223 */ /* 0x000fc800000000ff */
[----:B------:R-:W-:-:S04]  /*08a0*/  FFMA R14, -R3, R9, R16 ;  /* 0x00000009030e7223 */ /* 0x000fc80000000110 */
[----:B------:R-:W-:Y:S01]  /*08b0*/  FFMA R9, R0, R14, R9 ;  /* 0x0000000e00097223 */ /* 0x000fe20000000009 */
[----:B0-----:R-:W-:Y:S06]  /*08c0*/  @!P0 BRA `(.L_x_100) ;  /* 0x0000000000108947 */ /* 0x001fec0003800000 */
[----:B------:R-:W-:Y:S02]  /*08d0*/  MOV R0, R16 ;  /* 0x0000001000007202 */ /* 0x000fe40000000f00 */
[----:B------:R-:W-:-:S07]  /*08e0*/  MOV R10, 0x900 ;  /* 0x00000900000a7802 */ /* 0x000fce0000000f00 */
[----:B-----5:R-:W-:Y:S05]  /*08f0*/  CALL.REL.NOINC `($__internal_5_$__cuda_sm3x_div_rn_noftz_f32_slowpath) ;  /* 0x0000000000e07944 */ /* 0x020fea0003c00000 */
[----:B------:R-:W-:-:S07]  /*0900*/  IMAD.MOV.U32 R9, RZ, RZ, R0 ;  /* 0x000000ffff097224 */ /* 0x000fce00078e0000 */
.L_x_100:
[----:B------:R-:W-:Y:S05]  /*0910*/  BSYNC.RECONVERGENT B1 ;  /* 0x0000000000017941 */ /* 0x000fea0003800200 */
.L_x_95:
[----:B------:R-:W-:Y:S05]  /*0920*/  BSYNC.RECONVERGENT B0 ;  /* 0x0000000000007941 */ /* 0x000fea0003800200 */
.L_x_94:
[----:B------:R-:W0:Y:S01]  /*0930*/  LDCU UR6, c[0x0][0x3d8] ;  /* 0x00007b00ff0677ac */ /* 0x000e220008000800 */
[----:B------:R-:W-:Y:S01]  /*0940*/  FMUL R5, R5, 3.2043531949171738554e-19 ;  /* 0x20bd26d105057820 */ /* 0x000fe20000400000 */
[----:B-----5:R-:W-:Y:S01]  /*0950*/  FMUL R3, R6, 1.05457179796617574e-34 ;  /* 0x070c2d3806037820 */ /* 0x020fe20000400000 */
[----:B------:R-:W-:Y:S03]  /*0960*/  BSSY.RECONVERGENT B0, `(.L_x_101) ;  /* 0x000000f000007945 */ /* 0x000fe60003800200 */
[----:B------:R-:W-:Y:S01]  /*0970*/  FMUL R0, R4, R3 ;  /* 0x0000000304007220 */ /* 0x000fe20000400000 */
[----:B0-----:R-:W-:-:S04]  /*0980*/  FMUL R5, R5, UR6 ;  /* 0x0000000605057c20 */ /* 0x001fc80008400000 */
[----:B------:R-:W0:Y:S08]  /*0990*/  MUFU.RCP R10, R5 ;  /* 0x00000005000a7308 */ /* 0x000e300000001000 */
[----:B------:R-:W1:Y:S01]  /*09a0*/  FCHK P0, R0, R5 ;  /* 0x0000000500007302 */ /* 0x000e620000000000 */
[----:B0-----:R-:W-:-:S04]  /*09b0*/  FFMA R11, -R5, R10, 1 ;  /* 0x3f800000050b7423 */ /* 0x001fc8000000010a */
[----:B------:R-:W-:-:S04]  /*09c0*/  FFMA R11, R10, R11, R10 ;  /* 0x0000000b0a0b7223 */ /* 0x000fc8000000000a */
[----:B------:R-:W-:-:S04]  /*09d0*/  FFMA R4, R0, R11, RZ ;  /* 0x0000000b00047223 */ /* 0x000fc800000000ff */
[----:B------:R-:W-:-:S04]  /*09e0*/  FFMA R3, -R5, R4, R0 ;  /* 0x0000000405037223 */ /* 0x000fc80000000100 */
[----:B------:R-:W-:Y:S01]  /*09f0*/  FFMA R3, R11, R3, R4 ;  /* 0x000000030b037223 */ /* 0x000fe20000000004 */
[----:B-1----:R-:W-:Y:S06]  /*0a00*/  @!P0 BRA `(.L_x_102) ;  /* 0x0000000000108947 */ /* 0x002fec0003800000 */
[----:B------:R-:W-:Y:S02]  /*0a10*/  MOV R3, R5 ;  /* 0x0000000500037202 */ /* 0x000fe40000000f00 */
[----:B------:R-:W-:-:S07]  /*0a20*/  MOV R10, 0xa40 ;  /* 0x00000a40000a7802 */ /* 0x000fce0000000f00 */
[----:B------:R-:W-:Y:S05]  /*0a30*/  CALL.REL.NOINC `($__internal_5_$__cuda_sm3x_div_rn_noftz_f32_slowpath) ;  /* 0x0000000000907944 */ /* 0x000fea0003c00000 */
[----:B------:R-:W-:-:S07]  /*0a40*/  IMAD.MOV.U32 R3, RZ, RZ, R0 ;  /* 0x000000ffff037224 */ /* 0x000fce00078e0000 */
.L_x_102:
[----:B------:R-:W-:Y:S05]  /*0a50*/  BSYNC.RECONVERGENT B0 ;  /* 0x0000000000007941 */ /* 0x000fea0003800200 */
.L_x_101:
[----:B------:R-:W0:Y:S01]  /*0a60*/  LDC.64 R18, c[0x0][0x3a8] ;  /* 0x0000ea00ff127b82 */ /* 0x000e220000000a00 */
[----:B------:R-:W1:Y:S07]  /*0a70*/  LDCU.64 UR6, c[0x0][0x3d0] ;  /* 0x00007a00ff0677ac */ /* 0x000e6e0008000a00 */
[----:B------:R-:W2:Y:S08]  /*0a80*/  LDC.64 R14, c[0x0][0x398] ;  /* 0x0000e600ff0e7b82 */ /* 0x000eb00000000a00 */
[----:B------:R-:W3:Y:S01]  /*0a90*/  LDC.64 R16, c[0x0][0x3a0] ;  /* 0x0000e800ff107b82 */ /* 0x000ee20000000a00 */
[----:B0-----:R-:W-:-:S07]  /*0aa0*/  IMAD.WIDE R18, R2, 0x4, R18 ;  /* 0x0000000402127825 */ /* 0x001fce00078e0212 */
[----:B------:R-:W0:Y:S01]  /*0ab0*/  LDC.64 R12, c[0x0][0x380] ;  /* 0x0000e000ff0c7b82 */ /* 0x000e220000000a00 */
[----:B------:R-:W4:Y:S01]  /*0ac0*/  LDG.E.CONSTANT R18, desc[UR4][R18.64] ;  /* 0x0000000412127981 */ /* 0x000f22000c1e9900 */
[----:B--2---:R-:W-:-:S06]  /*0ad0*/  IMAD.WIDE R14, R2, 0x4, R14 ;  /* 0x00000004020e7825 */ /* 0x004fcc00078e020e */
[----:B------:R-:W2:Y:S01]  /*0ae0*/  LDC.64 R10, c[0x0][0x388] ;  /* 0x0000e200ff0a7b82 */ /* 0x000ea20000000a00 */
[----:B------:R-:W5:Y:S01]  /*0af0*/  LDG.E.CONSTANT R14, desc[UR4][R14.64] ;  /* 0x000000040e0e7981 */ /* 0x000f62000c1e9900 */
[----:B---3--:R-:W-:-:S06]  /*0b00*/  IMAD.WIDE R16, R2, 0x4, R16 ;  /* 0x0000000402107825 */ /* 0x008fcc00078e0210 */
[----:B------:R-:W3:Y:S01]  /*0b10*/  LDC.64 R4, c[0x0][0x390] ;  /* 0x0000e400ff047b82 */ /* 0x000ee20000000a00 */
[----:B------:R-:W5:Y:S01]  /*0b20*/  LDG.E.CONSTANT R16, desc[UR4][R16.64] ;  /* 0x0000000410107981 */ /* 0x000f62000c1e9900 */
[C---:B-1----:R-:W-:Y:S01]  /*0b30*/  FMUL R6, R3.reuse, UR7 ;  /* 0x0000000703067c20 */ /* 0x042fe20008400000 */
[----:B------:R-:W-:Y:S01]  /*0b40*/  FMUL R0, R3, -UR6 ;  /* 0x8000000603007c20 */ /* 0x000fe20008400000 */
[----:B0-----:R-:W-:-:S04]  /*0b50*/  IMAD.WIDE R12, R2, 0x4, R12 ;  /* 0x00000004020c7825 */ /* 0x001fc800078e020c */
[----:B--2---:R-:W-:-:S04]  /*0b60*/  IMAD.WIDE R10, R2, 0x4, R10 ;  /* 0x00000004020a7825 */ /* 0x004fc800078e020a */
[----:B---3--:R-:W-:-:S04]  /*0b70*/  IMAD.WIDE R4, R2, 0x4, R4 ;  /* 0x0000000402047825 */ /* 0x008fc800078e0204 */
[----:B----4-:R-:W-:Y:S01]  /*0b80*/  FMUL R21, R18, R8 ;  /* 0x0000000812157220 */ /* 0x010fe20000400000 */
[----:B-----5:R-:W-:-:S04]  /*0b90*/  FMUL R23, R14, R9 ;  /* 0x000000090e177220 */ /* 0x020fc80000400000 */
[-C--:B------:R-:W-:Y:S01]  /*0ba0*/  FFMA R23, R18, R7.reuse, -R23 ;  /* 0x0000000712177223 */ /* 0x080fe20000000817 */
[C---:B------:R-:W-:Y:S01]  /*0bb0*/  FMUL R25, R16.reuse, R7 ;  /* 0x0000000710197220 */ /* 0x040fe20000400000 */
[----:B------:R-:W-:-:S03]  /*0bc0*/  FFMA R21, R16, R9, -R21 ;  /* 0x0000000910157223 */ /* 0x000fc60000000815 */
[-C--:B------:R-:W-:Y:S01]  /*0bd0*/  FFMA R25, R14, R8.reuse, -R25 ;  /* 0x000000080e197223 */ /* 0x080fe20000000819 */
[C---:B------:R-:W-:Y:S01]  /*0be0*/  FMUL R14, R6.reuse, R21 ;  /* 0x00000015060e7220 */ /* 0x040fe20000400000 */
[C---:B------:R-:W-:Y:S02]  /*0bf0*/  FMUL R23, R6.reuse, R23 ;  /* 0x0000001706177220 */ /* 0x040fe40000400000 */
[----:B------:R-:W-:Y:S01]  /*0c00*/  FMUL R25, R6, R25 ;  /* 0x0000001906197220 */ /* 0x000fe20000400000 */
[C---:B------:R-:W-:Y:S01]  /*0c10*/  FFMA R7, R0.reuse, R7, R14 ;  /* 0x0000000700077223 */ /* 0x040fe2000000000e */
[C---:B------:R-:W-:Y:S02]  /*0c20*/  FFMA R23, R0.reuse, R8, R23 ;  /* 0x0000000800177223 */ /* 0x040fe40000000017 */
[----:B------:R-:W-:Y:S02]  /*0c30*/  FFMA R25, R0, R9, R25 ;  /* 0x0000000900197223 */ /* 0x000fe40000000019 */
[----:B------:R-:W-:Y:S04]  /*0c40*/  REDG.E.ADD.F32.FTZ.RN.STRONG.GPU desc[UR4][R12.64], R7 ;  /* 0x000000070c0079a6 */ /* 0x000fe8000c12f304 */
[----:B------:R-:W-:Y:S04]  /*0c50*/  REDG.E.ADD.F32.FTZ.RN.STRONG.GPU desc[UR4][R10.64], R23 ;  /* 0x000000170a0079a6 */ /* 0x000fe8000c12f304 */
[----:B------:R-:W-:Y:S01]  /*0c60*/  REDG.E.ADD.F32.FTZ.RN.STRONG.GPU desc[UR4][R4.64], R25 ;  /* 0x00000019040079a6 */ /* 0x000fe2000c12f304 */
[----:B------:R-:W-:Y:S05]  /*0c70*/  EXIT ;  /* 0x000000000000794d */ /* 0x000fea0003800000 */
        .weak           $__internal_5_$__cuda_sm3x_div_rn_noftz_f32_slowpath
        .type           $__internal_5_$__cuda_sm3x_div_rn_noftz_f32_slowpath,@function
        .size           $__internal_5_$__cuda_sm3x_div_rn_noftz_f32_slowpath,(.L_x_223 - $__internal_5_$__cuda_sm3x_div_rn_noftz_f32_slowpath)
$__internal_5_$__cuda_sm3x_div_rn_noftz_f32_slowpath:
[----:B------:R-:W-:Y:S01]  /*0c80*/  SHF.R.U32.HI R12, RZ, 0x17, R3 ;  /* 0x00000017ff0c7819 */ /* 0x000fe20000011603 */
[----:B------:R-:W-:Y:S01]  /*0c90*/  BSSY.RECONVERGENT B2, `(.L_x_103) ;  /* 0x0000063000027945 */ /* 0x000fe20003800200 */
[----:B------:R-:W-:Y:S02]  /*0ca0*/  SHF.R.U32.HI R11, RZ, 0x17, R0 ;  /* 0x00000017ff0b7819 */ /* 0x000fe40000011600 */
[----:B------:R-:W-:Y:S02]  /*0cb0*/  LOP3.LUT R12, R12, 0xff, RZ, 0xc0, !PT ;  /* 0x000000ff0c0c7812 */ /* 0x000fe400078ec0ff */
[----:B------:R-:W-:Y:S02]  /*0cc0*/  LOP3.LUT R15, R11, 0xff, RZ, 0xc0, !PT ;  /* 0x000000ff0b0f7812 */ /* 0x000fe400078ec0ff */
[----:B------:R-:W-:Y:S02]  /*0cd0*/  IADD3 R16, PT, PT, R12, -0x1, RZ ;  /* 0xffffffff0c107810 */ /* 0x000fe40007ffe0ff */
[----:B------:R-:W-:Y:S01]  /*0ce0*/  MOV R13, R3 ;  /* 0x00000003000d7202 */ /* 0x000fe20000000f00 */
[----:B------:R-:W-:Y:S01]  /*0cf0*/  VIADD R14, R15, 0xffffffff ;  /* 0xffffffff0f0e7836 */ /* 0x000fe20000000000 */
[----:B------:R-:W-:-:S04]  /*0d00*/  ISETP.GT.U32.AND P0, PT, R16, 0xfd, PT ;  /* 0x000000fd1000780c */ /* 0x000fc80003f04070 */
[----:B------:R-:W-:-:S13]  /*0d10*/  ISETP.GT.U32.OR P0, PT, R14, 0xfd, P0 ;  /* 0x000000fd0e00780c */ /* 0x000fda0000704470 */
[----:B------:R-:W-:Y:S01]  /*0d20*/  @!P0 IMAD.MOV.U32 R11, RZ, RZ, RZ ;  /* 0x000000ffff0b8224 */ /* 0x000fe200078e00ff */
        /* <DEDUP_REMOVED lines=24> */
.L_x_104:
[----:B------:R-:W-:Y:S01]  /*0eb0*/  LEA R14, R12, 0xc0800000, 0x17 ;  /* 0xc08000000c0e7811 */ /* 0x000fe200078eb8ff */
[----:B------:R-:W-:Y:S01]  /*0ec0*/  BSSY.RECONVERGENT B3, `(.L_x_109) ;  /* 0x0000036000037945 */ /* 0x000fe20003800200 */
[----:B------:R-:W-:-:S03]  /*0ed0*/  IADD3 R15, PT, PT, R15, -0x7f, RZ ;  /* 0xffffff810f0f7810 */ /* 0x000fc60007ffe0ff */
[----:B------:R-:W-:Y:S02]  /*0ee0*/  IMAD.IADD R14, R13, 0x1, -R14 ;  /* 0x000000010d0e7824 */ /* 0x000fe400078e0a0e */
[C---:B------:R-:W-:Y:S02]  /*0ef0*/  IMAD R0, R15.reuse, -0x800000, R0 ;  /* 0xff8000000f007824 */ /* 0x040fe400078e0200 */
[----:B------:R0:W1:Y:S01]  /*0f00*/  MUFU.RCP R13, R14 ;  /* 0x0000000e000d7308 */ /* 0x0000620000001000 */
[----:B------:R-:W-:Y:S01]  /*0f10*/  FADD.FTZ R17, -R14, -RZ ;  /* 0x800000ff0e117221 */ /* 0x000fe20000010100 */
[----:B0-----:R-:W-:-:S05]  /*0f20*/  IADD3 R14, PT, PT, R15, 0x7f, -R12 ;  /* 0x0000007f0f0e7810 */ /* 0x001fca0007ffe80c */
[----:B------:R-:W-:Y:S02]  /*0f30*/  IMAD.IADD R11, R14, 0x1, R11 ;  /* 0x000000010e0b7824 */ /* 0x000fe400078e020b */
        /* <DEDUP_REMOVED lines=21> */
[-CC-:B------:R-:W-:Y:S01]  /*1090*/  FFMA.RM R12, R13, R17.reuse, R18.reuse ;  /* 0x000000110d0c7223 */ /* 0x180fe20000004012 */
[C---:B------:R-:W-:Y:S02]  /*10a0*/  ISETP.NE.AND P2, PT, R15.reuse, RZ, PT ;  /* 0x000000ff0f00720c */ /* 0x040fe40003f45270 */
[----:B------:R-:W-:Y:S02]  /*10b0*/  ISETP.NE.AND P1, PT, R15, RZ, PT ;  /* 0x000000ff0f00720c */ /* 0x000fe40003f25270 */
[----:B------:R-:W-:Y:S01]  /*10c0*/  LOP3.LUT R14, R11, 0x7fffff, RZ, 0xc0, !PT ;  /* 0x007fffff0b0e7812 */ /* 0x000fe200078ec0ff */
[----:B------:R-:W-:Y:S01]  /*10d0*/  FFMA.RP R11, R13, R17, R18 ;  /* 0x000000110d0b7223 */ /* 0x000fe20000008012 */
[----:B------:R-:W-:Y:S01]  /*10e0*/  IADD3 R13, PT, PT, R15, 0x20, RZ ;  /* 0x000000200f0d7810 */ /* 0x000fe20007ffe0ff */
[----:B------:R-:W-:Y:S01]  /*10f0*/  IMAD.MOV R15, RZ, RZ, -R15 ;  /* 0x000000ffff0f7224 */ /* 0x000fe200078e0a0f */
        /* <DEDUP_REMOVED lines=14> */
.L_x_111:
[----:B------:R-:W-:-:S04]  /*11e0*/  LOP3.LUT R0, R0, 0x80000000, RZ, 0xc0, !PT ;  /* 0x8000000000007812 */ /* 0x000fc800078ec0ff */
[----:B------:R-:W-:Y:S01]  /*11f0*/  LOP3.LUT R0, R0, 0x7f800000, RZ, 0xfc, !PT ;  /* 0x7f80000000007812 */ /* 0x000fe200078efcff */
[----:B------:R-:W-:Y:S06]  /*1200*/  BRA `(.L_x_112) ;  /* 0x0000000000047947 */ /* 0x000fec0003800000 */
.L_x_110:
[----:B------:R-:W-:-:S07]  /*1210*/  IMAD R0, R11, 0x800000, R0 ;  /* 0x008000000b007824 */ /* 0x000fce00078e0200 */
.L_x_112:
[----:B------:R-:W-:Y:S05]  /*1220*/  BSYNC.RECONVERGENT B3 ;  /* 0x0000000000037941 */ /* 0x000fea0003800200 */
.L_x_109:
[----:B------:R-:W-:Y:S05]  /*1230*/  BRA `(.L_x_113) ;  /* 0x0000000000207947 */ /* 0x000fea0003800000 */
.L_x_108:
[----:B------:R-:W-:-:S04]  /*1240*/  LOP3.LUT R0, R13, 0x80000000, R0, 0x48, !PT ;  /* 0x800000000d007812 */ /* 0x000fc800078e4800 */
[----:B------:R-:W-:Y:S01]  /*1250*/  LOP3.LUT R0, R0, 0x7f800000, RZ, 0xfc, !PT ;  /* 0x7f80000000007812 */ /* 0x000fe200078efcff */
[----:B------:R-:W-:Y:S06]  /*1260*/  BRA `(.L_x_113) ;  /* 0x0000000000147947 */ /* 0x000fec0003800000 */
.L_x_107:
[----:B------:R-:W-:Y:S01]  /*1270*/  LOP3.LUT R0, R13, 0x80000000, R0, 0x48, !PT ;  /* 0x800000000d007812 */ /* 0x000fe200078e4800 */
[----:B------:R-:W-:Y:S06]  /*1280*/  BRA `(.L_x_113) ;  /* 0x00000000000c7947 */ /* 0x000fec0003800000 */
.L_x_106:
[----:B------:R-:W0:Y:S01]  /*1290*/  MUFU.RSQ R0, -QNAN ;  /* 0xffc0000000007908 */ /* 0x000e220000001400 */
[----:B------:R-:W-:Y:S05]  /*12a0*/  BRA `(.L_x_113) ;  /* 0x0000000000047947 */ /* 0x000fea0003800000 */
.L_x_105:
[----:B------:R-:W-:-:S07]  /*12b0*/  FADD.FTZ R0, R0, R3 ;  /* 0x0000000300007221 */ /* 0x000fce0000010000 */
.L_x_113:
[----:B------:R-:W-:Y:S05]  /*12c0*/  BSYNC.RECONVERGENT B2 ;  /* 0x0000000000027941 */ /* 0x000fea0003800200 */
.L_x_103:
[----:B------:R-:W-:-:S04]  /*12d0*/  HFMA2 R11, -RZ, RZ, 0, 0 ;  /* 0x00000000ff0b7431 */ /* 0x000fc800000001ff */
[----:B0-----:R-:W-:Y:S05]  /*12e0*/  RET.REL.NODEC R10 `(_Z18addSTTField_kernelPfS_S_PKfS1_S1_S1_S1_S1_PKhffffiii) ;  /* 0xffffffec0a447950 */ /* 0x001fea0003c3ffff */
.L_x_114:
        /* <DEDUP_REMOVED lines=9> */
.L_x_223:


//--------------------- .text._Z18addSOTField_kernelPfS_S_PKfS1_S1_S1_S1_PKhfffi --------------------------
	.section	.text._Z18addSOTField_kernelPfS_S_PKfS1_S1_S1_S1_PKhfffi,"ax",@progbits
	.align	128
        .global         _Z18addSOTField_kernelPfS_S_PKfS1_S1_S1_S1_PKhfffi
        .type           _Z18addSOTField_kernelPfS_S_PKfS1_S1_S1_S1_PKhfffi,@function
        .size           _Z18addSOTField_kernelPfS_S_PKfS1_S1_S1_S1_PKhfffi,(.L_x_224 - _Z18addSOTField_kernelPfS_S_PKfS1_S1_S1_S1_PKhfffi)
        .other          _Z18addSOTField_kernelPfS_S_PKfS1_S1_S1_S1_PKhfffi,@"STO_CUDA_ENTRY STV_DEFAULT"
_Z18addSOTField_kernelPfS_S_PKfS1_S1_S1_S1_PKhfffi:
.text._Z18addSOTField_kernelPfS_S_PKfS1_S1_S1_S1_PKhfffi:
        /* <DEDUP_REMOVED lines=11> */
[----:B0-----:R-:W-:-:S05]  /*00b0*/  IMAD.WIDE R6, R5, 0x4, R6 ;  /* 0x0000000405067825 */ /* 0x001fca00078e0206 */
[----:B-1----:R-:W3:Y:S01]  /*00c0*/  LDG.E.CONSTANT R4, desc[UR4][R6.64] ;  /* 0x0000000406047981 */ /* 0x002ee2000c1e9900 */
[----:B--2---:R-:W-:-:S06]  /*00d0*/  IMAD.WIDE R2, R5, 0x4, R2 ;  /* 0x0000000405027825 */ /* 0x004fcc00078e0202 */
[----:B------:R-:W2:Y:S01]  /*00e0*/  LDG.E.CONSTANT R3, desc[UR4][R2.64] ;  /* 0x0000000402037981 */ /* 0x000ea2000c1e9900 */
[----:B---3--:R-:W-:-:S04]  /*00f0*/  FSETP.NEU.AND P0, PT, R4, RZ, PT ;  /* 0x000000ff0400720b */ /* 0x008fc80003f0d000 */
[----:B--2---:R-:W-:-:S13]  /*0100*/  FSETP.LE.OR P0, PT, R3, RZ, !P0 ;  /* 0x000000ff0300720b */ /* 0x004fda0004703400 */
[----:B------:R-:W-:Y:S05]  /*0110*/  @P0 EXIT ;  /* 0x000000000000094d */ /* 0x000fea0003800000 */
[----:B------:R-:W0:Y:S01]  /*0120*/  LDC.64 R6, c[0x0][0x398] ;  /* 0x0000e600ff067b82 */ /* 0x000e220000000a00 */
[----:B------:R-:W1:Y:S07]  /*0130*/  LDCU UR6, c[0x0][0x3d0] ;  /* 0x00007a00ff0677ac */ /* 0x000e6e0008000800 */
[----:B------:R-:W2:Y:S01]  /*0140*/  LDC.64 R8, c[0x0][0x3a8] ;  /* 0x0000ea00ff087b82 */ /* 0x000ea20000000a00 */
[----:B0-----:R-:W-:-:S05]  /*0150*/  IMAD.WIDE R6, R5, 0x4, R6 ;  /* 0x0000000405067825 */ /* 0x001fca00078e0206 */
[----:B------:R0:W5:Y:S01]  /*0160*/  LDG.E.CONSTANT R0, desc[UR4][R6.64] ;  /* 0x0000000406007981 */ /* 0x000162000c1e9900 */
[----:B--2---:R-:W-:-:S05]  /*0170*/  IMAD.WIDE R8, R5, 0x4, R8 ;  /* 0x0000000405087825 */ /* 0x004fca00078e0208 */
[----:B------:R0:W5:Y:S01]  /*0180*/  LDG.E.CONSTANT R2, desc[UR4][R8.64] ;  /* 0x0000000408027981 */ /* 0x000162000c1e9900 */
[----:B------:R-:W-:-:S04]  /*0190*/  FMUL R3, R3, 3.2043531949171738554e-19 ;  /* 0x20bd26d103037820 */ /* 0x000fc80000400000 */
[----:B-1----:R-:W-:-:S04]  /*01a0*/  FMUL R10, R3, UR6 ;  /* 0x00000006030a7c20 */ /* 0x002fc80008400000 */
[----:B------:R-:W1:Y:S01]  /*01b0*/  MUFU.RCP R11, R10 ;  /* 0x0000000a000b7308 */ /* 0x000e620000001000 */
[----:B------:R-:W-:-:S07]  /*01c0*/  FMUL R3, R4, 1.05457179796617574e-34 ;  /* 0x070c2d3804037820 */ /* 0x000fce0000400000 */
[----:B------:R-:W2:Y:S01]  /*01d0*/  FCHK P0, R3, R10 ;  /* 0x0000000a03007302 */ /* 0x000ea20000000000 */
[----:B-1----:R-:W-:-:S04]  /*01e0*/  FFMA R12, -R10, R11, 1 ;  /* 0x3f8000000a0c7423 */ /* 0x002fc8000000010b */
[----:B------:R-:W-:-:S04]  /*01f0*/  FFMA R12, R11, R12, R11 ;  /* 0x0000000c0b0c7223 */ /* 0x000fc8000000000b */
[----:B------:R-:W-:Y:S01]  /*0200*/  FFMA R11, R3, R12, RZ ;  /* 0x0000000c030b7223 */ /* 0x000fe200000000ff */
[----:B------:R-:W-:Y:S03]  /*0210*/  BSSY.RECONVERGENT B0, `(.L_x_115) ;  /* 0x0000007000007945 */ /* 0x000fe60003800200 */
[----:B------:R-:W-:-:S04]  /*0220*/  FFMA R4, -R10, R11, R3 ;  /* 0x0000000b0a047223 */ /* 0x000fc80000000103 */
[----:B------:R-:W-:Y:S01]  /*0230*/  FFMA R4, R12, R4, R11 ;  /* 0x000000040c047223 */ /* 0x000fe2000000000b */
[----:B0-2---:R-:W-:Y:S06]  /*0240*/  @!P0 BRA `(.L_x_116) ;  /* 0x00000000000c8947 */ /* 0x005fec0003800000 */
[----:B------:R-:W-:-:S07]  /*0250*/  MOV R6, 0x270 ;  /* 0x0000027000067802 */ /* 0x000fce0000000f00 */
[----:B-----5:R-:W-:Y:S05]  /*0260*/  CALL.REL.NOINC `($__internal_6_$__cuda_sm3x_div_rn_noftz_f32_slowpath) ;  /* 0x0000000000447944 */ /* 0x020fea0003c00000 */
[----:B------:R-:W-:-:S07]  /*0270*/  IMAD.MOV.U32 R4, RZ, RZ, R3 ;  /* 0x000000ffff047224 */ /* 0x000fce00078e0003 */
.L_x_116:
[----:B------:R-:W-:Y:S05]  /*0280*/  BSYNC.RECONVERGENT B0 ;  /* 0x0000000000007941 */ /* 0x000fea0003800200 */
.L_x_115:
[----:B------:R-:W0:Y:S01]  /*0290*/  LDC.64 R6, c[0x0][0x380] ;  /* 0x0000e000ff067b82 */ /* 0x000e220000000a00 */
[----:B------:R-:W1:Y:S07]  /*02a0*/  LDCU.64 UR6, c[0x0][0x3c8] ;  /* 0x00007900ff0677ac */ /* 0x000e6e0008000a00 */
[----:B------:R-:W2:Y:S08]  /*02b0*/  LDC.64 R8, c[0x0][0x388] ;  /* 0x0000e200ff087b82 */ /* 0x000eb00000000a00 */
[----:B------:R-:W3:Y:S01]  /*02c0*/  LDC.64 R10, c[0x0][0x390] ;  /* 0x0000e400ff0a7b82 */ /* 0x000ee20000000a00 */
[C---:B-1----:R-:W-:Y:S01]  /*02d0*/  FMUL R3, R4.reuse, UR6 ;  /* 0x0000000604037c20 */ /* 0x042fe20008400000 */
[----:B------:R-:W-:-:S03]  /*02e0*/  FFMA R15, R4, UR7, RZ ;  /* 0x00000007040f7c23 */ /* 0x000fc600080000ff */
[-C--:B-----5:R-:W-:Y:S01]  /*02f0*/  FFMA R13, R2, -R3.reuse, RZ ;  /* 0x80000003020d7223 */ /* 0x0a0fe200000000ff */
[----:B------:R-:W-:Y:S01]  /*0300*/  FFMA R17, R0, R3, RZ ;  /* 0x0000000300117223 */ /* 0x000fe200000000ff */
[----:B0-----:R-:W-:-:S05]  /*0310*/  IMAD.WIDE R2, R5, 0x4, R6 ;  /* 0x0000000405027825 */ /* 0x001fca00078e0206 */
[----:B------:R-:W-:Y:S01]  /*0320*/  REDG.E.ADD.F32.FTZ.RN.STRONG.GPU desc[UR4][R2.64], R13 ;  /* 0x0000000d020079a6 */ /* 0x000fe2000c12f304 */
[----:B--2---:R-:W-:-:S05]  /*0330*/  IMAD.WIDE R6, R5, 0x4, R8 ;  /* 0x0000000405067825 */ /* 0x004fca00078e0208 */
[----:B------:R-:W-:Y:S01]  /*0340*/  REDG.E.ADD.F32.FTZ.RN.STRONG.GPU desc[UR4][R6.64], R15 ;  /* 0x0000000f060079a6 */ /* 0x000fe2000c12f304 */
[----:B---3--:R-:W-:-:S05]  /*0350*/  IMAD.WIDE R4, R5, 0x4, R10 ;  /* 0x0000000405047825 */ /* 0x008fca00078e020a */
[----:B------:R-:W-:Y:S01]  /*0360*/  REDG.E.ADD.F32.FTZ.RN.STRONG.GPU desc[UR4][R4.64], R17 ;  /* 0x00000011040079a6 */ /* 0x000fe2000c12f304 */
[----:B------:R-:W-:Y:S05]  /*0370*/  EXIT ;  /* 0x000000000000794d */ /* 0x000fea0003800000 */
        .weak           $__internal_6_$__cuda_sm3x_div_rn_noftz_f32_slowpath
        .type           $__internal_6_$__cuda_sm3x_div_rn_noftz_f32_slowpath,@function
        .size           $__internal_6_$__cuda_sm3x_div_rn_noftz_f32_slowpath,(.L_x_224 - $__internal_6_$__cuda_sm3x_div_rn_noftz_f32_slowpath)
$__internal_6_$__cuda_sm3x_div_rn_noftz_f32_slowpath:
        /* <DEDUP_REMOVED lines=36> */
.L_x_118:
[----:B------:R-:W-:Y:S01]  /*05c0*/  LEA R3, R9, 0xc0800000, 0x17 ;  /* 0xc080000009037811 */ /* 0x000fe200078eb8ff */
[----:B------:R-:W-:Y:S01]  /*05d0*/  VIADD R8, R8, 0xffffff81 ;  /* 0xffffff8108087836 */ /* 0x000fe20000000000 */
[----:B------:R-:W-:Y:S02]  /*05e0*/  BSSY.RECONVERGENT B2, `(.L_x_123) ;  /* 0x0000035000027945 */ /* 0x000fe40003800200 */
[----:B------:R-:W-:Y:S01]  /*05f0*/  IADD3 R10, PT, PT, -R3, R10, RZ ;  /* 0x0000000a030a7210 */ /* 0x000fe20007ffe1ff */
[C---:B------:R-:W-:Y:S01]  /*0600*/  IMAD R3, R8.reuse, -0x800000, R11 ;  /* 0xff80000008037824 */ /* 0x040fe200078e020b */
[----:B------:R-:W-:Y:S02]  /*0610*/  IADD3 R8, PT, PT, R8, 0x7f, -R9 ;  /* 0x0000007f08087810 */ /* 0x000fe40007ffe809 */
[----:B------:R-:W0:Y:S01]  /*0620*/  MUFU.RCP R4, R10 ;  /* 0x0000000a00047308 */ /* 0x000e220000001000 */
[----:B------:R-:W-:Y:S02]  /*0630*/  FADD.FTZ R12, -R10, -RZ ;  /* 0x800000ff0a0c7221 */ /* 0x000fe40000010100 */
[----:B------:R-:W-:-:S02]  /*0640*/  IMAD.IADD R8, R8, 0x1, R7 ;  /* 0x0000000108087824 */ /* 0x000fc400078e0207 */
        /* <DEDUP_REMOVED lines=21> */
[C---:B------:R-:W-:Y:S02]  /*07a0*/  VIADD R9, R10.reuse, 0x20 ;  /* 0x000000200a097836 */ /* 0x040fe40000000000 */
[CCC-:B------:R-:W-:Y:S01]  /*07b0*/  FFMA.RM R7, R13.reuse, R11.reuse, R14.reuse ;  /* 0x0000000b0d077223 */ /* 0x1c0fe2000000400e */
[----:B------:R-:W-:Y:S02]  /*07c0*/  ISETP.NE.AND P2, PT, R10, RZ, PT ;  /* 0x000000ff0a00720c */ /* 0x000fe40003f45270 */
[----:B------:R-:W-:Y:S01]  /*07d0*/  LOP3.LUT R8, R4, 0x7fffff, RZ, 0xc0, !PT ;  /* 0x007fffff04087812 */ /* 0x000fe200078ec0ff */
[----:B------:R-:W-:Y:S01]  /*07e0*/  FFMA.RP R4, R13, R11, R14 ;  /* 0x0000000b0d047223 */ /* 0x000fe2000000800e */
[----:B------:R-:W-:Y:S02]  /*07f0*/  ISETP.NE.AND P1, PT, R10, RZ, PT ;  /* 0x000000ff0a00720c */ /* 0x000fe40003f25270 */
        /* <DEDUP_REMOVED lines=15> */
.L_x_125:
[----:B------:R-:W-:-:S04]  /*08f0*/  LOP3.LUT R3, R3, 0x80000000, RZ, 0xc0, !PT ;  /* 0x8000000003037812 */ /* 0x000fc800078ec0ff */
[----:B------:R-:W-:Y:S01]  /*0900*/  LOP3.LUT R3, R3, 0x7f800000, RZ, 0xfc, !PT ;  /* 0x7f80000003037812 */ /* 0x000fe200078efcff */
[----:B------:R-:W-:Y:S06]  /*0910*/  BRA `(.L_x_126) ;  /* 0x0000000000047947 */ /* 0x000fec0003800000 */
.L_x_124:
[----:B------:R-:W-:-:S07]  /*0920*/  IMAD R3, R8, 0x800000, R3 ;  /* 0x0080000008037824 */ /* 0x000fce00078e0203 */
.L_x_126:
[----:B------:R-:W-:Y:S05]  /*0930*/  BSYNC.RECONVERGENT B2 ;  /* 0x0000000000027941 */ /* 0x000fea0003800200 */
.L_x_123:
[----:B------:R-:W-:Y:S05]  /*0940*/  BRA `(.L_x_127) ;  /* 0x0000000000207947 */ /* 0x000fea0003800000 */
.L_x_122:
[----:B------:R-:W-:-:S04]  /*0950*/  LOP3.LUT R3, R10, 0x80000000, R11, 0x48, !PT ;  /* 0x800000000a037812 */ /* 0x000fc800078e480b */
[----:B------:R-:W-:Y:S01]  /*0960*/  LOP3.LUT R3, R3, 0x7f800000, RZ, 0xfc, !PT ;  /* 0x7f80000003037812 */ /* 0x000fe200078efcff */
[----:B------:R-:W-:Y:S06]  /*0970*/  BRA `(.L_x_127) ;  /* 0x0000000000147947 */ /* 0x000fec0003800000 */
.L_x_121:
[----:B------:R-:W-:Y:S01]  /*0980*/  LOP3.LUT R3, R10, 0x80000000, R11, 0x48, !PT ;  /* 0x800000000a037812 */ /* 0x000fe200078e480b */
[----:B------:R-:W-:Y:S06]  /*0990*/  BRA `(.L_x_127) ;  /* 0x00000000000c7947 */ /* 0x000fec0003800000 */
.L_x_120:
[----:B------:R-:W0:Y:S01]  /*09a0*/  MUFU.RSQ R3, -QNAN ;  /* 0xffc0000000037908 */ /* 0x000e220000001400 */
[----:B------:R-:W-:Y:S05]  /*09b0*/  BRA `(.L_x_127) ;  /* 0x0000000000047947 */ /* 0x000fea0003800000 */
.L_x_119:
[----:B------:R-:W-:-:S07]  /*09c0*/  FADD.FTZ R3, R3, R4 ;  /* 0x0000000403037221 */ /* 0x000fce0000010000 */
.L_x_127:
[----:B------:R-:W-:Y:S05]  /*09d0*/  BSYNC.RECONVERGENT B1 ;  /* 0x0000000000017941 */ /* 0x000fea0003800200 */
.L_x_117:
[----:B------:R-:W-:-:S04]  /*09e0*/  IMAD.MOV.U32 R7, RZ, RZ, 0x0 ;  /* 0x00000000ff077424 */ /* 0x000fc800078e00ff */
[----:B0-----:R-:W-:Y:S05]  /*09f0*/  RET.REL.NODEC R6 `(_Z18addSOTField_kernelPfS_S_PKfS1_S1_S1_S1_PKhfffi) ;  /* 0xfffffff406807950 */ /* 0x001fea0003c3ffff */
.L_x_128:
        /* <DEDUP_REMOVED lines=16> */
.L_x_224:


//--------------------- .text._Z21initThermalRNG_kernelP17curandStateXORWOWmi --------------------------
	.section	.text._Z21initThermalRNG_kernelP17curandStateXORWOWmi,"ax",@progbits
	.align	128
        .global         _Z21initThermalRNG_kernelP17curandStateXORWOWmi
        .type           _Z21initThermalRNG_kernelP17curandStateXORWOWmi,@function
        .size           _Z21initThermalRNG_kernelP17curandStateXORWOWmi,(.L_x_238 - _Z21initThermalRNG_kernelP17curandStateXORWOWmi)
        .other          _Z21initThermalRNG_kernelP17curandStateXORWOWmi,@"STO_CUDA_ENTRY STV_DEFAULT"
_Z21initThermalRNG_kernelP17curandStateXORWOWmi:
.text._Z21initThermalRNG_kernelP17curandStateXORWOWmi:
        /* <DEDUP_REMOVED lines=9> */
[----:B------:R-:W1:Y:S01]  /*0090*/  LDCU.64 UR4, c[0x0][0x358] ;  /* 0x00006b00ff0477ac */ /* 0x000e620008000a00 */
[----:B------:R-:W-:Y:S01]  /*00a0*/  ISETP.NE.AND P0, PT, R13, RZ, PT ;  /* 0x000000ff0d00720c */ /* 0x000fe20003f05270 */
[----:B------:R-:W-:Y:S05]  /*00b0*/  BSSY.RECONVERGENT B0, `(.L_x_129) ;  /* 0x00000e1000007945 */ /* 0x000fea0003800200 */
[----:B------:R-:W2:Y:S01]  /*00c0*/  LDC.64 R6, c[0x0][0x380] ;  /* 0x0000e000ff067b82 */ /* 0x000ea20000000a00 */
[----:B0-----:R-:W-:Y:S02]  /*00d0*/  LOP3.LUT R0, R2, 0xaad26b49, RZ, 0x3c, !PT ;  /* 0xaad26b4902007812 */ /* 0x001fe400078e3cff */
[----:B------:R-:W-:-:S03]  /*00e0*/  LOP3.LUT R2, R3, 0xf7dcefdd, RZ, 0x3c, !PT ;  /* 0xf7dcefdd03027812 */ /* 0x000fc600078e3cff */
[----:B------:R-:W-:Y:S02]  /*00f0*/  IMAD R0, R0, 0x4182bed5, RZ ;  /* 0x4182bed500007824 */ /* 0x000fe400078e02ff */
[----:B------:R-:W-:Y:S02]  /*0100*/  IMAD R3, R2, -0x658354e5, RZ ;  /* 0x9a7cab1b02037824 */ /* 0x000fe400078e02ff */
[----:B--2---:R-:W-:Y:S01]  /*0110*/  IMAD.WIDE R6, R13, 0x30, R6 ;  /* 0x000000300d067825 */ /* 0x004fe200078e0206 */
[C---:B------:R-:W-:Y:S02]  /*0120*/  LOP3.LUT R8, R0.reuse, 0x159a55e5, RZ, 0x3c, !PT ;  /* 0x159a55e500087812 */ /* 0x040fe400078e3cff */
[C---:B------:R-:W-:Y:S01]  /*0130*/  IADD3 R4, PT, PT, R0.reuse, 0x64f0c9, R3 ;  /* 0x0064f0c900047810 */ /* 0x040fe20007ffe003 */
[C---:B------:R-:W-:Y:S01]  /*0140*/  VIADD R5, R0.reuse, 0x75bcd15 ;  /* 0x075bcd1500057836 */ /* 0x040fe20000000000 */
[----:B------:R-:W-:Y:S01]  /*0150*/  LOP3.LUT R10, R3, 0x5491333, RZ, 0x3c, !PT ;  /* 0x05491333030a7812 */ /* 0x000fe200078e3cff */
[----:B------:R-:W-:-:S02]  /*0160*/  VIADD R11, R0, 0x583f19 ;  /* 0x00583f19000b7836 */ /* 0x000fc40000000000 */
[----:B------:R-:W-:Y:S01]  /*0170*/  VIADD R9, R3, 0x1f123bb5 ;  /* 0x1f123bb503097836 */ /* 0x000fe20000000000 */
[----:B-1----:R0:W-:Y:S04]  /*0180*/  STG.E.64 desc[UR4][R6.64], R4 ;  /* 0x0000000406007986 */ /* 0x0021e8000c101b04 */
[----:B------:R0:W-:Y:S04]  /*0190*/  STG.E.64 desc[UR4][R6.64+0x8], R8 ;  /* 0x0000080806007986 */ /* 0x0001e8000c101b04 */
[----:B------:R0:W-:Y:S01]  /*01a0*/  STG.E.64 desc[UR4][R6.64+0x10], R10 ;  /* 0x0000100a06007986 */ /* 0x0001e2000c101b04 */
[----:B------:R-:W-:Y:S05]  /*01b0*/  @!P0 BRA `(.L_x_130) ;  /* 0x0000000c00408947 */ /* 0x000fea0003800000 */
[----:B------:R-:W-:Y:S01]  /*01c0*/  SHF.R.S32.HI R0, RZ, 0x1f, R13 ;  /* 0x0000001fff007819 */ /* 0x000fe2000001140d */
[----:B------:R-:W-:-:S07]  /*01d0*/  IMAD.MOV.U32 R12, RZ, RZ, RZ ;  /* 0x000000ffff0c7224 */ /* 0x000fce00078e00ff */
.L_x_136:
[----:B-1----:R-:W-:Y:S01]  /*01e0*/  LOP3.LUT R2, R13, 0x3, RZ, 0xc0, !PT ;  /* 0x000000030d027812 */ /* 0x002fe200078ec0ff */
[----:B------:R-:W-:Y:S03]  /*01f0*/  BSSY.RECONVERGENT B1, `(.L_x_131) ;  /* 0x00000c6000017945 */ /* 0x000fe60003800200 */
[----:B------:R-:W-:-:S04]  /*0200*/  ISETP.NE.U32.AND P0, PT, R2, RZ, PT ;  /* 0x000000ff0200720c */ /* 0x000fc80003f05070 */
[----:B------:R-:W-:-:S13]  /*0210*/  ISETP.NE.AND.EX P0, PT, RZ, RZ, PT, P0 ;  /* 0x000000ffff00720c */ /* 0x000fda0003f05300 */
[----:B------:R-:W-:Y:S05]  /*0220*/  @!P0 BRA `(.L_x_132) ;  /* 0x0000000c00088947 */ /* 0x000fea0003800000 */
[----:B0-----:R-:W0:Y:S01]  /*0230*/  LDC.64 R8, c[0x4][RZ] ;  /* 0x01000000ff087b82 */ /* 0x001e220000000a00 */
[----:B------:R-:W-:Y:S02]  /*0240*/  IMAD.MOV.U32 R14, RZ, RZ, RZ ;  /* 0x000000ffff0e7224 */ /* 0x000fe400078e00ff */
[----:B0-----:R-:W-:-:S07]  /*0250*/  IMAD.WIDE.U32 R8, R12, 0xc80, R8 ;  /* 0x00000c800c087825 */ /* 0x001fce00078e0008 */
.L_x_135:
[----:B-1----:R-:W-:Y:S01]  /*0260*/  IMAD.MOV.U32 R15, RZ, RZ, RZ ;  /* 0x000000ffff0f7224 */ /* 0x002fe200078e00ff */
[----:B------:R-:W-:Y:S01]  /*0270*/  CS2R R2, SRZ ;  /* 0x0000000000027805 */ /* 0x000fe2000001ff00 */
[----:B------:R-:W-:Y:S01]  /*0280*/  IMAD.MOV.U32 R17, RZ, RZ, RZ ;  /* 0x000000ffff117224 */ /* 0x000fe200078e00ff */
[----:B------:R-:W-:-:S07]  /*0290*/  CS2R R4, SRZ ;  /* 0x0000000000047805 */ /* 0x000fce000001ff00 */
.L_x_134:
[----:B------:R-:W-:-:S05]  /*02a0*/  IMAD.WIDE.U32 R10, R17, 0x4, R6 ;  /* 0x00000004110a7825 */ /* 0x000fca00078e0006 */
[----:B------:R0:W5:Y:S01]  /*02b0*/  LDG.E R16, desc[UR4][R10.64+0x4] ;  /* 0x000004040a107981 */ /* 0x000162000c1e1900 */
[----:B------:R-:W-:-:S07]  /*02c0*/  IMAD.MOV.U32 R19, RZ, RZ, RZ ;  /* 0x000000ffff137224 */ /* 0x000fce00078e00ff */
.L_x_133:
[----:B-----5:R-:W-:Y:S01]  /*02d0*/  SHF.R.U32.HI R24, RZ, R19, R16 ;  /* 0x00000013ff187219 */ /* 0x020fe20000011610 */
[----:B0-----:R-:W-:-:S03]  /*02e0*/  IMAD.SHL.U32 R10, R17, 0x20, RZ ;  /* 0x00000020110a7824 */ /* 0x001fc600078e00ff */
[----:B------:R-:W-:Y:S01]  /*02f0*/  LOP3.LUT R11, R24, 0x1, RZ, 0xc0, !PT ;  /* 0x00000001180b7812 */ /* 0x000fe200078ec0ff */
[----:B------:R-:W-:-:S03]  /*0300*/  IMAD.IADD R10, R10, 0x1, R19 ;  /* 0x000000010a0a7824 */ /* 0x000fc600078e0213 */
[----:B------:R-:W-:Y:S01]  /*0310*/  ISETP.NE.U32.AND P0, PT, R11, 0x1, PT ;  /* 0x000000010b00780c */ /* 0x000fe20003f05070 */
[----:B------:R-:W-:-:S03]  /*0320*/  IMAD R11, R10, 0x5, RZ ;  /* 0x000000050a0b7824 */ /* 0x000fc600078e02ff */
[----:B------:R-:W-:Y:S01]  /*0330*/  R2P PR, R24, 0x7e ;  /* 0x0000007e18007804 */ /* 0x000fe20000000000 */
[----:B------:R-:W-:-:S08]  /*0340*/  IMAD.WIDE.U32 R10, R11, 0x4, R8 ;  /* 0x000000040b0a7825 */ /* 0x000fd000078e0008 */
[----:B------:R-:W2:Y:S04]  /*0350*/  @!P0 LDG.E.CONSTANT R18, desc[UR4][R10.64] ;  /* 0x000000040a128981 */ /* 0x000ea8000c1e9900 */
[----:B------:R-:W3:Y:S04]  /*0360*/  @!P0 LDG.E.CONSTANT R20, desc[UR4][R10.64+0x10] ;  /* 0x000010040a148981 */ /* 0x000ee8000c1e9900 */
[----:B------:R-:W4:Y:S04]  /*0370*/  @P1 LDG.E.CONSTANT R22, desc[UR4][R10.64+0x14] ;  /* 0x000014040a161981 */ /* 0x000f28000c1e9900 */
[----:B------:R-:W4:Y:S04]  /*0380*/  @P2 LDG.E.CONSTANT R26, desc[UR4][R10.64+0x28] ;  /* 0x000028040a1a2981 */ /* 0x000f28000c1e9900 */
[----:B------:R-:W4:Y:S04]  /*0390*/  @!P0 LDG.E.CONSTANT R21, desc[UR4][R10.64+0x4] ;  /* 0x000004040a158981 */ /* 0x000f28000c1e9900 */
[----:B------:R-:W4:Y:S04]  /*03a0*/  @!P0 LDG.E.CONSTANT R23, desc[UR4][R10.64+0xc] ;  /* 0x00000c040a178981 */ /* 0x000f28000c1e9900 */
[----:B------:R-:W4:Y:S04]  /*03b0*/  @P1 LDG.E.CONSTANT R25, desc[UR4][R10.64+0x18] ;  /* 0x000018040a191981 */ /* 0x000f28000c1e9900 */
[----:B------:R-:W4:Y:S04]  /*03c0*/  @P3 LDG.E.CONSTANT R28, desc[UR4][R10.64+0x3c] ;  /* 0x00003c040a1c3981 */ /* 0x000f28000c1e9900 */
[----:B------:R-:W4:Y:S01]  /*03d0*/  @P6 LDG.E.CONSTANT R27, desc[UR4][R10.64+0x7c] ;  /* 0x00007c040a1b6981 */ /* 0x000f22000c1e9900 */
[----:B--2---:R-:W-:-:S03]  /*03e0*/  @!P0 LOP3.LUT R15, R15, R18, RZ, 0x3c, !PT ;  /* 0x000000120f0f8212 */ /* 0x004fc600078e3cff */
[----:B------:R-:W2:Y:S01]  /*03f0*/  @!P0 LDG.E.CONSTANT R18, desc[UR4][R10.64+0x8] ;  /* 0x000008040a128981 */ /* 0x000ea2000c1e9900 */
[----:B---3--:R-:W-:-:S03]  /*0400*/  @!P0 LOP3.LUT R3, R3, R20, RZ, 0x3c, !PT ;  /* 0x0000001403038212 */ /* 0x008fc600078e3cff */
[----:B------:R-:W3:Y:S01]  /*0410*/  @P1 LDG.E.CONSTANT R20, desc[UR4][R10.64+0x24] ;  /* 0x000024040a141981 */ /* 0x000ee2000c1e9900 */
[----:B----4-:R-:W-:-:S03]  /*0420*/  @P1 LOP3.LUT R15, R15, R22, RZ, 0x3c, !PT ;  /* 0x000000160f0f1212 */ /* 0x010fc600078e3cff */
[----:B------:R-:W4:Y:S01]  /*0430*/  @P2 LDG.E.CONSTANT R22, desc[UR4][R10.64+0x38] ;  /* 0x000038040a162981 */ /* 0x000f22000c1e9900 */
[----:B------:R-:W-:-:S03]  /*0440*/  @P2 LOP3.LUT R15, R15, R26, RZ, 0x3c, !PT ;  /* 0x0000001a0f0f2212 */ /* 0x000fc600078e3cff */
[----:B------:R-:W4:Y:S01]  /*0450*/  @P4 LDG.E.CONSTANT R26, desc[UR4][R10.64+0x50] ;  /* 0x000050040a1a4981 */ /* 0x000f22000c1e9900 */
[----:B------:R-:W-:-:S03]  /*0460*/  @!P0 LOP3.LUT R4, R4, R21, RZ, 0x3c, !PT ;  /* 0x0000001504048212 */ /* 0x000fc600078e3cff */
[----:B------:R-:W4:Y:S01]  /*0470*/  @P1 LDG.E.CONSTANT R21, desc[UR4][R10.64+0x20] ;  /* 0x000020040a151981 */ /* 0x000f22000c1e9900 */
[----:B------:R-:W-:-:S03]  /*0480*/  @!P0 LOP3.LUT R2, R2, R23, RZ, 0x3c, !PT ;  /* 0x0000001702028212 */ /* 0x000fc600078e3cff */
[----:B------:R-:W4:Y:S01]  /*0490*/  @P2 LDG.E.CONSTANT R23, desc[UR4][R10.64+0x2c] ;  /* 0x00002c040a172981 */ /* 0x000f22000c1e9900 */
[----:B------:R-:W-:-:S03]  /*04a0*/  @P1 LOP3.LUT R4, R4, R25, RZ, 0x3c, !PT ;  /* 0x0000001904041212 */ /* 0x000fc600078e3cff */
[----:B------:R-:W4:Y:S01]  /*04b0*/  @P2 LDG.E.CONSTANT R25, desc[UR4][R10.64+0x34] ;  /* 0x000034040a192981 */ /* 0x000f22000c1e9900 */
[----:B--2---:R-:W-:-:S03]  /*04c0*/  @!P0 LOP3.LUT R5, R5, R18, RZ, 0x3c, !PT ;  /* 0x0000001205058212 */ /* 0x004fc600078e3cff */
[----:B------:R-:W2:Y:S01]  /*04d0*/  @P1 LDG.E.CONSTANT R18, desc[UR4][R10.64+0x1c] ;  /* 0x00001c040a121981 */ /* 0x000ea2000c1e9900 */
[----:B---3--:R-:W-:-:S03]  /*04e0*/  @P1 LOP3.LUT R3, R3, R20, RZ, 0x3c, !PT ;  /* 0x0000001403031212 */ /* 0x008fc600078e3cff */
[----:B------:R-:W3:Y:S01]  /*04f0*/  @P2 LDG.E.CONSTANT R20, desc[UR4][R10.64+0x30] ;  /* 0x000030040a142981 */ /* 0x000ee2000c1e9900 */
[----:B----4-:R-:W-:-:S03]  /*0500*/  @P2 LOP3.LUT R3, R3, R22, RZ, 0x3c, !PT ;  /* 0x0000001603032212 */ /* 0x010fc600078e3cff */
[----:B------:R-:W4:Y:S01]  /*0510*/  @P3 LDG.E.CONSTANT R22, desc[UR4][R10.64+0x4c] ;  /* 0x00004c040a163981 */ /* 0x000f22000c1e9900 */
[----:B------:R-:W-:-:S04]  /*0520*/  @P3 LOP3.LUT R15, R15, R28, RZ, 0x3c, !PT ;  /* 0x0000001c0f0f3212 */ /* 0x000fc800078e3cff */
[----:B------:R-:W-:Y:S02]  /*0530*/  @P4 LOP3.LUT R15, R15, R26, RZ, 0x3c, !PT ;  /* 0x0000001a0f0f4212 */ /* 0x000fe400078e3cff */
[----:B------:R-:W-:Y:S01]  /*0540*/  @P1 LOP3.LUT R2, R2, R21, RZ, 0x3c, !PT ;  /* 0x0000001502021212 */ /* 0x000fe200078e3cff */
[----:B------:R-:W4:Y:S04]  /*0550*/  @P5 LDG.E.CONSTANT R26, desc[UR4][R10.64+0x64] ;  /* 0x000064040a1a5981 */ /* 0x000f28000c1e9900 */
[----:B------:R-:W4:Y:S01]  /*0560*/  @P3 LDG.E.CONSTANT R21, desc[UR4][R10.64+0x40] ;  /* 0x000040040a153981 */ /* 0x000f22000c1e9900 */
[----:B------:R-:W-:Y:S02]  /*0570*/  @P2 LOP3.LUT R4, R4, R23, RZ, 0x3c, !PT ;  /* 0x0000001704042212 */ /* 0x000fe400078e3cff */
[----:B------:R-:W-:Y:S01]  /*0580*/  @P2 LOP3.LUT R2, R2, R25, RZ, 0x3c, !PT ;  /* 0x0000001902022212 */ /* 0x000fe200078e3cff */
[----:B------:R-:W4:Y:S04]  /*0590*/  @P3 LDG.E.CONSTANT R23, desc[UR4][R10.64+0x48] ;  /* 0x000048040a173981 */ /* 0x000f28000c1e9900 */
[----:B------:R-:W4:Y:S01]  /*05a0*/  @P4 LDG.E.CONSTANT R25, desc[UR4][R10.64+0x54] ;  /* 0x000054040a194981 */ /* 0x000f22000c1e9900 */
[----:B--2---:R-:W-:-:S03]  /*05b0*/  @P1 LOP3.LUT R5, R5, R18, RZ, 0x3c, !PT ;  /* 0x0000001205051212 */ /* 0x004fc600078e3cff */
[----:B------:R-:W2:Y:S01]  /*05c0*/  @P3 LDG.E.CONSTANT R18, desc[UR4][R10.64+0x44] ;  /* 0x000044040a123981 */ /* 0x000ea2000c1e9900 */
[----:B---3--:R-:W-:-:S03]  /*05d0*/  @P2 LOP3.LUT R5, R5, R20, RZ, 0x3c, !PT ;  /* 0x0000001405052212 */ /* 0x008fc600078e3cff */
[----:B------:R-:W3:Y:S01]  /*05e0*/  @P4 LDG.E.CONSTANT R20, desc[UR4][R10.64+0x58] ;  /* 0x000058040a144981 */ /* 0x000ee2000c1e9900 */
[----:B----4-:R-:W-:-:S03]  /*05f0*/  @P3 LOP3.LUT R3, R3, R22, RZ, 0x3c, !PT ;  /* 0x0000001603033212 */ /* 0x010fc600078e3cff */
[----:B------:R-:W4:Y:S01]  /*0600*/  @P4 LDG.E.CONSTANT R22, desc[UR4][R10.64+0x60] ;  /* 0x000060040a164981 */ /* 0x000f22000c1e9900 */
[----:B------:R-:W-:Y:S02]  /*0610*/  LOP3.LUT P0, RZ, R24, 0x80, RZ, 0xc0, !PT ;  /* 0x0000008018ff7812 */ /* 0x000fe4000780c0ff */
[----:B------:R-:W-:Y:S02]  /*0620*/  @P5 LOP3.LUT R15, R15, R26, RZ, 0x3c, !PT ;  /* 0x0000001a0f0f5212 */ /* 0x000fe400078e3cff */
[----:B------:R-:W4:Y:S01]  /*0630*/  @P6 LDG.E.CONSTANT R26, desc[UR4][R10.64+0x78] ;  /* 0x000078040a1a6981 */ /* 0x000f22000c1e9900 */
[----:B------:R-:W-:-:S03]  /*0640*/  @P3 LOP3.LUT R4, R4, R21, RZ, 0x3c, !PT ;  /* 0x0000001504043212 */ /* 0x000fc600078e3cff */
[----:B------:R-:W4:Y:S01]  /*0650*/  @P4 LDG.E.CONSTANT R21, desc[UR4][R10.64+0x5c] ;  /* 0x00005c040a154981 */ /* 0x000f22000c1e9900 */
[----:B------:R-:W-:-:S03]  /*0660*/  @P3 LOP3.LUT R2, R2, R23, RZ, 0x3c, !PT ;  /* 0x0000001702023212 */ /* 0x000fc600078e3cff */
[----:B------:R-:W4:Y:S01]  /*0670*/  @P5 LDG.E.CONSTANT R23, desc[UR4][R10.64+0x68] ;  /* 0x000068040a175981 */ /* 0x000f22000c1e9900 */
[----:B------:R-:W-:-:S03]  /*0680*/  @P4 LOP3.LUT R4, R4, R25, RZ, 0x3c, !PT ;  /* 0x0000001904044212 */ /* 0x000fc600078e3cff */
[----:B------:R-:W4:Y:S01]  /*0690*/  @P5 LDG.E.CONSTANT R25, desc[UR4][R10.64+0x70] ;  /* 0x000070040a195981 */ /* 0x000f22000c1e9900 */
[----:B--2---:R-:W-:-:S03]  /*06a0*/  @P3 LOP3.LUT R5, R5, R18, RZ, 0x3c, !PT ;  /* 0x0000001205053212 */ /* 0x004fc600078e3cff */
[----:B------:R-:W2:Y:S01]  /*06b0*/  @P5 LDG.E.CONSTANT R18, desc[UR4][R10.64+0x6c] ;  /* 0x00006c040a125981 */ /* 0x000ea2000c1e9900 */
[----:B---3--:R-:W-:-:S03]  /*06c0*/  @P4 LOP3.LUT R5, R5, R20, RZ, 0x3c, !PT ;  /* 0x0000001405054212 */ /* 0x008fc600078e3cff */
[----:B------:R-:W3:Y:S01]  /*06d0*/  @P5 LDG.E.CONSTANT R20, desc[UR4][R10.64+0x74] ;  /* 0x000074040a145981 */ /* 0x000ee2000c1e9900 */
[----:B----4-:R-:W-:-:S03]  /*06e0*/  @P4 LOP3.LUT R3, R3, R22, RZ, 0x3c, !PT ;  /* 0x0000001603034212 */ /* 0x010fc600078e3cff */
[----:B------:R-:W4:Y:S01]  /*06f0*/  @P0 LDG.E.CONSTANT R22, desc[UR4][R10.64+0x8c] ;  /* 0x00008c040a160981 */ /* 0x000f22000c1e9900 */
[----:B------:R-:W-:-:S03]  /*0700*/  @P6 LOP3.LUT R15, R15, R26, RZ, 0x3c, !PT ;  /* 0x0000001a0f0f6212 */ /* 0x000fc600078e3cff */
        /* <DEDUP_REMOVED lines=13> */
[----:B------:R-:W-:Y:S02]  /*07e0*/  @P6 LOP3.LUT R4, R4, R27, RZ, 0x3c, !PT ;  /* 0x0000001b04046212 */ /* 0x000fe400078e3cff */
[----:B------:R-:W-:Y:S02]  /*07f0*/  @P6 LOP3.LUT R2, R2, R21, RZ, 0x3c, !PT ;  /* 0x0000001502026212 */ /* 0x000fe400078e3cff */
[----:B------:R-:W-:Y:S02]  /*0800*/  @P0 LOP3.LUT R4, R4, R23, RZ, 0x3c, !PT ;  /* 0x0000001704040212 */ /* 0x000fe400078e3cff */
[----:B------:R-:W-:Y:S02]  /*0810*/  @P0 LOP3.LUT R2, R2, R25, RZ, 0x3c, !PT ;  /* 0x0000001902020212 */ /* 0x000fe400078e3cff */
[----:B--2---:R-:W-:Y:S02]  /*0820*/  @P6 LOP3.LUT R5, R5, R18, RZ, 0x3c, !PT ;  /* 0x0000001205056212 */ /* 0x004fe400078e3cff */
[----:B---3--:R-:W-:-:S02]  /*0830*/  @P6 LOP3.LUT R3, R3, R20, RZ, 0x3c, !PT ;  /* 0x0000001403036212 */ /* 0x008fc400078e3cff */
[----:B----4-:R-:W-:Y:S02]  /*0840*/  @P0 LOP3.LUT R5, R5, R22, RZ, 0x3c, !PT ;  /* 0x0000001605050212 */ /* 0x010fe400078e3cff */
[----:B------:R-:W-:Y:S02]  /*0850*/  @P0 LOP3.LUT R3, R3, R26, RZ, 0x3c, !PT ;  /* 0x0000001a03030212 */ /* 0x000fe400078e3cff */
[----:B------:R-:W-:-:S13]  /*0860*/  R2P PR, R24.B1, 0x7f ;  /* 0x0000007f18007804 */ /* 0x000fda0000001000 */
[----:B------:R-:W2:Y:S04]  /*0870*/  @P0 LDG.E.CONSTANT R18, desc[UR4][R10.64+0xa0] ;  /* 0x0000a0040a120981 */ /* 0x000ea8000c1e9900 */
[----:B------:R-:W3:Y:S04]  /*0880*/  @P1 LDG.E.CONSTANT R22, desc[UR4][R10.64+0xb4] ;  /* 0x0000b4040a161981 */ /* 0x000ee8000c1e9900 */
[----:B------:R-:W4:Y:S04]  /*0890*/  @P2 LDG.E.CONSTANT R26, desc[UR4][R10.64+0xc8] ;  /* 0x0000c8040a1a2981 */ /* 0x000f28000c1e9900 */
[----:B------:R-:W4:Y:S04]  /*08a0*/  @P3 LDG.E.CONSTANT R28, desc[UR4][R10.64+0xdc] ;  /* 0x0000dc040a1c3981 */ /* 0x000f28000c1e9900 */
[----:B------:R-:W4:Y:S04]  /*08b0*/  @P0 LDG.E.CONSTANT R23, desc[UR4][R10.64+0xa4] ;  /* 0x0000a4040a170981 */ /* 0x000f28000c1e9900 */
[----:B------:R-:W4:Y:S04]  /*08c0*/  @P0 LDG.E.CONSTANT R20, desc[UR4][R10.64+0xa8] ;  /* 0x0000a8040a140981 */ /* 0x000f28000c1e9900 */
[----:B------:R-:W4:Y:S04]  /*08d0*/  @P4 LDG.E.CONSTANT R25, desc[UR4][R10.64+0xf0] ;  /* 0x0000f0040a194981 */ /* 0x000f28000c1e9900 */
        /* <DEDUP_REMOVED lines=21> */
[----:B------:R-:W-:Y:S02]  /*0a30*/  LOP3.LUT P0, RZ, R24, 0x8000, RZ, 0xc0, !PT ;  /* 0x0000800018ff7812 */ /* 0x000fe4000780c0ff */
[----:B----4-:R-:W-:Y:S01]  /*0a40*/  @P5 LOP3.LUT R15, R15, R26, RZ, 0x3c, !PT ;  /* 0x0000001a0f0f5212 */ /* 0x010fe200078e3cff */
[----:B------:R-:W4:Y:S04]  /*0a50*/  @P3 LDG.E.CONSTANT R24, desc[UR4][R10.64+0xe4] ;  /* 0x0000e4040a183981 */ /* 0x000f28000c1e9900 */
[----:B------:R-:W2:Y:S01]  /*0a60*/  @P6 LDG.E.CONSTANT R26, desc[UR4][R10.64+0x118] ;  /* 0x000118040a1a6981 */ /* 0x000ea2000c1e9900 */
        /* <DEDUP_REMOVED lines=8> */
[----:B---3--:R-:W-:-:S03]  /*0af0*/  @P2 LOP3.LUT R3, R3, R22, RZ, 0x3c, !PT ;  /* 0x0000001603032212 */ /* 0x008fc600078e3cff */
[----:B------:R-:W3:Y:S01]  /*0b00*/  @P4 LDG.E.CONSTANT R22, desc[UR4][R10.64+0x100] ;  /* 0x000100040a164981 */ /* 0x000ee2000c1e9900 */
[----:B--2---:R-:W-:-:S03]  /*0b10*/  @P6 LOP3.LUT R15, R15, R26, RZ, 0x3c, !PT ;  /* 0x0000001a0f0f6212 */ /* 0x004fc600078e3cff */
[----:B------:R-:W2:Y:S01]  /*0b20*/  @P0 LDG.E.CONSTANT R26, desc[UR4][R10.64+0x12c] ;  /* 0x00012c040a1a0981 */ /* 0x000ea2000c1e9900 */
[----:B----4-:R-:W-:-:S03]  /*0b30*/  @P2 LOP3.LUT R2, R2, R23, RZ, 0x3c, !PT ;  /* 0x0000001702022212 */ /* 0x010fc600078e3cff */
[----:B------:R-:W4:Y:S01]  /*0b40*/  @P4 LDG.E.CONSTANT R23, desc[UR4][R10.64+0xfc] ;  /* 0x0000fc040a174981 */ /* 0x000f22000c1e9900 */
[----:B------:R-:W-:-:S03]  /*0b50*/  @P2 LOP3.LUT R5, R5, R20, RZ, 0x3c, !PT ;  /* 0x0000001405052212 */ /* 0x000fc600078e3cff */
[----:B------:R-:W4:Y:S01]  /*0b60*/  @P4 LDG.E.CONSTANT R20, desc[UR4][R10.64+0xf8] ;  /* 0x0000f8040a144981 */ /* 0x000f22000c1e9900 */
[----:B------:R-:W-:Y:S02]  /*0b70*/  @P3 LOP3.LUT R2, R2, R27, RZ, 0x3c, !PT ;  /* 0x0000001b02023212 */ /* 0x000fe400078e3cff */
[----:B------:R-:W-:Y:S01]  /*0b80*/  @P3 LOP3.LUT R4, R4, R25, RZ, 0x3c, !PT ;  /* 0x0000001904043212 */ /* 0x000fe200078e3cff */
[----:B------:R-:W4:Y:S01]  /*0b90*/  @P5 LDG.E.CONSTANT R27, desc[UR4][R10.64+0x110] ;  /* 0x000110040a1b5981 */ /* 0x000f22000c1e9900 */
[----:B------:R-:W-:-:S03]  /*0ba0*/  @P3 LOP3.LUT R5, R5, R24, RZ, 0x3c, !PT ;  /* 0x0000001805053212 */ /* 0x000fc600078e3cff */
[----:B------:R-:W4:Y:S04]  /*0bb0*/  @P5 LDG.E.CONSTANT R25, desc[UR4][R10.64+0x108] ;  /* 0x000108040a195981 */ /* 0x000f28000c1e9900 */
        /* <DEDUP_REMOVED lines=19> */
[----:B------:R-:W-:-:S05]  /*0cf0*/  VIADD R19, R19, 0x10 ;  /* 0x0000001013137836 */ /* 0x000fca0000000000 */
[----:B------:R-:W-:Y:S02]  /*0d00*/  ISETP.NE.AND P1, PT, R19, 0x20, PT ;  /* 0x000000201300780c */ /* 0x000fe40003f25270 */
[----:B------:R-:W-:Y:S02]  /*0d10*/  @P5 LOP3.LUT R3, R3, R18, RZ, 0x3c, !PT ;  /* 0x0000001203035212 */ /* 0x000fe400078e3cff */
[----:B------:R-:W-:Y:S02]  /*0d20*/  @P6 LOP3.LUT R4, R4, R21, RZ, 0x3c, !PT ;  /* 0x0000001504046212 */ /* 0x000fe400078e3cff */
[----:B---3--:R-:W-:-:S04]  /*0d30*/  @P6 LOP3.LUT R3, R3, R22, RZ, 0x3c, !PT ;  /* 0x0000001603036212 */ /* 0x008fc800078e3cff */
[----:B--2---:R-:W-:Y:S02]  /*0d40*/  @P0 LOP3.LUT R3, R3, R26, RZ, 0x3c, !PT ;  /* 0x0000001a03030212 */ /* 0x004fe400078e3cff */
[----:B----4-:R-:W-:Y:S02]  /*0d50*/  @P6 LOP3.LUT R2, R2, R23, RZ, 0x3c, !PT ;  /* 0x0000001702026212 */ /* 0x010fe400078e3cff */
[----:B------:R-:W-:Y:S02]  /*0d60*/  @P6 LOP3.LUT R5, R5, R20, RZ, 0x3c, !PT ;  /* 0x0000001405056212 */ /* 0x000fe400078e3cff */
[----:B------:R-:W-:Y:S02]  /*0d70*/  @P0 LOP3.LUT R2, R2, R27, RZ, 0x3c, !PT ;  /* 0x0000001b02020212 */ /* 0x000fe400078e3cff */
[----:B------:R-:W-:Y:S02]  /*0d80*/  @P0 LOP3.LUT R4, R4, R25, RZ, 0x3c, !PT ;  /* 0x0000001904040212 */ /* 0x000fe400078e3cff */
[----:B------:R-:W-:Y:S01]  /*0d90*/  @P0 LOP3.LUT R5, R5, R24, RZ, 0x3c, !PT ;  /* 0x0000001805050212 */ /* 0x000fe200078e3cff */
[----:B------:R-:W-:Y:S06]  /*0da0*/  @P1 BRA `(.L_x_133) ;  /* 0xfffffff400481947 */ /* 0x000fec000383ffff */
[----:B------:R-:W-:-:S05]  /*0db0*/  VIADD R17, R17, 0x1 ;  /* 0x0000000111117836 */ /* 0x000fca0000000000 */
[----:B------:R-:W-:-:S13]  /*0dc0*/  ISETP.NE.AND P0, PT, R17, 0x5, PT ;  /* 0x000000051100780c */ /* 0x000fda0003f05270 */
[----:B------:R-:W-:Y:S05]  /*0dd0*/  @P0 BRA `(.L_x_134) ;  /* 0xfffffff400300947 */ /* 0x000fea000383ffff */
[----:B------:R1:W-:Y:S01]  /*0de0*/  STG.E.64 desc[UR4][R6.64+0x8], R4 ;  /* 0x0000080406007986 */ /* 0x0003e2000c101b04 */
[----:B------:R-:W-:Y:S01]  /*0df0*/  VIADD R14, R14, 0x1 ;  /* 0x000000010e0e7836 */ /* 0x000fe20000000000 */
[----:B------:R-:W-:Y:S02]  /*0e00*/  LOP3.LUT R11, R13, 0x3, RZ, 0xc0, !PT ;  /* 0x000000030d0b7812 */ /* 0x000fe400078ec0ff */
[----:B------:R1:W-:Y:S02]  /*0e10*/  STG.E.64 desc[UR4][R6.64+0x10], R2 ;  /* 0x0000100206007986 */ /* 0x0003e4000c101b04 */
[----:B------:R-:W-:Y:S02]  /*0e20*/  ISETP.GE.U32.AND P0, PT, R14, R11, PT ;  /* 0x0000000b0e00720c */ /* 0x000fe40003f06070 */
[----:B------:R1:W-:Y:S11]  /*0e30*/  STG.E desc[UR4][R6.64+0x4], R15 ;  /* 0x0000040f06007986 */ /* 0x0003f6000c101904 */
[----:B------:R-:W-:Y:S05]  /*0e40*/  @!P0 BRA `(.L_x_135) ;  /* 0xfffffff400048947 */ /* 0x000fea000383ffff */
.L_x_132:
[----:B------:R-:W-:Y:S05]  /*0e50*/  BSYNC.RECONVERGENT B1 ;  /* 0x0000000000017941 */ /* 0x000fea0003800200 */
.L_x_131:
[C---:B------:R-:W-:Y:S01]  /*0e60*/  ISETP.GT.U32.AND P0, PT, R13.reuse, 0x3, PT ;  /* 0x000000030d00780c */ /* 0x040fe20003f04070 */
[----:B------:R-:W-:Y:S01]  /*0e70*/  VIADD R12, R12, 0x1 ;  /* 0x000000010c0c7836 */ /* 0x000fe20000000000 */
[--C-:B------:R-:W-:Y:S02]  /*0e80*/  SHF.R.U64 R13, R13, 0x2, R0.reuse ;  /* 0x000000020d0d7819 */ /* 0x100fe40000001200 */
[----:B------:R-:W-:Y:S02]  /*0e90*/  ISETP.GT.U32.AND.EX P0, PT, R0, RZ, PT, P0 ;  /* 0x000000ff0000720c */ /* 0x000fe40003f04100 */
[----:B------:R-:W-:-:S11]  /*0ea0*/  SHF.R.U32.HI R0, RZ, 0x2, R0 ;  /* 0x00000002ff007819 */ /* 0x000fd60000011600 */
[----:B------:R-:W-:Y:S05]  /*0eb0*/  @P0 BRA `(.L_x_136) ;  /* 0xfffffff000c80947 */ /* 0x000fea000383ffff */
.L_x_130:
[----:B------:R-:W-:Y:S05]  /*0ec0*/  BSYNC.RECONVERGENT B0 ;  /* 0x0000000000007941 */ /* 0x000fea0003800200 */
.L_x_129:
[----:B------:R-:W-:Y:S04]  /*0ed0*/  STG.E.64 desc[UR4][R6.64+0x18], RZ ;  /* 0x000018ff06007986 */ /* 0x000fe8000c101b04 */
[----:B------:R-:W-:Y:S04]  /*0ee0*/  STG.E desc[UR4][R6.64+0x20], RZ ;  /* 0x000020ff06007986 */ /* 0x000fe8000c101904 */
[----:B------:R-:W-:Y:S01]  /*0ef0*/  STG.E.64 desc[UR4][R6.64+0x28], RZ ;  /* 0x000028ff06007986 */ /* 0x000fe2000c101b04 */
[----:B------:R-:W-:Y:S05]  /*0f00*/  EXIT ;  /* 0x000000000000794d */ /* 0x000fea0003800000 */
.L_x_137:
        /* <DEDUP_REMOVED lines=15> */
.L_x_238:


//--------------------- .text._Z22addThermalField_kernelPfS_S_PKfS1_PKhP17curandStateXORWOWfffi --------------------------
	.section	.text._Z22addThermalField_kernelPfS_S_PKfS1_PKhP17curandStateXORWOWfffi,"ax",@progbits
	.align	128
        .global         _Z22addThermalField_kernelPfS_S_PKfS1_PKhP17curandStateXORWOWfffi
        .type           _Z22addThermalField_kernelPfS_S_PKfS1_PKhP17curandStateXORWOWfffi,@function
        .size           _Z22addThermalField_kernelPfS_S_PKfS1_PKhP17curandStateXORWOWfffi,(.L_x_226 - _Z22addThermalField_kernelPfS_S_PKfS1_PKhP17curandStateXORWOWfffi)
        .other          _Z22addThermalField_kernelPfS_S_PKfS1_PKhP17curandStateXORWOWfffi,@"STO_CUDA_ENTRY STV_DEFAULT"
_Z22addThermalField_kernelPfS_S_PKfS1_PKhP17curandStateXORWOWfffi:
.text._Z22addThermalField_kernelPfS_S_PKfS1_PKhP17curandStateXORWOWfffi:
        /* <DEDUP_REMOVED lines=10> */
[----:B------:R-:W2:Y:S01]  /*00a0*/  LDCU UR6, c[0x0][0x3b8] ;  /* 0x00007700ff0677ac */ /* 0x000ea20008000800 */
[----:B0-----:R-:W-:-:S05]  /*00b0*/  IMAD.WIDE R4, R2, 0x4, R4 ;  /* 0x0000000402047825 */ /* 0x001fca00078e0204 */
[----:B-1----:R-:W2:Y:S02]  /*00c0*/  LDG.E.CONSTANT R0, desc[UR4][R4.64] ;  /* 0x0000000404007981 */ /* 0x002ea4000c1e9900 */
[----:B--2---:R-:W-:-:S04]  /*00d0*/  FMNMX R3, R0, UR6, PT ;  /* 0x0000000600037c09 */ /* 0x004fc8000b800000 */
[----:B------:R-:W-:-:S13]  /*00e0*/  FSETP.GTU.AND P0, PT, R3, RZ, PT ;  /* 0x000000ff0300720b */ /* 0x000fda0003f0c000 */
[----:B------:R-:W-:Y:S05]  /*00f0*/  @!P0 EXIT ;  /* 0x000000000000894d */ /* 0x000fea0003800000 */
[----:B------:R-:W0:Y:S01]  /*0100*/  LDC.64 R4, c[0x0][0x3a0] ;  /* 0x0000e800ff047b82 */ /* 0x000e220000000a00 */
[----:B------:R-:W1:Y:S01]  /*0110*/  LDCU UR7, c[0x0][0x3c0] ;  /* 0x00007800ff0777ac */ /* 0x000e620008000800 */
[----:B------:R-:W2:Y:S01]  /*0120*/  LDCU UR8, c[0x0][0x3bc] ;  /* 0x00007780ff0877ac */ /* 0x000ea20008000800 */
[----:B0-----:R-:W-:-:S06]  /*0130*/  IMAD.WIDE R4, R2, 0x4, R4 ;  /* 0x0000000402047825 */ /* 0x001fcc00078e0204 */
[----:B------:R-:W3:Y:S01]  /*0140*/  LDG.E.CONSTANT R4, desc[UR4][R4.64] ;  /* 0x0000000404047981 */ /* 0x000ee2000c1e9900 */
[----:B------:R-:W-:Y:S01]  /*0150*/  FMUL R0, R0, 1.76085958656000000000e+11 ;  /* 0x5223fe2a00007820 */ /* 0x000fe20000400000 */
[----:B------:R-:W-:Y:S03]  /*0160*/  BSSY.RECONVERGENT B0, `(.L_x_138) ;  /* 0x0000011000007945 */ /* 0x000fe60003800200 */
[----:B-1----:R-:W-:-:S04]  /*0170*/  FMUL R0, R0, UR7 ;  /* 0x0000000700007c20 */ /* 0x002fc80008400000 */
[----:B--2---:R-:W-:-:S04]  /*0180*/  FMUL R3, R0, UR8 ;  /* 0x0000000800037c20 */ /* 0x004fc80008400000 */
[----:B------:R-:W0:Y:S02]  /*0190*/  MUFU.RCP R6, R3 ;  /* 0x0000000300067308 */ /* 0x000e240000001000 */
[----:B0-----:R-:W-:-:S04]  /*01a0*/  FFMA R7, -R3, R6, 1 ;  /* 0x3f80000003077423 */ /* 0x001fc80000000106 */
[----:B------:R-:W-:Y:S01]  /*01b0*/  FFMA R7, R6, R7, R6 ;  /* 0x0000000706077223 */ /* 0x000fe20000000006 */
[----:B---3--:R-:W-:-:S04]  /*01c0*/  FADD R0, R4, R4 ;  /* 0x0000000404007221 */ /* 0x008fc80000000000 */
[----:B------:R-:W-:-:S04]  /*01d0*/  FMUL R0, R0, 1.3806490524162535742e-23 ;  /* 0x1985873700007820 */ /* 0x000fc80000400000 */
[----:B------:R-:W-:-:S04]  /*01e0*/  FMUL R0, R0, UR6 ;  /* 0x0000000600007c20 */ /* 0x000fc80008400000 */
[----:B------:R-:W0:Y:S01]  /*01f0*/  FCHK P0, R0, R3 ;  /* 0x0000000300007302 */ /* 0x000e220000000000 */
[----:B------:R-:W-:-:S04]  /*0200*/  FFMA R20, R0, R7, RZ ;  /* 0x0000000700147223 */ /* 0x000fc800000000ff */
[----:B------:R-:W-:-:S04]  /*0210*/  FFMA R4, -R3, R20, R0 ;  /* 0x0000001403047223 */ /* 0x000fc80000000100 */
[----:B------:R-:W-:Y:S01]  /*0220*/  FFMA R20, R7, R4, R20 ;  /* 0x0000000407147223 */ /* 0x000fe20000000014 */
[----:B0-----:R-:W-:Y:S06]  /*0230*/  @!P0 BRA `(.L_x_139) ;  /* 0x00000000000c8947 */ /* 0x001fec0003800000 */
[----:B------:R-:W-:-:S07]  /*0240*/  MOV R4, 0x260 ;  /* 0x0000026000047802 */ /* 0x000fce0000000f00 */
[----:B------:R-:W-:Y:S05]  /*0250*/  CALL.REL.NOINC `($__internal_8_$__cuda_sm3x_div_rn_noftz_f32_slowpath) ;  /* 0x00000010005c7944 */ /* 0x000fea0003c00000 */
[----:B------:R-:W-:-:S07]  /*0260*/  MOV R20, R0 ;  /* 0x0000000000147202 */ /* 0x000fce0000000f00 */
.L_x_139:
[----:B------:R-:W-:Y:S05]  /*0270*/  BSYNC.RECONVERGENT B0 ;  /* 0x0000000000007941 */ /* 0x000fea0003800200 */
.L_x_138:
[----:B------:R-:W0:Y:S02]  /*0280*/  LDC.64 R12, c[0x0][0x3b0] ;  /* 0x0000ec00ff0c7b82 */ /* 0x000e240000000a00 */
[----:B0-----:R-:W-:-:S05]  /*0290*/  IMAD.WIDE R12, R2, 0x30, R12 ;  /* 0x00000030020c7825 */ /* 0x001fca00078e020c */
[----:B------:R-:W2:Y:S04]  /*02a0*/  LDG.E.64 R16, desc[UR4][R12.64+0x18] ;  /* 0x000018040c107981 */ /* 0x000ea8000c1e1b00 */
[----:B------:R0:W5:Y:S04]  /*02b0*/  LDG.E.64 R10, desc[UR4][R12.64+0x28] ;  /* 0x000028040c0a7981 */ /* 0x000168000c1e1b00 */
[----:B------:R0:W5:Y:S04]  /*02c0*/  LDG.E.64 R6, desc[UR4][R12.64] ;  /* 0x000000040c067981 */ /* 0x000168000c1e1b00 */
[----:B------:R0:W5:Y:S04]  /*02d0*/  LDG.E.64 R14, desc[UR4][R12.64+0x8] ;  /* 0x000008040c0e7981 */ /* 0x000168000c1e1b00 */
[----:B------:R0:W5:Y:S01]  /*02e0*/  LDG.E.64 R8, desc[UR4][R12.64+0x10] ;  /* 0x000010040c087981 */ /* 0x000162000c1e1b00 */
[----:B------:R-:W-:Y:S01]  /*02f0*/  BSSY.RECONVERGENT B0, `(.L_x_140) ;  /* 0x00000d4000007945 */ /* 0x000fe20003800200 */
[----:B--2---:R-:W-:-:S13]  /*0300*/  ISETP.NE.AND P0, PT, R16, 0x1, PT ;  /* 0x000000011000780c */ /* 0x004fda0003f05270 */
[----:B0-----:R-:W-:Y:S05]  /*0310*/  @P0 BRA `(.L_x_141) ;  /* 0x0000000400200947 */ /* 0x001fea0003800000 */
[----:B------:R0:W5:Y:S02]  /*0320*/  LDG.E R3, desc[UR4][R12.64+0x20] ;  /* 0x000020040c037981 */ /* 0x000164000c1e1900 */
[----:B-----5:R-:W-:Y:S01]  /*0330*/  SHF.R.U32.HI R0, RZ, 0x2, R7 ;  /* 0x00000002ff007819 */ /* 0x020fe20000011607 */
[----:B------:R-:W-:Y:S02]  /*0340*/  IMAD.SHL.U32 R4, R9, 0x10, RZ ;  /* 0x0000001009047824 */ /* 0x000fe400078e00ff */
[----:B------:R-:W-:Y:S01]  /*0350*/  HFMA2 R16, -RZ, RZ, 1.5048828125, 33.21875 ;  /* 0x3e055027ff107431 */ /* 0x000fe200000001ff */
[----:B------:R-:W-:Y:S01]  /*0360*/  BSSY.RECONVERGENT B1, `(.L_x_142) ;  /* 0x000003a000017945 */ /* 0x000fe20003800200 */
[----:B------:R-:W-:-:S04]  /*0370*/  LOP3.LUT R0, R0, R7, RZ, 0x3c, !PT ;  /* 0x0000000700007212 */ /* 0x000fc800078e3cff */
[----:B------:R-:W-:-:S04]  /*0380*/  SHF.L.U32 R5, R0, 0x1, RZ ;  /* 0x0000000100057819 */ /* 0x000fc800000006ff */
[----:B------:R-:W-:-:S04]  /*0390*/  LOP3.LUT R5, R9, R4, R5, 0x96, !PT ;  /* 0x0000000409057212 */ /* 0x000fc800078e9605 */
[----:B------:R-:W-:Y:S01]  /*03a0*/  LOP3.LUT R4, R5, R0, RZ, 0x3c, !PT ;  /* 0x0000000005047212 */ /* 0x000fe200078e3cff */
[----:B------:R-:W-:-:S03]  /*03b0*/  IMAD.MOV.U32 R5, RZ, RZ, 0x2f800000 ;  /* 0x2f800000ff057424 */ /* 0x000fc600078e00ff */
[----:B------:R-:W-:-:S04]  /*03c0*/  IADD3 R0, PT, PT, R6, 0x587c5, R4 ;  /* 0x000587c506007810 */ /* 0x000fc80007ffe004 */
[----:B------:R-:W-:-:S05]  /*03d0*/  I2FP.F32.U32 R0, R0 ;  /* 0x0000000000007245 */ /* 0x000fca0000201000 */
[----:B------:R-:W-:-:S05]  /*03e0*/  FFMA R0, R0, R5, 1.1641532182693481445e-10 ;  /* 0x2f00000000007423 */ /* 0x000fca0000000005 */
[----:B------:R-:W-:-:S04]  /*03f0*/  FSETP.GEU.AND P0, PT, R0, 1.175494350822287508e-38, PT ;  /* 0x008000000000780b */ /* 0x000fc80003f0e000 */
[----:B------:R-:W-:-:S09]  /*0400*/  FSEL R7, RZ, -23, P0 ;  /* 0xc1b80000ff077808 */ /* 0x000fd20000000000 */
[----:B------:R-:W-:-:S05]  /*0410*/  @!P0 FMUL R0, R0, 8388608 ;  /* 0x4b00000000008820 */ /* 0x000fca0000400000 */
[C---:B------:R-:W-:Y:S02]  /*0420*/  IADD3 R5, PT, PT, R0.reuse, -0x3f2aaaab, RZ ;  /* 0xc0d5555500057810 */ /* 0x040fe40007ffe0ff */
[----:B------:R-:W-:Y:S02]  /*0430*/  ISETP.GT.U32.AND P0, PT, R0, 0x7f7fffff, PT ;  /* 0x7f7fffff0000780c */ /* 0x000fe40003f04070 */
[----:B------:R-:W-:-:S05]  /*0440*/  LOP3.LUT R19, R5, 0xff800000, RZ, 0xc0, !PT ;  /* 0xff80000005137812 */ /* 0x000fca00078ec0ff */
[----:B------:R-:W-:-:S04]  /*0450*/  IMAD.IADD R5, R0, 0x1, -R19 ;  /* 0x0000000100057824 */ /* 0x000fc800078e0a13 */
[----:B------:R-:W-:-:S04]  /*0460*/  FADD R5, R5, -1 ;  /* 0xbf80000005057421 */ /* 0x000fc80000000000 */
[----:B------:R-:W-:-:S04]  /*0470*/  FFMA R16, R5, -R16, 0.14084610342979431152 ;  /* 0x3e1039f605107423 */ /* 0x000fc80000000810 */
[----:B------:R-:W-:-:S04]  /*0480*/  FFMA R16, R5, R16, -0.12148627638816833496 ;  /* 0xbdf8cdcc05107423 */ /* 0x000fc80000000010 */
[----:B------:R-:W-:-:S04]  /*0490*/  FFMA R16, R5, R16, 0.13980610668659210205 ;  /* 0x3e0f295505107423 */ /* 0x000fc80000000010 */
[----:B------:R-:W-:-:S04]  /*04a0*/  FFMA R16, R5, R16, -0.16684235632419586182 ;  /* 0xbe2ad8b905107423 */ /* 0x000fc80000000010 */
[----:B------:R-:W-:-:S04]  /*04b0*/  FFMA R16, R5, R16, 0.20012299716472625732 ;  /* 0x3e4ced0b05107423 */ /* 0x000fc80000000010 */
[----:B------:R-:W-:-:S04]  /*04c0*/  FFMA R16, R5, R16, -0.24999669194221496582 ;  /* 0xbe7fff2205107423 */ /* 0x000fc80000000010 */
[----:B------:R-:W-:-:S04]  /*04d0*/  FFMA R16, R5, R16, 0.33333182334899902344 ;  /* 0x3eaaaa7805107423 */ /* 0x000fc80000000010 */
[C---:B------:R-:W-:Y:S01]  /*04e0*/  FFMA R18, R5.reuse, R16, -0.5 ;  /* 0xbf00000005127423 */ /* 0x040fe20000000010 */
[----:B------:R-:W-:Y:S01]  /*04f0*/  I2FP.F32.S32 R16, R19 ;  /* 0x0000001300107245 */ /* 0x000fe20000201400 */
[----:B------:R-:W-:Y:S02]  /*0500*/  IMAD.MOV.U32 R19, RZ, RZ, 0x7f800000 ;  /* 0x7f800000ff137424 */ /* 0x000fe400078e00ff */
[C---:B------:R-:W-:Y:S02]  /*0510*/  FMUL R18, R5.reuse, R18 ;  /* 0x0000001205127220 */ /* 0x040fe40000400000 */
[----:B------:R-:W-:Y:S02]  /*0520*/  FFMA R7, R16, 1.1920928955078125e-07, R7 ;  /* 0x3400000010077823 */ /* 0x000fe40000000007 */
[----:B------:R-:W-:Y:S01]  /*0530*/  FFMA R18, R5, R18, R5 ;  /* 0x0000001205127223 */ /* 0x000fe20000000005 */
[----:B------:R-:W-:-:S03]  /*0540*/  SHF.R.U32.HI R5, RZ, 0x2, R14 ;  /* 0x00000002ff057819 */ /* 0x000fc6000001160e */
[----:B------:R-:W-:Y:S01]  /*0550*/  FFMA R18, R7, 0.69314718246459960938, R18 ;  /* 0x3f31721807127823 */ /* 0x000fe20000000012 */
[----:B------:R-:W-:Y:S01]  /*0560*/  @P0 FFMA R18, R0, R19, +INF ;  /* 0x7f80000000120423 */ /* 0x000fe20000000013 */
[----:B------:R-:W-:Y:S01]  /*0570*/  LOP3.LUT R5, R5, R14, RZ, 0x3c, !PT ;  /* 0x0000000e05057212 */ /* 0x000fe200078e3cff */
[----:B------:R-:W-:Y:S01]  /*0580*/  IMAD.SHL.U32 R14, R4, 0x10, RZ ;  /* 0x00000010040e7824 */ /* 0x000fe200078e00ff */
[----:B------:R-:W-:Y:S01]  /*0590*/  FSETP.NEU.AND P0, PT, R0, RZ, PT ;  /* 0x000000ff0000720b */ /* 0x000fe20003f0d000 */
[----:B------:R-:W-:Y:S01]  /*05a0*/  FMUL R18, R18, -2 ;  /* 0xc000000012127820 */ /* 0x000fe20000400000 */
[----:B------:R-:W-:Y:S01]  /*05b0*/  SHF.L.U32 R7, R5, 0x1, RZ ;  /* 0x0000000105077819 */ /* 0x000fe200000006ff */
[----:B------:R-:W-:-:S03]  /*05c0*/  IMAD.MOV.U32 R19, RZ, RZ, 0x30c90fdb ;  /* 0x30c90fdbff137424 */ /* 0x000fc600078e00ff */
[----:B------:R-:W-:Y:S02]  /*05d0*/  FSEL R18, R18, +INF , P0 ;  /* 0x7f80000012127808 */ /* 0x000fe40000000000 */
[----:B------:R-:W-:Y:S02]  /*05e0*/  LOP3.LUT R5, R5, R7, R14, 0x96, !PT ;  /* 0x0000000705057212 */ /* 0x000fe400078e960e */
[----:B------:R-:W-:Y:S01]  /*05f0*/  IADD3 R14, PT, PT, R6, 0xb0f8a, RZ ;  /* 0x000b0f8a060e7810 */ /* 0x000fe20007ffe0ff */
[----:B------:R-:W-:Y:S01]  /*0600*/  VIADD R6, R18, 0xf3000000 ;  /* 0xf300000012067836 */ /* 0x000fe20000000000 */
[----:B------:R-:W-:Y:S01]  /*0610*/  LOP3.LUT R5, R5, R4, RZ, 0x3c, !PT ;  /* 0x0000000405057212 */ /* 0x000fe200078e3cff */
[----:B------:R0:W1:Y:S03]  /*0620*/  MUFU.RSQ R7, R18 ;  /* 0x0000001200077308 */ /* 0x0000660000001400 */
[----:B------:R-:W-:-:S02]  /*0630*/  ISETP.GT.U32.AND P0, PT, R6, 0x727fffff, PT ;  /* 0x727fffff0600780c */ /* 0x000fc40003f04070 */
[----:B------:R-:W-:-:S04]  /*0640*/  IADD3 R0, PT, PT, R5, R14, RZ ;  /* 0x0000000e05007210 */ /* 0x000fc80007ffe0ff */
[----:B------:R-:W-:-:S05]  /*0650*/  I2FP.F32.U32 R0, R0 ;  /* 0x0000000000007245 */ /* 0x000fca0000201000 */
[----:B------:R-:W-:Y:S02]  /*0660*/  FFMA R6, R0, R19, 7.314590599882819788e-10 ;  /* 0x30490fdb00067423 */ /* 0x000fe40000000013 */
[----:B0-----:R-:W-:Y:S05]  /*0670*/  @!P0 BRA `(.L_x_143) ;  /* 0x0000000000108947 */ /* 0x001fea0003800000 */
[----:B------:R-:W-:Y:S02]  /*0680*/  MOV R0, R18 ;  /* 0x0000001200007202 */ /* 0x000fe40000000f00 */
[----:B------:R-:W-:-:S07]  /*0690*/  MOV R18, 0x6b0 ;  /* 0x000006b000127802 */ /* 0x000fce0000000f00 */
[----:B-1----:R-:W-:Y:S05]  /*06a0*/  CALL.REL.NOINC `($__internal_7_$__cuda_sm20_sqrt_rn_f32_slowpath) ;  /* 0x0000000800f07944 */ /* 0x002fea0003c00000 */
[----:B------:R-:W-:Y:S05]  /*06b0*/  BRA `(.L_x_144) ;  /* 0x0000000000107947 */ /* 0x000fea0003800000 */
.L_x_143:
[----:B-1----:R-:W-:Y:S01]  /*06c0*/  FMUL.FTZ R19, R18, R7 ;  /* 0x0000000712137220 */ /* 0x002fe20000410000 */
[----:B------:R-:W-:-:S03]  /*06d0*/  FMUL.FTZ R7, R7, 0.5 ;  /* 0x3f00000007077820 */ /* 0x000fc60000410000 */
[----:B------:R-:W-:-:S04]  /*06e0*/  FFMA R0, -R19, R19, R18 ;  /* 0x0000001313007223 */ /* 0x000fc80000000112 */
[----:B------:R-:W-:-:S07]  /*06f0*/  FFMA R0, R0, R7, R19 ;  /* 0x0000000700007223 */ /* 0x000fce0000000013 */
.L_x_144:
[----:B------:R-:W-:Y:S05]  /*0700*/  BSYNC.RECONVERGENT B1 ;  /* 0x0000000000017941 */ /* 0x000fea0003800200 */
.L_x_142:
[----:B------:R-:W-:Y:S01]  /*0710*/  FMUL.RZ R18, R6, 0.15915493667125701904 ;  /* 0x3e22f98306127820 */ /* 0x000fe2000040c000 */
[----:B------:R-:W-:Y:S01]  /*0720*/  IMAD.MOV.U32 R7, RZ, RZ, R9 ;  /* 0x000000ffff077224 */ /* 0x000fe200078e0009 */
[----:B------:R-:W-:Y:S02]  /*0730*/  MOV R16, RZ ;  /* 0x000000ff00107202 */ /* 0x000fe40000000f00 */
[----:B------:R-:W0:Y:S08]  /*0740*/  MUFU.COS R25, R18 ;  /* 0x0000001200197308 */ /* 0x000e300000000000 */
[----:B------:R-:W1:Y:S01]  /*0750*/  MUFU.SIN R19, R18 ;  /* 0x0000001200137308 */ /* 0x000e620000000400 */
[----:B0-----:R-:W-:-:S04]  /*0760*/  FMUL R25, R25, R0 ;  /* 0x0000000019197220 */ /* 0x001fc80000400000 */
[----:B------:R-:W-:Y:S02]  /*0770*/  IMAD.MOV.U32 R24, RZ, RZ, R25 ;  /* 0x000000ffff187224 */ /* 0x000fe400078e0019 */
[----:B-1----:R-:W-:Y:S01]  /*0780*/  FMUL R6, R19, R0 ;  /* 0x0000000013067220 */ /* 0x002fe20000400000 */
[----:B------:R-:W-:Y:S06]  /*0790*/  BRA `(.L_x_145) ;  /* 0x0000000800247947 */ /* 0x000fec0003800000 */
.L_x_141:
[----:B-----5:R-:W-:Y:S01]  /*07a0*/  SHF.R.U32.HI R0, RZ, 0x2, R7 ;  /* 0x00000002ff007819 */ /* 0x020fe20000011607 */
[----:B------:R-:W-:Y:S01]  /*07b0*/  BSSY.RECONVERGENT B1, `(.L_x_146) ;  /* 0x000003b000017945 */ /* 0x000fe20003800200 */
[----:B------:R-:W-:Y:S02]  /*07c0*/  SHF.L.U32 R4, R9, 0x4, RZ ;  /* 0x0000000409047819 */ /* 0x000fe400000006ff */
[----:B------:R-:W-:-:S05]  /*07d0*/  LOP3.LUT R0, R0, R7, RZ, 0x3c, !PT ;  /* 0x0000000700007212 */ /* 0x000fca00078e3cff */
[----:B------:R-:W-:-:S05]  /*07e0*/  IMAD.SHL.U32 R3, R0, 0x2, RZ ;  /* 0x0000000200037824 */ /* 0x000fca00078e00ff */
[----:B------:R-:W-:Y:S01]  /*07f0*/  LOP3.LUT R3, R9, R4, R3, 0x96, !PT ;  /* 0x0000000409037212 */ /* 0x000fe200078e9603 */
[----:B------:R-:W-:-:S03]  /*0800*/  IMAD.MOV.U32 R4, RZ, RZ, 0x3e055027 ;  /* 0x3e055027ff047424 */ /* 0x000fc600078e00ff */
[----:B------:R-:W-:Y:S01]  /*0810*/  LOP3.LUT R21, R3, R0, RZ, 0x3c, !PT ;  /* 0x0000000003157212 */ /* 0x000fe200078e3cff */
[----:B------:R-:W-:-:S03]  /*0820*/  HFMA2 R3, -RZ, RZ, 0.1171875, 0 ;  /* 0x2f800000ff037431 */ /* 0x000fc600000001ff */
[----:B------:R-:W-:-:S04]  /*0830*/  IADD3 R0, PT, PT, R6, 0x587c5, R21 ;  /* 0x000587c506007810 */ /* 0x000fc80007ffe015 */
[----:B------:R-:W-:-:S05]  /*0840*/  I2FP.F32.U32 R0, R0 ;  /* 0x0000000000007245 */ /* 0x000fca0000201000 */
[----:B------:R-:W-:-:S05]  /*0850*/  FFMA R0, R0, R3, 1.1641532182693481445e-10 ;  /* 0x2f00000000007423 */ /* 0x000fca0000000003 */
[----:B------:R-:W-:-:S13]  /*0860*/  FSETP.GEU.AND P0, PT, R0, 1.175494350822287508e-38, PT ;  /* 0x008000000000780b */ /* 0x000fda0003f0e000 */
[----:B------:R-:W-:-:S04]  /*0870*/  @!P0 FMUL R0, R0, 8388608 ;  /* 0x4b00000000008820 */ /* 0x000fc80000400000 */
[----:B------:R-:W-:-:S05]  /*0880*/  VIADD R3, R0, 0xc0d55555 ;  /* 0xc0d5555500037836 */ /* 0x000fca0000000000 */
[----:B------:R-:W-:-:S04]  /*0890*/  LOP3.LUT R5, R3, 0xff800000, RZ, 0xc0, !PT ;  /* 0xff80000003057812 */ /* 0x000fc800078ec0ff */
[----:B------:R-:W-:-:S05]  /*08a0*/  IADD3 R3, PT, PT, R0, -R5, RZ ;  /* 0x8000000500037210 */ /* 0x000fca0007ffe0ff */
[----:B------:R-:W-:Y:S01]  /*08b0*/  FADD R7, R3, -1 ;  /* 0xbf80000003077421 */ /* 0x000fe20000000000 */
[----:B------:R-:W-:Y:S02]  /*08c0*/  FSEL R3, RZ, -23, P0 ;  /* 0xc1b80000ff037808 */ /* 0x000fe40000000000 */
[----:B------:R-:W-:Y:S01]  /*08d0*/  ISETP.GT.U32.AND P0, PT, R0, 0x7f7fffff, PT ;  /* 0x7f7fffff0000780c */ /* 0x000fe20003f04070 */
        /* <DEDUP_REMOVED lines=8> */
[----:B------:R-:W-:Y:S02]  /*0960*/  I2FP.F32.S32 R4, R5 ;  /* 0x0000000500047245 */ /* 0x000fe40000201400 */
[----:B------:R-:W-:Y:S01]  /*0970*/  MOV R5, 0x7f800000 ;  /* 0x7f80000000057802 */ /* 0x000fe20000000f00 */
[C---:B------:R-:W-:Y:S02]  /*0980*/  FMUL R16, R7.reuse, R16 ;  /* 0x0000001007107220 */ /* 0x040fe40000400000 */
[----:B------:R-:W-:Y:S01]  /*0990*/  FFMA R4, R4, 1.1920928955078125e-07, R3 ;  /* 0x3400000004047823 */ /* 0x000fe20000000003 */
[----:B------:R-:W-:Y:S01]  /*09a0*/  SHF.R.U32.HI R3, RZ, 0x2, R14 ;  /* 0x00000002ff037819 */ /* 0x000fe2000001160e */
[----:B------:R-:W-:-:S03]  /*09b0*/  FFMA R7, R7, R16, R7 ;  /* 0x0000001007077223 */ /* 0x000fc60000000007 */
[----:B------:R-:W-:Y:S01]  /*09c0*/  LOP3.LUT R3, R3, R14, RZ, 0x3c, !PT ;  /* 0x0000000e03037212 */ /* 0x000fe200078e3cff */
[----:B------:R-:W-:Y:S01]  /*09d0*/  FFMA R7, R4, 0.69314718246459960938, R7 ;  /* 0x3f31721804077823 */ /* 0x000fe20000000007 */
[C---:B------:R-:W-:Y:S01]  /*09e0*/  @P0 FFMA R7, R0.reuse, R5, +INF ;  /* 0x7f80000000070423 */ /* 0x040fe20000000005 */
[----:B------:R-:W-:Y:S02]  /*09f0*/  SHF.L.U32 R4, R21, 0x4, RZ ;  /* 0x0000000415047819 */ /* 0x000fe400000006ff */
[----:B------:R-:W-:Y:S02]  /*0a00*/  IMAD.SHL.U32 R5, R3, 0x2, RZ ;  /* 0x0000000203057824 */ /* 0x000fe400078e00ff */
[----:B------:R-:W-:Y:S01]  /*0a10*/  FMUL R7, R7, -2 ;  /* 0xc000000007077820 */ /* 0x000fe20000400000 */
[----:B------:R-:W-:Y:S02]  /*0a20*/  FSETP.NEU.AND P0, PT, R0, RZ, PT ;  /* 0x000000ff0000720b */ /* 0x000fe40003f0d000 */
[----:B------:R-:W-:-:S02]  /*0a30*/  LOP3.LUT R4, R3, R5, R4, 0x96, !PT ;  /* 0x0000000503047212 */ /* 0x000fc400078e9604 */
[----:B------:R-:W-:Y:S02]  /*0a40*/  FSEL R5, R7, +INF , P0 ;  /* 0x7f80000007057808 */ /* 0x000fe40000000000 */
[----:B------:R-:W-:Y:S02]  /*0a50*/  LOP3.LUT R7, R4, R21, RZ, 0x3c, !PT ;  /* 0x0000001504077212 */ /* 0x000fe400078e3cff */
[----:B------:R0:W1:Y:S01]  /*0a60*/  MUFU.RSQ R4, R5 ;  /* 0x0000000500047308 */ /* 0x0000620000001400 */
[----:B------:R-:W-:Y:S01]  /*0a70*/  VIADD R3, R5, 0xf3000000 ;  /* 0xf300000005037836 */ /* 0x000fe20000000000 */
[----:B------:R-:W-:-:S04]  /*0a80*/  IADD3 R0, PT, PT, R6, 0xb0f8a, R7 ;  /* 0x000b0f8a06007810 */ /* 0x000fc80007ffe007 */
[----:B------:R-:W-:Y:S01]  /*0a90*/  ISETP.GT.U32.AND P0, PT, R3, 0x727fffff, PT ;  /* 0x727fffff0300780c */ /* 0x000fe20003f04070 */
[----:B------:R-:W-:Y:S01]  /*0aa0*/  HFMA2 R3, -RZ, RZ, 0.1495361328125, 0.0004794597625732421875 ;  /* 0x30c90fdbff037431 */ /* 0x000fe200000001ff */
[----:B------:R-:W-:-:S05]  /*0ab0*/  I2FP.F32.U32 R0, R0 ;  /* 0x0000000000007245 */ /* 0x000fca0000201000 */
[----:B------:R-:W-:-:S06]  /*0ac0*/  FFMA R3, R0, R3, 7.314590599882819788e-10 ;  /* 0x30490fdb00037423 */ /* 0x000fcc0000000003 */
[----:B01----:R-:W-:Y:S05]  /*0ad0*/  @!P0 BRA `(.L_x_147) ;  /* 0x0000000000108947 */ /* 0x003fea0003800000 */
[----:B------:R-:W-:Y:S01]  /*0ae0*/  IMAD.MOV.U32 R0, RZ, RZ, R5 ;  /* 0x000000ffff007224 */ /* 0x000fe200078e0005 */
[----:B------:R-:W-:-:S07]  /*0af0*/  MOV R18, 0xb10 ;  /* 0x00000b1000127802 */ /* 0x000fce0000000f00 */
[----:B------:R-:W-:Y:S05]  /*0b00*/  CALL.REL.NOINC `($__internal_7_$__cuda_sm20_sqrt_rn_f32_slowpath) ;  /* 0x0000000400d87944 */ /* 0x000fea0003c00000 */
[----:B------:R-:W-:Y:S05]  /*0b10*/  BRA `(.L_x_148) ;  /* 0x0000000000107947 */ /* 0x000fea0003800000 */
.L_x_147:
[----:B------:R-:W-:Y:S01]  /*0b20*/  FMUL.FTZ R0, R5, R4 ;  /* 0x0000000405007220 */ /* 0x000fe20000410000 */
[----:B------:R-:W-:-:S03]  /*0b30*/  FMUL.FTZ R4, R4, 0.5 ;  /* 0x3f00000004047820 */ /* 0x000fc60000410000 */
[----:B------:R-:W-:-:S04]  /*0b40*/  FFMA R5, -R0, R0, R5 ;  /* 0x0000000000057223 */ /* 0x000fc80000000105 */
[----:B------:R-:W-:-:S07]  /*0b50*/  FFMA R0, R5, R4, R0 ;  /* 0x0000000405007223 */ /* 0x000fce0000000000 */
.L_x_148:
[----:B------:R-:W-:Y:S05]  /*0b60*/  BSYNC.RECONVERGENT B1 ;  /* 0x0000000000017941 */ /* 0x000fea0003800200 */
.L_x_146:
[----:B------:R-:W-:Y:S01]  /*0b70*/  SHF.R.U32.HI R4, RZ, 0x2, R15 ;  /* 0x00000002ff047819 */ /* 0x000fe2000001160f */
[----:B------:R-:W-:Y:S01]  /*0b80*/  FMUL.RZ R18, R3, 0.15915493667125701904 ;  /* 0x3e22f98303127820 */ /* 0x000fe2000040c000 */
[----:B------:R-:W-:Y:S01]  /*0b90*/  SHF.L.U32 R5, R7, 0x4, RZ ;  /* 0x0000000407057819 */ /* 0x000fe200000006ff */
[----:B------:R-:W-:Y:S01]  /*0ba0*/  HFMA2 R23, -RZ, RZ, 0.1495361328125, 0.0004794597625732421875 ;  /* 0x30c90fdbff177431 */ /* 0x000fe200000001ff */
[----:B------:R-:W-:Y:S01]  /*0bb0*/  LOP3.LUT R4, R4, R15, RZ, 0x3c, !PT ;  /* 0x0000000f04047212 */ /* 0x000fe200078e3cff */
[----:B------:R-:W-:Y:S01]  /*0bc0*/  IMAD.MOV.U32 R15, RZ, RZ, 0x3e055027 ;  /* 0x3e055027ff0f7424 */ /* 0x000fe200078e00ff */
[----:B------:R-:W-:Y:S01]  /*0bd0*/  SHF.R.U32.HI R3, RZ, 0x2, R8 ;  /* 0x00000002ff037819 */ /* 0x000fe20000011608 */
[----:B------:R-:W-:Y:S02]  /*0be0*/  BSSY.RECONVERGENT B1, `(.L_x_149) ;  /* 0x000003c000017945 */ /* 0x000fe40003800200 */
[----:B------:R-:W-:Y:S01]  /*0bf0*/  IMAD.SHL.U32 R14, R4, 0x2, RZ ;  /* 0x00000002040e7824 */ /* 0x000fe200078e00ff */
[----:B------:R-:W-:-:S02]  /*0c00*/  LOP3.LUT R8, R3, R8, RZ, 0x3c, !PT ;  /* 0x0000000803087212 */ /* 0x000fc400078e3cff */
[----:B------:R-:W0:Y:S02]  /*0c10*/  MUFU.SIN R3, R18 ;  /* 0x0000001200037308 */ /* 0x000e240000000400 */
[----:B------:R-:W-:Y:S02]  /*0c20*/  LOP3.LUT R4, R4, R14, R5, 0x96, !PT ;  /* 0x0000000e04047212 */ /* 0x000fe400078e9605 */
[----:B------:R-:W-:Y:S02]  /*0c30*/  MOV R14, 0x2f800000 ;  /* 0x2f800000000e7802 */ /* 0x000fe40000000f00 */
[----:B------:R-:W-:-:S04]  /*0c40*/  LOP3.LUT R4, R4, R7, RZ, 0x3c, !PT ;  /* 0x0000000704047212 */ /* 0x000fc800078e3cff */
[----:B------:R-:W-:-:S04]  /*0c50*/  IADD3 R5, PT, PT, R6, 0x10974f, R4 ;  /* 0x0010974f06057810 */ /* 0x000fc80007ffe004 */
[----:B------:R-:W-:Y:S01]  /*0c60*/  I2FP.F32.U32 R5, R5 ;  /* 0x0000000500057245 */ /* 0x000fe20000201000 */
[----:B0-----:R-:W-:-:S04]  /*0c70*/  FMUL R3, R3, R0 ;  /* 0x0000000003037220 */ /* 0x001fc80000400000 */
[----:B------:R-:W-:-:S05]  /*0c80*/  FFMA R5, R5, R14, 1.1641532182693481445e-10 ;  /* 0x2f00000005057423 */ /* 0x000fca000000000e */
[----:B------:R-:W-:-:S13]  /*0c90*/  FSETP.GEU.AND P0, PT, R5, 1.175494350822287508e-38, PT ;  /* 0x008000000500780b */ /* 0x000fda0003f0e000 */
[----:B------:R-:W-:-:S04]  /*0ca0*/  @!P0 FMUL R5, R5, 8388608 ;  /* 0x4b00000005058820 */ /* 0x000fc80000400000 */
[----:B------:R-:W-:-:S05]  /*0cb0*/  VIADD R14, R5, 0xc0d55555 ;  /* 0xc0d55555050e7836 */ /* 0x000fca0000000000 */
[----:B------:R-:W-:-:S04]  /*0cc0*/  LOP3.LUT R16, R14, 0xff800000, RZ, 0xc0, !PT ;  /* 0xff8000000e107812 */ /* 0x000fc800078ec0ff */
[-C--:B------:R-:W-:Y:S02]  /*0cd0*/  IADD3 R14, PT, PT, R5, -R16.reuse, RZ ;  /* 0x80000010050e7210 */ /* 0x080fe40007ffe0ff */
[----:B------:R-:W-:-:S03]  /*0ce0*/  I2FP.F32.S32 R16, R16 ;  /* 0x0000001000107245 */ /* 0x000fc60000201400 */
        /* <DEDUP_REMOVED lines=9> */
[----:B------:R-:W-:Y:S02]  /*0d80*/  FSEL R15, RZ, -23, P0 ;  /* 0xc1b80000ff0f7808 */ /* 0x000fe40000000000 */
[----:B------:R-:W-:Y:S01]  /*0d90*/  ISETP.GT.U32.AND P0, PT, R5, 0x7f7fffff, PT ;  /* 0x7f7fffff0500780c */ /* 0x000fe20003f04070 */
[----:B------:R-:W-:Y:S02]  /*0da0*/  FMUL R19, R14, R19 ;  /* 0x000000130e137220 */ /* 0x000fe40000400000 */
[----:B------:R-:W-:Y:S01]  /*0db0*/  FFMA R15, R16, 1.1920928955078125e-07, R15 ;  /* 0x34000000100f7823 */ /* 0x000fe2000000000f */
[----:B------:R-:W-:Y:S01]  /*0dc0*/  MOV R16, 0x7f800000 ;  /* 0x7f80000000107802 */ /* 0x000fe20000000f00 */
[----:B------:R-:W-:Y:S01]  /*0dd0*/  FFMA R14, R14, R19, R14 ;  /* 0x000000130e0e7223 */ /* 0x000fe2000000000e */
[----:B------:R-:W-:-:S03]  /*0de0*/  SHF.L.U32 R19, R4, 0x4, RZ ;  /* 0x0000000404137819 */ /* 0x000fc600000006ff */
[----:B------:R-:W-:Y:S01]  /*0df0*/  FFMA R15, R15, 0.69314718246459960938, R14 ;  /* 0x3f3172180f0f7823 */ /* 0x000fe2000000000e */
[----:B------:R-:W-:-:S03]  /*0e00*/  IMAD.SHL.U32 R14, R8, 0x2, RZ ;  /* 0x00000002080e7824 */ /* 0x000fc600078e00ff */
[C---:B------:R-:W-:Y:S01]  /*0e10*/  @P0 FFMA R15, R5.reuse, R16, +INF ;  /* 0x7f800000050f0423 */ /* 0x040fe20000000010 */
[----:B------:R-:W-:Y:S02]  /*0e20*/  FSETP.NEU.AND P0, PT, R5, RZ, PT ;  /* 0x000000ff0500720b */ /* 0x000fe40003f0d000 */
[----:B------:R-:W-:Y:S01]  /*0e30*/  LOP3.LUT R19, R8, R14, R19, 0x96, !PT ;  /* 0x0000000e08137212 */ /* 0x000fe200078e9613 */
[----:B------:R-:W-:Y:S01]  /*0e40*/  FMUL R16, R15, -2 ;  /* 0xc00000000f107820 */ /* 0x000fe20000400000 */
[----:B------:R-:W-:Y:S01]  /*0e50*/  VIADD R14, R6, 0x161f14 ;  /* 0x00161f14060e7836 */ /* 0x000fe20000000000 */
[----:B------:R-:W0:Y:S01]  /*0e60*/  MUFU.COS R15, R18 ;  /* 0x00000012000f7308 */ /* 0x000e220000000000 */
[----:B------:R-:W-:Y:S02]  /*0e70*/  LOP3.LUT R5, R19, R4, RZ, 0x3c, !PT ;  /* 0x0000000413057212 */ /* 0x000fe400078e3cff */
[----:B------:R-:W-:-:S03]  /*0e80*/  FSEL R16, R16, +INF , P0 ;  /* 0x7f80000010107808 */ /* 0x000fc60000000000 */
[----:B------:R-:W-:Y:S01]  /*0e90*/  IMAD.IADD R6, R5, 0x1, R14 ;  /* 0x0000000105067824 */ /* 0x000fe200078e020e */
[----:B------:R-:W-:Y:S01]  /*0ea0*/  IADD3 R8, PT, PT, R16, -0xd000000, RZ ;  /* 0xf300000010087810 */ /* 0x000fe20007ffe0ff */
[----:B------:R1:W2:Y:S03]  /*0eb0*/  MUFU.RSQ R19, R16 ;  /* 0x0000001000137308 */ /* 0x0002a60000001400 */
[----:B------:R-:W-:Y:S02]  /*0ec0*/  ISETP.GT.U32.AND P0, PT, R8, 0x727fffff, PT ;  /* 0x727fffff0800780c */ /* 0x000fe40003f04070 */
[----:B------:R-:W-:Y:S01]  /*0ed0*/  I2FP.F32.U32 R8, R6 ;  /* 0x0000000600087245 */ /* 0x000fe20000201000 */
[----:B0-----:R-:W-:-:S04]  /*0ee0*/  FMUL R6, R15, R0 ;  /* 0x000000000f067220 */ /* 0x001fc80000400000 */
[----:B------:R-:W-:-:S06]  /*0ef0*/  FFMA R8, R8, R23, 7.314590599882819788e-10 ;  /* 0x30490fdb08087423 */ /* 0x000fcc0000000017 */
[----:B-1----:R-:W-:Y:S05]  /*0f00*/  @!P0 BRA `(.L_x_150) ;  /* 0x0000000000148947 */ /* 0x002fea0003800000 */
[----:B------:R-:W-:Y:S01]  /*0f10*/  IMAD.MOV.U32 R0, RZ, RZ, R16 ;  /* 0x000000ffff007224 */ /* 0x000fe200078e0010 */
[----:B------:R-:W-:-:S07]  /*0f20*/  MOV R18, 0xf40 ;  /* 0x00000f4000127802 */ /* 0x000fce0000000f00 */
[----:B--2---:R-:W-:Y:S05]  /*0f30*/  CALL.REL.NOINC `($__internal_7_$__cuda_sm20_sqrt_rn_f32_slowpath) ;  /* 0x0000000000cc7944 */ /* 0x004fea0003c00000 */
[----:B------:R-:W-:Y:S01]  /*0f40*/  MOV R25, R0 ;  /* 0x0000000000197202 */ /* 0x000fe20000000f00 */
[----:B------:R-:W-:Y:S06]  /*0f50*/  BRA `(.L_x_151) ;  /* 0x0000000000107947 */ /* 0x000fec0003800000 */
.L_x_150:
[----:B--2---:R-:W-:Y:S01]  /*0f60*/  FMUL.FTZ R25, R16, R19 ;  /* 0x0000001310197220 */ /* 0x004fe20000410000 */
[----:B------:R-:W-:-:S03]  /*0f70*/  FMUL.FTZ R15, R19, 0.5 ;  /* 0x3f000000130f7820 */ /* 0x000fc60000410000 */
[----:B------:R-:W-:-:S04]  /*0f80*/  FFMA R0, -R25, R25, R16 ;  /* 0x0000001919007223 */ /* 0x000fc80000000110 */
[----:B------:R-:W-:-:S07]  /*0f90*/  FFMA R25, R0, R15, R25 ;  /* 0x0000000f00197223 */ /* 0x000fce0000000019 */
.L_x_151:
[----:B------:R-:W-:Y:S05]  /*0fa0*/  BSYNC.RECONVERGENT B1 ;  /* 0x0000000000017941 */ /* 0x000fea0003800200 */
.L_x_149:
[----:B------:R-:W-:Y:S01]  /*0fb0*/  FMUL.RZ R18, R8, 0.15915493667125701904 ;  /* 0x3e22f98308127820 */ /* 0x000fe2000040c000 */
[----:B------:R-:W-:Y:S01]  /*0fc0*/  IMAD.MOV.U32 R8, RZ, RZ, R21 ;  /* 0x000000ffff087224 */ /* 0x000fe200078e0015 */
[----:B------:R-:W-:Y:S01]  /*0fd0*/  MOV R15, R9 ;  /* 0x00000009000f7202 */ /* 0x000fe20000000f00 */
[----:B------:R-:W-:Y:S01]  /*0fe0*/  IMAD.MOV.U32 R16, RZ, RZ, 0x1 ;  /* 0x00000001ff107424 */ /* 0x000fe200078e00ff */
[----:B------:R-:W0:Y:S08]  /*0ff0*/  MUFU.SIN R24, R18 ;  /* 0x0000001200187308 */ /* 0x000e300000000400 */
[----:B------:R-:W1:Y:S01]  /*1000*/  MUFU.COS R0, R18 ;  /* 0x0000001200007308 */ /* 0x000e620000000000 */
[-C--:B0-----:R-:W-:Y:S01]  /*1010*/  FMUL R24, R24, R25.reuse ;  /* 0x0000001918187220 */ /* 0x081fe20000400000 */
[----:B-1----:R-:W-:-:S07]  /*1020*/  FMUL R25, R0, R25 ;  /* 0x0000001900197220 */ /* 0x002fce0000400000 */
.L_x_145:
[----:B------:R-:W-:Y:S05]  /*1030*/  BSYNC.RECONVERGENT B0 ;  /* 0x0000000000007941 */ /* 0x000fea0003800200 */
.L_x_140:
[----:B------:R-:W-:Y:S01]  /*1040*/  IADD3 R0, PT, PT, R20, -0xd000000, RZ ;  /* 0xf300000014007810 */ /* 0x000fe20007ffe0ff */
[----:B------:R0:W1:Y:S01]  /*1050*/  MUFU.RSQ R19, R20 ;  /* 0x0000001400137308 */ /* 0x0000620000001400 */
[----:B------:R-:W-:Y:S02]  /*1060*/  BSSY.RECONVERGENT B0, `(.L_x_152) ;  /* 0x000000c000007945 */ /* 0x000fe40003800200 */
[----:B------:R-:W-:-:S13]  /*1070*/  ISETP.GT.U32.AND P0, PT, R0, 0x727fffff, PT ;  /* 0x727fffff0000780c */ /* 0x000fda0003f04070 */
[----:B0-----:R-:W-:Y:S05]  /*1080*/  @!P0 BRA `(.L_x_153) ;  /* 0x0000000000148947 */ /* 0x001fea0003800000 */
[----:B------:R-:W-:Y:S01]  /*1090*/  IMAD.MOV.U32 R0, RZ, RZ, R20 ;  /* 0x000000ffff007224 */ /* 0x000fe200078e0014 */
[----:B------:R-:W-:-:S07]  /*10a0*/  MOV R18, 0x10c0 ;  /* 0x000010c000127802 */ /* 0x000fce0000000f00 */
[----:B-1----:R-:W-:Y:S05]  /*10b0*/  CALL.REL.NOINC `($__internal_7_$__cuda_sm20_sqrt_rn_f32_slowpath) ;  /* 0x00000000006c7944 */ /* 0x002fea0003c00000 */
[----:B------:R-:W-:Y:S01]  /*10c0*/  MOV R9, R0 ;  /* 0x0000000000097202 */ /* 0x000fe20000000f00 */
[----:B------:R-:W-:Y:S06]  /*10d0*/  BRA `(.L_x_154) ;  /* 0x0000000000107947 */ /* 0x000fec0003800000 */
.L_x_153:
[C---:B-1----:R-:W-:Y:S01]  /*10e0*/  FMUL.FTZ R9, R19.reuse, R20 ;  /* 0x0000001413097220 */ /* 0x042fe20000410000 */
[----:B------:R-:W-:-:S03]  /*10f0*/  FMUL.FTZ R0, R19, 0.5 ;  /* 0x3f00000013007820 */ /* 0x000fc60000410000 */
[----:B------:R-:W-:-:S04]  /*1100*/  FFMA R20, -R9, R9, R20 ;  /* 0x0000000909147223 */ /* 0x000fc80000000114 */
[----:B------:R-:W-:-:S07]  /*1110*/  FFMA R9, R20, R0, R9 ;  /* 0x0000000014097223 */ /* 0x000fce0000000009 */
.L_x_154:
[----:B------:R-:W-:Y:S05]  /*1120*/  BSYNC.RECONVERGENT B0 ;  /* 0x0000000000007941 */ /* 0x000fea0003800200 */
.L_x_152:
[----:B------:R-:W0:Y:S01]  /*1130*/  LDC.64 R18, c[0x0][0x380] ;  /* 0x0000e000ff127b82 */ /* 0x000e220000000a00 */
[C---:B------:R-:W-:Y:S01]  /*1140*/  FMUL R27, R9.reuse, R6 ;  /* 0x00000006091b7220 */ /* 0x040fe20000400000 */
[----:B------:R-:W-:Y:S02]  /*1150*/  IMAD.MOV.U32 R6, RZ, RZ, R8 ;  /* 0x000000ffff067224 */ /* 0x000fe400078e0008 */
[C---:B------:R-:W-:Y:S01]  /*1160*/  FMUL R3, R9.reuse, R3 ;  /* 0x0000000309037220 */ /* 0x040fe20000400000 */
[----:B------:R-:W-:Y:S01]  /*1170*/  FMUL R9, R9, R24 ;  /* 0x0000001809097220 */ /* 0x000fe20000400000 */
[----:B------:R-:W-:Y:S02]  /*1180*/  STG.E.64 desc[UR4][R12.64+0x10], R4 ;  /* 0x000010040c007986 */ /* 0x000fe4000c101b04 */
[----:B------:R-:W1:Y:S02]  /*1190*/  LDC.64 R20, c[0x0][0x388] ;  /* 0x0000e200ff147b82 */ /* 0x000e640000000a00 */
[----:B------:R-:W-:Y:S04]  /*11a0*/  STG.E.64 desc[UR4][R12.64+0x28], R10 ;  /* 0x0000280a0c007986 */ /* 0x000fe8000c101b04 */
[----:B------:R-:W-:Y:S02]  /*11b0*/  STG.E desc[UR4][R12.64+0x20], R25 ;  /* 0x000020190c007986 */ /* 0x000fe4000c101904 */
[----:B------:R-:W2:Y:S02]  /*11c0*/  LDC.64 R22, c[0x0][0x390] ;  /* 0x0000e400ff167b82 */ /* 0x000ea40000000a00 */
[----:B------:R-:W-:Y:S04]  /*11d0*/  STG.E.64 desc[UR4][R12.64], R14 ;  /* 0x0000000e0c007986 */ /* 0x000fe8000c101b04 */
[----:B------:R-:W-:Y:S01]  /*11e0*/  STG.E.64 desc[UR4][R12.64+0x8], R6 ;  /* 0x000008060c007986 */ /* 0x000fe2000c101b04 */
[----:B0-----:R-:W-:-:S03]  /*11f0*/  IMAD.WIDE R18, R2, 0x4, R18 ;  /* 0x0000000402127825 */ /* 0x001fc600078e0212 */
[----:B------:R-:W-:Y:S04]  /*1200*/  STG.E.64 desc[UR4][R12.64+0x18], R16 ;  /* 0x000018100c007986 */ /* 0x000fe8000c101b04 */
[----:B------:R-:W-:Y:S01]  /*1210*/  REDG.E.ADD.F32.FTZ.RN.STRONG.GPU desc[UR4][R18.64], R3 ;  /* 0x00000003120079a6 */ /* 0x000fe2000c12f304 */
[----:B-1----:R-:W-:-:S05]  /*1220*/  IMAD.WIDE R20, R2, 0x4, R20 ;  /* 0x0000000402147825 */ /* 0x002fca00078e0214 */
[----:B------:R-:W-:Y:S01]  /*1230*/  REDG.E.ADD.F32.FTZ.RN.STRONG.GPU desc[UR4][R20.64], R27 ;  /* 0x0000001b140079a6 */ /* 0x000fe2000c12f304 */
[----:B--2---:R-:W-:-:S05]  /*1240*/  IMAD.WIDE R22, R2, 0x4, R22 ;  /* 0x0000000402167825 */ /* 0x004fca00078e0216 */
[----:B------:R-:W-:Y:S01]  /*1250*/  REDG.E.ADD.F32.FTZ.RN.STRONG.GPU desc[UR4][R22.64], R9 ;  /* 0x00000009160079a6 */ /* 0x000fe2000c12f304 */
[----:B------:R-:W-:Y:S05]  /*1260*/  EXIT ;  /* 0x000000000000794d */ /* 0x000fea0003800000 */
        .weak           $__internal_7_$__cuda_sm20_sqrt_rn_f32_slowpath
        .type           $__internal_7_$__cuda_sm20_sqrt_rn_f32_slowpath,@function
        .size           $__internal_7_$__cuda_sm20_sqrt_rn_f32_slowpath,($__internal_8_$__cuda_sm3x_div_rn_noftz_f32_slowpath - $__internal_7_$__cuda_sm20_sqrt_rn_f32_slowpath)
$__internal_7_$__cuda_sm20_sqrt_rn_f32_slowpath:
[----:B------:R-:W-:-:S13]  /*1270*/  LOP3.LUT P0, RZ, R0, 0x7fffffff, RZ, 0xc0, !PT ;  /* 0x7fffffff00ff7812 */ /* 0x000fda000780c0ff */
[----:B------:R-:W-:Y:S01]  /*1280*/  @!P0 MOV R23, R0 ;  /* 0x0000000000178202 */ /* 0x000fe20000000f00 */
[----:B------:R-:W-:Y:S06]  /*1290*/  @!P0 BRA `(.L_x_155) ;  /* 0x0000000000408947 */ /* 0x000fec0003800000 */
[----:B------:R-:W-:-:S13]  /*12a0*/  FSETP.GEU.FTZ.AND P0, PT, R0, RZ, PT ;  /* 0x000000ff0000720b */ /* 0x000fda0003f1e000 */
[----:B------:R-:W-:Y:S01]  /*12b0*/  @!P0 IMAD.MOV.U32 R23, RZ, RZ, 0x7fffffff ;  /* 0x7fffffffff178424 */ /* 0x000fe200078e00ff */
        /* <DEDUP_REMOVED lines=8> */
[----:B------:R-:W-:-:S03]  /*1340*/  @P0 FMUL.FTZ R22, R27, 0.5 ;  /* 0x3f0000001b160820 */ /* 0x000fc60000410000 */
[----:B------:R-:W-:-:S04]  /*1350*/  @P0 FADD.FTZ R23, -R19, -RZ ;  /* 0x800000ff13170221 */ /* 0x000fc80000010100 */
[----:B------:R-:W-:Y:S01]  /*1360*/  @P0 FFMA R28, R19, R23, R26 ;  /* 0x00000017131c0223 */ /* 0x000fe2000000001a */
[----:B------:R-:W-:-:S03]  /*1370*/  @!P0 MOV R23, R0 ;  /* 0x0000000000178202 */ /* 0x000fc60000000f00 */
[----:B------:R-:W-:-:S04]  /*1380*/  @P0 FFMA R22, R28, R22, R19 ;  /* 0x000000161c160223 */ /* 0x000fc80000000013 */
[----:B------:R-:W-:-:S07]  /*1390*/  @P0 FMUL.FTZ R23, R22, 2.3283064365386962891e-10 ;  /* 0x2f80000016170820 */ /* 0x000fce0000410000 */
.L_x_155:
[----:B------:R-:W-:Y:S02]  /*13a0*/  HFMA2 R19, -RZ, RZ, 0, 0 ;  /* 0x00000000ff137431 */ /* 0x000fe400000001ff */
[----:B------:R-:W-:Y:S02]  /*13b0*/  IMAD.MOV.U32 R0, RZ, RZ, R23 ;  /* 0x000000ffff007224 */ /* 0x000fe400078e0017 */
[----:B------:R-:W-:Y:S05]  /*13c0*/  RET.REL.NODEC R18 `(_Z22addThermalField_kernelPfS_S_PKfS1_PKhP17curandStateXORWOWfffi) ;  /* 0xffffffec120c7950 */ /* 0x000fea0003c3ffff */
        .weak           $__internal_8_$__cuda_sm3x_div_rn_noftz_f32_slowpath
        .type           $__internal_8_$__cuda_sm3x_div_rn_noftz_f32_slowpath,@function
        .size           $__internal_8_$__cuda_sm3x_div_rn_noftz_f32_slowpath,(.L_x_226 - $__internal_8_$__cuda_sm3x_div_rn_noftz_f32_slowpath)
$__internal_8_$__cuda_sm3x_div_rn_noftz_f32_slowpath:
[----:B------:R-:W-:Y:S01]  /*13d0*/  SHF.R.U32.HI R6, RZ, 0x17, R3 ;  /* 0x00000017ff067819 */ /* 0x000fe20000011603 */
[----:B------:R-:W-:Y:S01]  /*13e0*/  BSSY.RECONVERGENT B1, `(.L_x_156) ;  /* 0x0000064000017945 */ /* 0x000fe20003800200 */
[--C-:B------:R-:W-:Y:S01]  /*13f0*/  SHF.R.U32.HI R5, RZ, 0x17, R0.reuse ;  /* 0x00000017ff057819 */ /* 0x100fe20000011600 */
[----:B------:R-:W-:Y:S01]  /*1400*/  IMAD.MOV.U32 R7, RZ, RZ, R0 ;  /* 0x000000ffff077224 */ /* 0x000fe200078e0000 */
[----:B------:R-:W-:Y:S02]  /*1410*/  LOP3.LUT R6, R6, 0xff, RZ, 0xc0, !PT ;  /* 0x000000ff06067812 */ /* 0x000fe400078ec0ff */
[----:B------:R-:W-:Y:S02]  /*1420*/  LOP3.LUT R5, R5, 0xff, RZ, 0xc0, !PT ;  /* 0x000000ff05057812 */ /* 0x000fe400078ec0ff */
[----:B------:R-:W-:Y:S01]  /*1430*/  MOV R8, R3 ;  /* 0x0000000300087202 */ /* 0x000fe20000000f00 */
[----:B------:R-:W-:Y:S01]  /*1440*/  VIADD R11, R6, 0xffffffff ;  /* 0xffffffff060b7836 */ /* 0x000fe20000000000 */
[----:B------:R-:W-:-:S04]  /*1450*/  IADD3 R10, PT, PT, R5, -0x1, RZ ;  /* 0xffffffff050a7810 */ /* 0x000fc80007ffe0ff */
        /* <DEDUP_REMOVED lines=27> */
.L_x_157:
[----:B------:R-:W-:Y:S01]  /*1610*/  LEA R3, R6, 0xc0800000, 0x17 ;  /* 0xc080000006037811 */ /* 0x000fe200078eb8ff */
[----:B------:R-:W-:Y:S01]  /*1620*/  BSSY.RECONVERGENT B2, `(.L_x_162) ;  /* 0x0000036000027945 */ /* 0x000fe20003800200 */
[----:B------:R-:W-:-:S03]  /*1630*/  IADD3 R5, PT, PT, R5, -0x7f, RZ ;  /* 0xffffff8105057810 */ /* 0x000fc60007ffe0ff */
        /* <DEDUP_REMOVED lines=48> */
.L_x_164:
[----:B------:R-:W-:-:S04]  /*1940*/  LOP3.LUT R0, R0, 0x80000000, RZ, 0xc0, !PT ;  /* 0x8000000000007812 */ /* 0x000fc800078ec0ff */
[----:B------:R-:W-:Y:S01]  /*1950*/  LOP3.LUT R0, R0, 0x7f800000, RZ, 0xfc, !PT ;  /* 0x7f80000000007812 */ /* 0x000fe200078efcff */
[----:B------:R-:W-:Y:S06]  /*1960*/  BRA `(.L_x_165) ;  /* 0x0000000000047947 */ /* 0x000fec0003800000 */
.L_x_163:
[----:B------:R-:W-:-:S07]  /*1970*/  LEA R0, R6, R0, 0x17 ;  /* 0x0000000006007211 */ /* 0x000fce00078eb8ff */
.L_x_165:
[----:B------:R-:W-:Y:S05]  /*1980*/  BSYNC.RECONVERGENT B2 ;  /* 0x0000000000027941 */ /* 0x000fea0003800200 */
.L_x_162:
[----:B------:R-:W-:Y:S05]  /*1990*/  BRA `(.L_x_166) ;  /* 0x0000000000207947 */ /* 0x000fea0003800000 */
.L_x_161:
[----:B------:R-:W-:-:S04]  /*19a0*/  LOP3.LUT R0, R8, 0x80000000, R7, 0x48, !PT ;  /* 0x8000000008007812 */ /* 0x000fc800078e4807 */
[----:B------:R-:W-:Y:S01]  /*19b0*/  LOP3.LUT R0, R0, 0x7f800000, RZ, 0xfc, !PT ;  /* 0x7f80000000007812 */ /* 0x000fe200078efcff */
[----:B------:R-:W-:Y:S06]  /*19c0*/  BRA `(.L_x_166) ;  /* 0x0000000000147947 */ /* 0x000fec0003800000 */
.L_x_160:
[----:B------:R-:W-:Y:S01]  /*19d0*/  LOP3.LUT R0, R8, 0x80000000, R7, 0x48, !PT ;  /* 0x8000000008007812 */ /* 0x000fe200078e4807 */
[----:B------:R-:W-:Y:S06]  /*19e0*/  BRA `(.L_x_166) ;  /* 0x00000000000c7947 */ /* 0x000fec0003800000 */
.L_x_159:
[----:B------:R-:W0:Y:S01]  /*19f0*/  MUFU.RSQ R0, -QNAN ;  /* 0xffc0000000007908 */ /* 0x000e220000001400 */
[----:B------:R-:W-:Y:S05]  /*1a00*/  BRA `(.L_x_166) ;  /* 0x0000000000047947 */ /* 0x000fea0003800000 */
.L_x_158:
[----:B------:R-:W-:-:S07]  /*1a10*/  FADD.FTZ R0, R0, R3 ;  /* 0x0000000300007221 */ /* 0x000fce0000010000 */
.L_x_166:
[----:B------:R-:W-:Y:S05]  /*1a20*/  BSYNC.RECONVERGENT B1 ;  /* 0x0000000000017941 */ /* 0x000fea0003800200 */
.L_x_156:
[----:B------:R-:W-:-:S04]  /*1a30*/  HFMA2 R5, -RZ, RZ, 0, 0 ;  /* 0x00000000ff057431 */ /* 0x000fc800000001ff */
[----:B0-----:R-:W-:Y:S05]  /*1a40*/  RET.REL.NODEC R4 `(_Z22addThermalField_kernelPfS_S_PKfS1_PKhP17curandStateXORWOWfffi) ;  /* 0xffffffe4046c7950 */ /* 0x001fea0003c3ffff */
.L_x_167:
        /* <DEDUP_REMOVED lines=11> */
.L_x_226:


//--------------------- .text._Z20getRKKYEnergy_kernelPfPKfS1_S1_PKhfiiffiiiifff --------------------------
	.section	.text._Z20getRKKYEnergy_kernelPfPKfS1_S1_PKhfiiffiiiifff,"ax",@progbits
	.align	128
        .global         _Z20getRKKYEnergy_kernelPfPKfS1_S1_PKhfiiffiiiifff
        .type           _Z20getRKKYEnergy_kernelPfPKfS1_S1_PKhfiiffiiiifff,@function
        .size           _Z20getRKKYEnergy_kernelPfPKfS1_S1_PKhfiiffiiiifff,(.L_x_227 - _Z20getRKKYEnergy_kernelPfPKfS1_S1_PKhfiiffiiiifff)
        .other          _Z20getRKKYEnergy_kernelPfPKfS1_S1_PKhfiiffiiiifff,@"STO_CUDA_ENTRY STV_DEFAULT"
_Z20getRKKYEnergy_kernelPfPKfS1_S1_PKhfiiffiiiifff:
.text._Z20getRKKYEnergy_kernelPfPKfS1_S1_PKhfiiffiiiifff:
[----:B------:R-:W0:Y:S01]  /*0000*/  LDC R1, c[0x0][0x37c] ;  /* 0x0000df00ff017b82 */ /* 0x000e220000000800 */
[----:B------:R-:W1:Y:S07]  /*0010*/  S2R R5, SR_TID.X ;  /* 0x0000000000057919 */ /* 0x000e6e0000002100 */
[----:B------:R-:W2:Y:S01]  /*0020*/  LDC R9, c[0x0][0x3bc] ;  /* 0x0000ef00ff097b82 */ /* 0x000ea20000000800 */
[----:B------:R-:W2:Y:S01]  /*0030*/  LDCU.64 UR6, c[0x0][0x3c0] ;  /* 0x00007800ff0677ac */ /* 0x000ea20008000a00 */
[----:B0-----:R-:W-:-:S06]  /*0040*/  VIADD R1, R1, 0xffffffe0 ;  /* 0xffffffe001017836 */ /* 0x001fcc0000000000 */
[----:B------:R-:W1:Y:S08]  /*0050*/  S2UR UR4, SR_CTAID.X ;  /* 0x00000000000479c3 */ /* 0x000e700000002500 */
[----:B------:R-:W1:Y:S01]  /*0060*/  LDC R14, c[0x0][0x360] ;  /* 0x0000d800ff0e7b82 */ /* 0x000e620000000800 */
[----:B--2---:R-:W-:Y:S02]  /*0070*/  IMAD R3, R9, UR6, RZ ;  /* 0x0000000609037c24 */ /* 0x004fe4000f8e02ff */
[----:B-1----:R-:W-:-:S02]  /*0080*/  IMAD R14, R14, UR4, R5 ;  /* 0x000000040e0e7c24 */ /* 0x002fc4000f8e0205 */
[----:B------:R-:W-:-:S05]  /*0090*/  IMAD R5, R3, UR7, RZ ;  /* 0x0000000703057c24 */ /* 0x000fca000f8e02ff */
[----:B------:R-:W-:-:S13]  /*00a0*/  ISETP.GE.AND P0, PT, R14, R5, PT ;  /* 0x000000050e00720c */ /* 0x000fda0003f06270 */
[----:B------:R-:W-:Y:S05]  /*00b0*/  @P0 EXIT ;  /* 0x000000000000094d */ /* 0x000fea0003800000 */
[----:B------:R-:W0:Y:S01]  /*00c0*/  LDCU.64 UR4, c[0x0][0x3a0] ;  /* 0x00007400ff0477ac */ /* 0x000e220008000a00 */
[----:B------:R-:W1:Y:S01]  /*00d0*/  LDC.64 R6, c[0x0][0x380] ;  /* 0x0000e000ff067b82 */ /* 0x000e620000000a00 */
[----:B------:R-:W2:Y:S01]  /*00e0*/  LDCU.64 UR6, c[0x0][0x358] ;  /* 0x00006b00ff0677ac */ /* 0x000ea20008000a00 */
[C---:B0-----:R-:W-:Y:S01]  /*00f0*/  IADD3 R4, P0, PT, R14.reuse, UR4, RZ ;  /* 0x000000040e047c10 */ /* 0x041fe2000ff1e0ff */
[----:B------:R-:W0:Y:S03]  /*0100*/  LDCU UR4, c[0x0][0x3ac] ;  /* 0x00007580ff0477ac */ /* 0x000e260008000800 */
[----:B------:R-:W-:-:S05]  /*0110*/  LEA.HI.X.SX32 R5, R14, UR5, 0x1, P0 ;  /* 0x000000050e057c11 */ /* 0x000fca00080f0eff */
[----:B--2---:R-:W0:Y:S01]  /*0120*/  LDG.E.U8.CONSTANT R4, desc[UR6][R4.64] ;  /* 0x0000000604047981 */ /* 0x004e22000c1e9100 */
[----:B-1----:R-:W-:-:S05]  /*0130*/  IMAD.WIDE R6, R14, 0x4, R6 ;  /* 0x000000040e067825 */ /* 0x002fca00078e0206 */
[----:B------:R1:W-:Y:S01]  /*0140*/  STG.E desc[UR6][R6.64], RZ ;  /* 0x000000ff06007986 */ /* 0x0003e2000c101906 */
[----:B0-----:R-:W-:-:S13]  /*0150*/  ISETP.NE.AND P0, PT, R4, UR4, PT ;  /* 0x0000000404007c0c */ /* 0x001fda000bf05270 */
[----:B-1----:R-:W-:Y:S05]  /*0160*/  @P0 EXIT ;  /* 0x000000000000094d */ /* 0x002fea0003800000 */
[-C--:B------:R-:W-:Y:S01]  /*0170*/  IABS R11, R3.reuse ;  /* 0x00000003000b7213 */ /* 0x080fe20000000000 */
[----:B------:R-:W0:Y:S01]  /*0180*/  LDCU UR4, c[0x0][0x3c8] ;  /* 0x00007900ff0477ac */ /* 0x000e220008000800 */
[----:B------:R-:W-:Y:S02]  /*0190*/  IABS R8, R3 ;  /* 0x0000000300087213 */ /* 0x000fe40000000000 */
[----:B------:R-:W1:Y:S01]  /*01a0*/  I2F.RP R0, R11 ;  /* 0x0000000b00007306 */ /* 0x000e620000209400 */
[----:B------:R-:W2:Y:S07]  /*01b0*/  LDCU UR5, c[0x0][0x3a8] ;  /* 0x00007500ff0577ac */ /* 0x000eae0008000800 */
[----:B-1----:R-:W1:Y:S01]  /*01c0*/  MUFU.RCP R0, R0 ;  /* 0x0000000000007308 */ /* 0x002e620000001000 */
[----:B0-----:R-:W-:Y:S01]  /*01d0*/  UISETP.NE.AND UP0, UPT, UR4, URZ, UPT ;  /* 0x000000ff0400728c */ /* 0x001fe2000bf05270 */
[----:B-1----:R-:W-:Y:S01]  /*01e0*/  VIADD R4, R0, 0xffffffe ;  /* 0x0ffffffe00047836 */ /* 0x002fe20000000000 */
[----:B------:R-:W-:-:S05]  /*01f0*/  IABS R0, R9 ;  /* 0x0000000900007213 */ /* 0x000fca0000000000 */
[----:B------:R0:W1:Y:S02]  /*0200*/  F2I.FTZ.U32.TRUNC.NTZ R5, R4 ;  /* 0x0000000400057305 */ /* 0x000064000021f000 */
[----:B0-----:R-:W-:Y:S01]  /*0210*/  IMAD.MOV.U32 R4, RZ, RZ, RZ ;  /* 0x000000ffff047224 */ /* 0x001fe200078e00ff */
[----:B-1----:R-:W-:-:S05]  /*0220*/  IADD3 R2, PT, PT, RZ, -R5, RZ ;  /* 0x80000005ff027210 */ /* 0x002fca0007ffe0ff */
[----:B------:R-:W-:Y:S01]  /*0230*/  IMAD R13, R2, R11, RZ ;  /* 0x0000000b020d7224 */ /* 0x000fe200078e02ff */
[----:B------:R-:W-:-:S03]  /*0240*/  IABS R2, R14 ;  /* 0x0000000e00027213 */ /* 0x000fc60000000000 */
[----:B------:R-:W-:-:S04]  /*0250*/  IMAD.HI.U32 R5, R5, R13, R4 ;  /* 0x0000000d05057227 */ /* 0x000fc800078e0004 */
[----:B------:R-:W-:Y:S02]  /*0260*/  IMAD.MOV R4, RZ, RZ, -R8 ;  /* 0x000000ffff047224 */ /* 0x000fe400078e0a08 */
[----:B------:R-:W-:Y:S01]  /*0270*/  IMAD.HI.U32 R13, R5, R2, RZ ;  /* 0x00000002050d7227 */ /* 0x000fe200078e00ff */
[----:B------:R-:W0:Y:S03]  /*0280*/  I2F.RP R8, R0 ;  /* 0x0000000000087306 */ /* 0x000e260000209400 */
[----:B------:R-:W-:-:S05]  /*0290*/  IMAD R2, R13, R4, R2 ;  /* 0x000000040d027224 */ /* 0x000fca00078e0202 */
[----:B------:R-:W-:Y:S01]  /*02a0*/  ISETP.GT.U32.AND P2, PT, R11, R2, PT ;  /* 0x000000020b00720c */ /* 0x000fe20003f44070 */
[----:B0-----:R-:W0:-:S12]  /*02b0*/  MUFU.RCP R8, R8 ;  /* 0x0000000800087308 */ /* 0x001e180000001000 */
[-C--:B------:R-:W-:Y:S01]  /*02c0*/  @!P2 IADD3 R2, PT, PT, R2, -R11.reuse, RZ ;  /* 0x8000000b0202a210 */ /* 0x080fe20007ffe0ff */
[----:B------:R-:W-:Y:S01]  /*02d0*/  @!P2 VIADD R13, R13, 0x1 ;  /* 0x000000010d0da836 */ /* 0x000fe20000000000 */
[----:B------:R-:W-:Y:S02]  /*02e0*/  ISETP.NE.AND P2, PT, R3, RZ, PT ;  /* 0x000000ff0300720c */ /* 0x000fe40003f45270 */
[----:B------:R-:W-:Y:S02]  /*02f0*/  ISETP.GE.U32.AND P0, PT, R2, R11, PT ;  /* 0x0000000b0200720c */ /* 0x000fe40003f06070 */
[----:B------:R-:W-:-:S04]  /*0300*/  LOP3.LUT R2, R14, R3, RZ, 0x3c, !PT ;  /* 0x000000030e027212 */ /* 0x000fc800078e3cff */
[----:B------:R-:W-:Y:S01]  /*0310*/  ISETP.GE.AND P1, PT, R2, RZ, PT ;  /* 0x000000ff0200720c */ /* 0x000fe20003f26270 */
[----:B0-----:R-:W-:Y:S01]  /*0320*/  VIADD R4, R8, 0xffffffe ;  /* 0x0ffffffe08047836 */ /* 0x001fe20000000000 */
[----:B--2---:R-:W-:-:S03]  /*0330*/  MOV R8, UR5 ;  /* 0x0000000500087c02 */ /* 0x004fc60008000f00 */
[----:B------:R0:W1:Y:S02]  /*0340*/  F2I.FTZ.U32.TRUNC.NTZ R5, R4 ;  /* 0x0000000400057305 */ /* 0x000064000021f000 */
[----:B------:R-:W-:-:S06]  /*0350*/  @P0 IADD3 R13, PT, PT, R13, 0x1, RZ ;  /* 0x000000010d0d0810 */ /* 0x000fcc0007ffe0ff */
[----:B------:R-:W-:Y:S01]  /*0360*/  @!P1 IMAD.MOV R13, RZ, RZ, -R13 ;  /* 0x000000ffff0d9224 */ /* 0x000fe200078e0a0d */
[----:B------:R-:W-:Y:S01]  /*0370*/  @!P2 LOP3.LUT R13, RZ, R3, RZ, 0x33, !PT ;  /* 0x00000003ff0da212 */ /* 0x000fe200078e33ff */
[----:B0-----:R-:W-:-:S03]  /*0380*/  IMAD.MOV.U32 R4, RZ, RZ, RZ ;  /* 0x000000ffff047224 */ /* 0x001fc600078e00ff */
[----:B------:R-:W-:Y:S01]  /*0390*/  IADD3 R2, PT, PT, -R13, RZ, RZ ;  /* 0x000000ff0d027210 */ /* 0x000fe20007ffe1ff */
[----:B-1----:R-:W-:-:S04]  /*03a0*/  IMAD.MOV R11, RZ, RZ, -R5 ;  /* 0x000000ffff0b7224 */ /* 0x002fc800078e0a05 */
[----:B------:R-:W-:Y:S02]  /*03b0*/  IMAD R10, R3, R2, R14 ;  /* 0x00000002030a7224 */ /* 0x000fe400078e020e */
[----:B------:R-:W-:-:S03]  /*03c0*/  IMAD R3, R11, R0, RZ ;  /* 0x000000000b037224 */ /* 0x000fc600078e02ff */
[----:B------:R-:W-:Y:S01]  /*03d0*/  IABS R2, R10 ;  /* 0x0000000a00027213 */ /* 0x000fe20000000000 */
[----:B------:R-:W-:-:S04]  /*03e0*/  IMAD.HI.U32 R4, R5, R3, R4 ;  /* 0x0000000305047227 */ /* 0x000fc800078e0004 */
[----:B------:R-:W-:-:S04]  /*03f0*/  IMAD.MOV.U32 R3, RZ, RZ, R2 ;  /* 0x000000ffff037224 */ /* 0x000fc800078e0002 */
[----:B------:R-:W-:-:S05]  /*0400*/  IMAD.HI.U32 R12, R4, R3, RZ ;  /* 0x00000003040c7227 */ /* 0x000fca00078e00ff */
[----:B------:R-:W-:-:S05]  /*0410*/  IADD3 R2, PT, PT, -R12, RZ, RZ ;  /* 0x000000ff0c027210 */ /* 0x000fca0007ffe1ff */
[----:B------:R-:W-:-:S05]  /*0420*/  IMAD R3, R0, R2, R3 ;  /* 0x0000000200037224 */ /* 0x000fca00078e0203 */
[----:B------:R-:W-:-:S13]  /*0430*/  ISETP.GT.U32.AND P2, PT, R0, R3, PT ;  /* 0x000000030000720c */ /* 0x000fda0003f44070 */
[----:B------:R-:W-:Y:S02]  /*0440*/  @!P2 IMAD.IADD R3, R3, 0x1, -R0 ;  /* 0x000000010303a824 */ /* 0x000fe400078e0a00 */
[----:B------:R-:W-:Y:S01]  /*0450*/  @!P2 VIADD R12, R12, 0x1 ;  /* 0x000000010c0ca836 */ /* 0x000fe20000000000 */
[----:B------:R-:W-:Y:S02]  /*0460*/  ISETP.NE.AND P2, PT, R9, RZ, PT ;  /* 0x000000ff0900720c */ /* 0x000fe40003f45270 */
[----:B------:R-:W-:Y:S02]  /*0470*/  ISETP.GE.U32.AND P0, PT, R3, R0, PT ;  /* 0x000000000300720c */ /* 0x000fe40003f06070 */
[----:B------:R-:W-:-:S04]  /*0480*/  LOP3.LUT R0, R10, R9, RZ, 0x3c, !PT ;  /* 0x000000090a007212 */ /* 0x000fc800078e3cff */
[----:B------:R-:W-:-:S07]  /*0490*/  ISETP.GE.AND P1, PT, R0, RZ, PT ;  /* 0x000000ff0000720c */ /* 0x000fce0003f26270 */
[----:B------:R-:W-:-:S06]  /*04a0*/  @P0 IADD3 R12, PT, PT, R12, 0x1, RZ ;  /* 0x000000010c0c0810 */ /* 0x000fcc0007ffe0ff */
[----:B------:R-:W-:Y:S01]  /*04b0*/  @!P1 IMAD.MOV R12, RZ, RZ, -R12 ;  /* 0x000000ffff0c9224 */ /* 0x000fe200078e0a0c */
[----:B------:R-:W-:-:S05]  /*04c0*/  @!P2 LOP3.LUT R12, RZ, R9, RZ, 0x33, !PT ;  /* 0x00000009ff0ca212 */ /* 0x000fca00078e33ff */
[----:B------:R-:W-:-:S04]  /*04d0*/  IMAD.MOV R0, RZ, RZ, -R12 ;  /* 0x000000ffff007224 */ /* 0x000fc800078e0a0c */
[----:B------:R-:W-:Y:S01]  /*04e0*/  IMAD R9, R9, R0, R10 ;  /* 0x0000000009097224 */ /* 0x000fe200078e020a */
[----:B------:R-:W-:Y:S06]  /*04f0*/  BRA.U !UP0, `(.L_x_168) ;  /* 0x0000000908247547 */ /* 0x000fec000b800000 */
[----:B------:R-:W0:Y:S01]  /*0500*/  LDC R11, c[0x0][0x3cc] ;  /* 0x0000f300ff0b7b82 */ /* 0x000e220000000800 */
[----:B------:R-:W1:Y:S01]  /*0510*/  LDCU UR4, c[0x0][0x3b8] ;  /* 0x00007700ff0477ac */ /* 0x000e620008000800 */
[----:B------:R-:W-:Y:S01]  /*0520*/  I2FP.F32.S32 R0, R13 ;  /* 0x0000000d00007245 */ /* 0x000fe20000201400 */
[----:B------:R-:W-:Y:S04]  /*0530*/  BSSY.RECONVERGENT B0, `(.L_x_169) ;  /* 0x0000011000007945 */ /* 0x000fe80003800200 */
[----:B------:R-:W-:-:S04]  /*0540*/  FADD R0, R0, 0.5 ;  /* 0x3f00000000007421 */ /* 0x000fc80000000000 */
[----:B-1----:R-:W-:-:S04]  /*0550*/  FMUL R0, R0, UR4 ;  /* 0x0000000400007c20 */ /* 0x002fc80008400000 */
[----:B------:R-:W-:Y:S01]  /*0560*/  FMUL R2, R0, 6.2831854820251464844 ;  /* 0x40c90fdb00027820 */ /* 0x000fe20000400000 */
        /* <DEDUP_REMOVED lines=11> */
[----:B------:R-:W-:Y:S05]  /*0620*/  CALL.REL.NOINC `($__internal_9_$__cuda_sm3x_div_rn_noftz_f32_slowpath) ;  /* 0x0000000800f47944 */ /* 0x000fea0003c00000 */
[----:B------:R-:W-:-:S07]  /*0630*/  IMAD.MOV.U32 R15, RZ, RZ, R2 ;  /* 0x000000ffff0f7224 */ /* 0x000fce00078e0002 */
.L_x_170:
[----:B------:R-:W-:Y:S05]  /*0640*/  BSYNC.RECONVERGENT B0 ;  /* 0x0000000000007941 */ /* 0x000fea0003800200 */
.L_x_169:
[----:B------:R-:W0:Y:S01]  /*0650*/  LDCU UR4, c[0x0][0x3d0] ;  /* 0x00007a00ff0477ac */ /* 0x000e220008000800 */
[----:B------:R-:W-:Y:S01]  /*0660*/  BSSY.RECONVERGENT B0, `(.L_x_171) ;  /* 0x0000041000007945 */ /* 0x000fe20003800200 */
[----:B0-----:R-:W-:-:S04]  /*0670*/  FADD R15, R15, UR4 ;  /* 0x000000040f0f7e21 */ /* 0x001fc80008000000 */
[C---:B------:R-:W-:Y:S01]  /*0680*/  FMUL R2, R15.reuse, 0.63661974668502807617 ;  /* 0x3f22f9830f027820 */ /* 0x040fe20000400000 */
[----:B------:R-:W-:-:S05]  /*0690*/  FSETP.GE.AND P0, PT, |R15|, 105615, PT ;  /* 0x47ce47800f00780b */ /* 0x000fca0003f06200 */
[----:B------:R-:W0:Y:S02]  /*06a0*/  F2I.NTZ R2, R2 ;  /* 0x0000000200027305 */ /* 0x000e240000203100 */
[----:B0-----:R-:W-:-:S05]  /*06b0*/  I2FP.F32.S32 R4, R2 ;  /* 0x0000000200047245 */ /* 0x001fca0000201400 */
[----:B------:R-:W-:-:S04]  /*06c0*/  FFMA R3, R4, -1.5707962512969970703, R15 ;  /* 0xbfc90fda04037823 */ /* 0x000fc8000000000f */
[----:B------:R-:W-:-:S04]  /*06d0*/  FFMA R3, R4, -7.5497894158615963534e-08, R3 ;  /* 0xb3a2216804037823 */ /* 0x000fc80000000003 */
[----:B------:R-:W-:Y:S01]  /*06e0*/  FFMA R4, R4, -5.3903029534742383927e-15, R3 ;  /* 0xa7c234c504047823 */ /* 0x000fe20000000003 */
[----:B------:R-:W-:Y:S06]  /*06f0*/  @!P0 BRA `(.L_x_172) ;  /* 0x0000000000dc8947 */ /* 0x000fec0003800000 */
[----:B------:R-:W-:-:S13]  /*0700*/  FSETP.NEU.AND P0, PT, |R15|, +INF , PT ;  /* 0x7f8000000f00780b */ /* 0x000fda0003f0d200 */
[----:B------:R-:W-:Y:S01]  /*0710*/  @!P0 FMUL R4, RZ, R15 ;  /* 0x0000000fff048220 */ /* 0x000fe20000400000 */
[----:B------:R-:W-:Y:S01]  /*0720*/  @!P0 MOV R2, RZ ;  /* 0x000000ff00028202 */ /* 0x000fe20000000f00 */
[----:B------:R-:W-:Y:S06]  /*0730*/  @!P0 BRA `(.L_x_172) ;  /* 0x0000000000cc8947 */ /* 0x000fec0003800000 */
[----:B------:R-:W-:Y:S01]  /*0740*/  IMAD.SHL.U32 R3, R15, 0x100, RZ ;  /* 0x000001000f037824 */ /* 0x000fe200078e00ff */
[----:B------:R-:W-:Y:S01]  /*0750*/  MOV R2, R1 ;  /* 0x0000000100027202 */ /* 0x000fe20000000f00 */
[----:B------:R-:W-:Y:S01]  /*0760*/  IMAD.MOV.U32 R8, RZ, RZ, RZ ;  /* 0x000000ffff087224 */ /* 0x000fe200078e00ff */
[----:B------:R-:W0:Y:S02]  /*0770*/  LDCU.64 UR8, c[0x4][0x48] ;  /* 0x01000900ff0877ac */ /* 0x000e240008000a00 */
[----:B------:R-:W-:Y:S01]  /*0780*/  LOP3.LUT R17, R3, 0x80000000, RZ, 0xfc, !PT ;  /* 0x8000000003117812 */ /* 0x000fe200078efcff */
[----:B------:R-:W-:Y:S01]  /*0790*/  UMOV UR5, URZ ;  /* 0x000000ff00057c82 */ /* 0x000fe20008000000 */
[----:B------:R-:W-:-:S05]  /*07a0*/  UMOV UR4, URZ ;  /* 0x000000ff00047c82 */ /* 0x000fca0008000000 */
.L_x_173:
[----:B0-----:R-:W-:Y:S02]  /*07b0*/  IMAD.U32 R10, RZ, RZ, UR8 ;  /* 0x00000008ff0a7e24 */ /* 0x001fe4000f8e00ff */
[----:B------:R-:W-:-:S05]  /*07c0*/  IMAD.U32 R11, RZ, RZ, UR9 ;  /* 0x00000009ff0b7e24 */ /* 0x000fca000f8e00ff */
[----:B------:R-:W2:Y:S01]  /*07d0*/  LDG.E.CONSTANT R4, desc[UR6][R10.64] ;  /* 0x000000060a047981 */ /* 0x000ea2000c1e9900 */
[----:B------:R-:W-:Y:S02]  /*07e0*/  UIADD3 UR8, UP0, UPT, UR8, 0x4, URZ ;  /* 0x0000000408087890 */ /* 0x000fe4000ff1e0ff */
[----:B------:R-:W-:Y:S02]  /*07f0*/  UIADD3 UR4, UPT, UPT, UR4, 0x1, URZ ;  /* 0x0000000104047890 */ /* 0x000fe4000fffe0ff */
[----:B------:R-:W-:Y:S02]  /*0800*/  UIADD3.X UR9, UPT, UPT, URZ, UR9, URZ, UP0, !UPT ;  /* 0x00000009ff097290 */ /* 0x000fe400087fe4ff */
[----:B------:R-:W-:Y:S01]  /*0810*/  UISETP.NE.AND UP0, UPT, UR4, 0x6, UPT ;  /* 0x000000060400788c */ /* 0x000fe2000bf05270 */
[----:B--2---:R-:W-:-:S03]  /*0820*/  IMAD.WIDE.U32 R4, R4, R17, RZ ;  /* 0x0000001104047225 */ /* 0x004fc600078e00ff */
[----:B------:R-:W-:-:S04]  /*0830*/  IADD3 R3, P0, PT, R4, R8, RZ ;  /* 0x0000000804037210 */ /* 0x000fc80007f1e0ff */
[----:B------:R-:W-:Y:S01]  /*0840*/  IADD3.X R8, PT, PT, R5, UR5, RZ, P0, !PT ;  /* 0x0000000505087c10 */ /* 0x000fe200087fe4ff */
[----:B------:R0:W-:Y:S02]  /*0850*/  STL [R2], R3 ;  /* 0x0000000302007387 */ /* 0x0001e40000100800 */
[----:B0-----:R-:W-:Y:S01]  /*0860*/  IADD3 R2, PT, PT, R2, 0x4, RZ ;  /* 0x0000000402027810 */ /* 0x001fe20007ffe0ff */
[----:B------:R-:W-:Y:S06]  /*0870*/  BRA.U UP0, `(.L_x_173) ;  /* 0xfffffffd00cc7547 */ /* 0x000fec000b83ffff */
[----:B------:R-:W-:Y:S01]  /*0880*/  SHF.R.U32.HI R5, RZ, 0x17, R15 ;  /* 0x00000017ff057819 */ /* 0x000fe2000001160f */
[----:B------:R0:W-:Y:S03]  /*0890*/  STL [R1+0x18], R8 ;  /* 0x0000180801007387 */ /* 0x0001e60000100800 */
[C---:B------:R-:W-:Y:S02]  /*08a0*/  LOP3.LUT R2, R5.reuse, 0xe0, RZ, 0xc0, !PT ;  /* 0x000000e005027812 */ /* 0x040fe400078ec0ff */
[----:B------:R-:W-:-:S03]  /*08b0*/  LOP3.LUT P0, RZ, R5, 0x1f, RZ, 0xc0, !PT ;  /* 0x0000001f05ff7812 */ /* 0x000fc6000780c0ff */
[----:B------:R-:W-:-:S05]  /*08c0*/  VIADD R2, R2, 0xffffff80 ;  /* 0xffffff8002027836 */ /* 0x000fca0000000000 */
[----:B------:R-:W-:-:S05]  /*08d0*/  SHF.R.U32.HI R2, RZ, 0x5, R2 ;  /* 0x00000005ff027819 */ /* 0x000fca0000011602 */
[----:B------:R-:W-:-:S05]  /*08e0*/  IMAD R16, R2, -0x4, R1 ;  /* 0xfffffffc02107824 */ /* 0x000fca00078e0201 */
[----:B------:R-:W2:Y:S04]  /*08f0*/  LDL R2, [R16+0x18] ;  /* 0x0000180010027983 */ /* 0x000ea80000100800 */
[----:B------:R-:W2:Y:S04]  /*0900*/  LDL R3, [R16+0x14] ;  /* 0x0000140010037983 */ /* 0x000ea80000100800 */
[----:B------:R-:W3:Y:S01]  /*0910*/  @P0 LDL R4, [R16+0x10] ;  /* 0x0000100010040983 */ /* 0x000ee20000100800 */
[----:B------:R-:W-:Y:S01]  /*0920*/  LOP3.LUT R5, R5, 0x1f, RZ, 0xc0, !PT ;  /* 0x0000001f05057812 */ /* 0x000fe200078ec0ff */
[----:B------:R-:W-:Y:S01]  /*0930*/  UMOV UR4, 0x54442d19 ;  /* 0x54442d1900047882 */ /* 0x000fe20000000000 */
[----:B------:R-:W-:-:S02]  /*0940*/  UMOV UR5, 0x3bf921fb ;  /* 0x3bf921fb00057882 */ /* 0x000fc40000000000 */
[-C--:B--2---:R-:W-:Y:S02]  /*0950*/  @P0 SHF.L.W.U32.HI R2, R3, R5.reuse, R2 ;  /* 0x0000000503020219 */ /* 0x084fe40000010e02 */
[----:B---3--:R-:W-:Y:S02]  /*0960*/  @P0 SHF.L.W.U32.HI R3, R4, R5, R3 ;  /* 0x0000000504030219 */ /* 0x008fe40000010e03 */
[----:B------:R-:W-:Y:S02]  /*0970*/  ISETP.GE.AND P0, PT, R15, RZ, PT ;  /* 0x000000ff0f00720c */ /* 0x000fe40003f06270 */
[C---:B------:R-:W-:Y:S01]  /*0980*/  SHF.L.W.U32.HI R4, R3.reuse, 0x2, R2 ;  /* 0x0000000203047819 */ /* 0x040fe20000010e02 */
[----:B------:R-:W-:-:S03]  /*0990*/  IMAD.SHL.U32 R3, R3, 0x4, RZ ;  /* 0x0000000403037824 */ /* 0x000fc600078e00ff */
[----:B------:R-:W-:Y:S02]  /*09a0*/  SHF.R.S32.HI R5, RZ, 0x1f, R4 ;  /* 0x0000001fff057819 */ /* 0x000fe40000011404 */
[----:B------:R-:W-:Y:S02]  /*09b0*/  LOP3.LUT R15, R4, R15, RZ, 0x3c, !PT ;  /* 0x0000000f040f7212 */ /* 0x000fe400078e3cff */
[C---:B------:R-:W-:Y:S02]  /*09c0*/  LOP3.LUT R10, R5.reuse, R3, RZ, 0x3c, !PT ;  /* 0x00000003050a7212 */ /* 0x040fe400078e3cff */
[----:B------:R-:W-:Y:S02]  /*09d0*/  LOP3.LUT R11, R5, R4, RZ, 0x3c, !PT ;  /* 0x00000004050b7212 */ /* 0x000fe400078e3cff */
[----:B------:R-:W-:Y:S02]  /*09e0*/  SHF.R.U32.HI R3, RZ, 0x1e, R2 ;  /* 0x0000001eff037819 */ /* 0x000fe40000011602 */
[----:B------:R-:W-:-:S02]  /*09f0*/  ISETP.GE.AND P1, PT, R15, RZ, PT ;  /* 0x000000ff0f00720c */ /* 0x000fc40003f26270 */
[----:B------:R-:W1:Y:S01]  /*0a00*/  I2F.F64.S64 R10, R10 ;  /* 0x0000000a000a7312 */ /* 0x000e620000301c00 */
[----:B------:R-:W-:-:S04]  /*0a10*/  LEA.HI R2, R4, R3, RZ, 0x1 ;  /* 0x0000000304027211 */ /* 0x000fc800078f08ff */
[----:B------:R-:W-:-:S05]  /*0a20*/  IADD3 R3, PT, PT, -R2, RZ, RZ ;  /* 0x000000ff02037210 */ /* 0x000fca0007ffe1ff */
[----:B------:R-:W-:Y:S01]  /*0a30*/  @!P0 IMAD.MOV.U32 R2, RZ, RZ, R3 ;  /* 0x000000ffff028224 */ /* 0x000fe200078e0003 */
[----:B-1----:R-:W-:-:S10]  /*0a40*/  DMUL R16, R10, UR4 ;  /* 0x000000040a107c28 */ /* 0x002fd40008000000 */
[----:B------:R-:W1:Y:S02]  /*0a50*/  F2F.F32.F64 R16, R16 ;  /* 0x0000001000107310 */ /* 0x000e640000301000 */
[----:B01----:R-:W-:-:S07]  /*0a60*/  FSEL R4, -R16, R16, !P1 ;  /* 0x0000001010047208 */ /* 0x003fce0004800100 */
.L_x_172:
[----:B------:R-:W-:Y:S05]  /*0a70*/  BSYNC.RECONVERGENT B0 ;  /* 0x0000000000007941 */ /* 0x000fea0003800200 */
.L_x_171:
[----:B------:R-:W0:Y:S01]  /*0a80*/  LDC R3, c[0x0][0x3d4] ;  /* 0x0000f500ff037b82 */ /* 0x000e220000000800 */
[----:B------:R-:W-:Y:S02]  /*0a90*/  IMAD.MOV.U32 R8, RZ, RZ, 0x37cbac00 ;  /* 0x37cbac00ff087424 */ /* 0x000fe400078e00ff */
[----:B------:R-:W-:Y:S01]  /*0aa0*/  FMUL R5, R4, R4 ;  /* 0x0000000404057220 */ /* 0x000fe20000400000 */
[C---:B------:R-:W-:Y:S01]  /*0ab0*/  LOP3.LUT R10, R2.reuse, 0x1, RZ, 0xc0, !PT ;  /* 0x00000001020a7812 */ /* 0x040fe200078ec0ff */
[----:B------:R-:W-:Y:S01]  /*0ac0*/  VIADD R2, R2, 0x1 ;  /* 0x0000000102027836 */ /* 0x000fe20000000000 */
[----:B------:R-:W1:Y:S01]  /*0ad0*/  LDCU UR4, c[0x0][0x3a8] ;  /* 0x00007500ff0477ac */ /* 0x000e620008000800 */
[----:B------:R-:W-:Y:S01]  /*0ae0*/  FFMA R8, R5, R8, -0.0013887860113754868507 ;  /* 0xbab607ed05087423 */ /* 0x000fe20000000008 */
[----:B------:R-:W-:Y:S01]  /*0af0*/  ISETP.NE.U32.AND P0, PT, R10, 0x1, PT ;  /* 0x000000010a00780c */ /* 0x000fe20003f05070 */
[----:B------:R-:W-:Y:S01]  /*0b00*/  IMAD.MOV.U32 R11, RZ, RZ, 0x3e2aaaa8 ;  /* 0x3e2aaaa8ff0b7424 */ /* 0x000fe200078e00ff */
[----:B------:R-:W-:-:S02]  /*0b10*/  MOV R10, 0x3c0885e4 ;  /* 0x3c0885e4000a7802 */ /* 0x000fc40000000f00 */
[----:B------:R-:W-:Y:S02]  /*0b20*/  FSEL R8, R8, -0.00019574658654164522886, P0 ;  /* 0xb94d415308087808 */ /* 0x000fe40000000000 */
[----:B------:R-:W-:Y:S02]  /*0b30*/  FSEL R10, R10, 0.041666727513074874878, !P0 ;  /* 0x3d2aaabb0a0a7808 */ /* 0x000fe40004000000 */
[----:B------:R-:W-:Y:S02]  /*0b40*/  LOP3.LUT P1, RZ, R2, 0x2, RZ, 0xc0, !PT ;  /* 0x0000000202ff7812 */ /* 0x000fe4000782c0ff */
[----:B------:R-:W-:Y:S01]  /*0b50*/  FSEL R2, R4, 1, !P0 ;  /* 0x3f80000004027808 */ /* 0x000fe20004000000 */
[----:B------:R-:W-:Y:S01]  /*0b60*/  FFMA R8, R5, R8, R10 ;  /* 0x0000000805087223 */ /* 0x000fe2000000000a */
[----:B------:R-:W-:-:S05]  /*0b70*/  FSEL R10, -R11, -0.4999999701976776123, !P0 ;  /* 0xbeffffff0b0a7808 */ /* 0x000fca0004000100 */
[C---:B------:R-:W-:Y:S01]  /*0b80*/  FFMA R8, R5.reuse, R8, R10 ;  /* 0x0000000805087223 */ /* 0x040fe2000000000a */
[----:B------:R-:W-:Y:S01]  /*0b90*/  FFMA R5, R5, R2, RZ ;  /* 0x0000000205057223 */ /* 0x000fe200000000ff */
[----:B0-----:R-:W-:-:S03]  /*0ba0*/  FSETP.GT.AND P0, PT, R3, RZ, PT ;  /* 0x000000ff0300720b */ /* 0x001fc60003f04000 */
[----:B------:R-:W-:-:S04]  /*0bb0*/  FFMA R8, R5, R8, R2 ;  /* 0x0000000805087223 */ /* 0x000fc80000000002 */
[----:B------:R-:W-:-:S04]  /*0bc0*/  @P1 FADD R8, RZ, -R8 ;  /* 0x80000008ff081221 */ /* 0x000fc80000000000 */
[----:B-1----:R-:W-:Y:S02]  /*0bd0*/  FMUL R8, R8, UR4 ;  /* 0x0000000408087c20 */ /* 0x002fe40008400000 */
[----:B------:R-:W-:Y:S05]  /*0be0*/  @!P0 BRA `(.L_x_168) ;  /* 0x0000000000688947 */ /* 0x000fea0003800000 */
[----:B------:R-:W0:Y:S01]  /*0bf0*/  MUFU.RCP R2, R3 ;  /* 0x0000000300027308 */ /* 0x000e220000001000 */
[----:B------:R-:W-:Y:S07]  /*0c00*/  BSSY.RECONVERGENT B0, `(.L_x_174) ;  /* 0x000000d000007945 */ /* 0x000fee0003800200 */
        /* <DEDUP_REMOVED lines=9> */
[----:B------:R-:W-:Y:S02]  /*0ca0*/  MOV R4, 0xcd0 ;  /* 0x00000cd000047802 */ /* 0x000fe40000000f00 */
[----:B0-----:R-:W-:-:S07]  /*0cb0*/  MOV R3, UR4 ;  /* 0x0000000400037c02 */ /* 0x001fce0008000f00 */
[----:B------:R-:W-:Y:S05]  /*0cc0*/  CALL.REL.NOINC `($__internal_9_$__cuda_sm3x_div_rn_noftz_f32_slowpath) ;  /* 0x00000004004c7944 */ /* 0x000fea0003c00000 */
.L_x_175:
[----:B------:R-:W-:Y:S05]  /*0cd0*/  BSYNC.RECONVERGENT B0 ;  /* 0x0000000000007941 */ /* 0x000fea0003800200 */
.L_x_174:
[----:B------:R-:W-:Y:S02]  /*0ce0*/  IMAD.MOV.U32 R3, RZ, RZ, 0x3bbb989d ;  /* 0x3bbb989dff037424 */ /* 0x000fe400078e00ff */
[----:B------:R-:W-:Y:S02]  /*0cf0*/  IMAD.MOV.U32 R5, RZ, RZ, 0x437c0000 ;  /* 0x437c0000ff057424 */ /* 0x000fe400078e00ff */
[----:B------:R-:W-:-:S04]  /*0d00*/  FFMA.SAT R0, R2, R3, 0.5 ;  /* 0x3f00000002007423 */ /* 0x000fc80000002003 */
[----:B------:R-:W-:-:S04]  /*0d10*/  FFMA.RM R0, R0, R5, 12582913 ;  /* 0x4b40000100007423 */ /* 0x000fc80000004005 */
[C---:B------:R-:W-:Y:S01]  /*0d20*/  FADD R3, R0.reuse, -12583039 ;  /* 0xcb40007f00037421 */ /* 0x040fe20000000000 */
[----:B------:R-:W-:-:S03]  /*0d30*/  SHF.L.U32 R0, R0, 0x17, RZ ;  /* 0x0000001700007819 */ /* 0x000fc600000006ff */
[----:B------:R-:W-:-:S04]  /*0d40*/  FFMA R3, R2, 1.4426950216293334961, -R3 ;  /* 0x3fb8aa3b02037823 */ /* 0x000fc80000000803 */
[----:B------:R-:W-:-:S06]  /*0d50*/  FFMA R3, R2, 1.925963033500011079e-08, R3 ;  /* 0x32a5706002037823 */ /* 0x000fcc0000000003 */
[----:B------:R-:W0:Y:S02]  /*0d60*/  MUFU.EX2 R3, R3 ;  /* 0x0000000300037308 */ /* 0x000e240000000800 */
[----:B0-----:R-:W-:-:S04]  /*0d70*/  FMUL R5, R0, R3 ;  /* 0x0000000300057220 */ /* 0x001fc80000400000 */
[----:B------:R-:W-:-:S07]  /*0d80*/  FMUL R8, R8, R5 ;  /* 0x0000000508087220 */ /* 0x000fce0000400000 */
.L_x_168:
[----:B------:R-:W0:Y:S01]  /*0d90*/  LDCU UR4, c[0x0][0x3c4] ;  /* 0x00007880ff0477ac */ /* 0x000e220008000800 */
[----:B------:R-:W1:Y:S01]  /*0da0*/  LDC.64 R10, c[0x0][0x388] ;  /* 0x0000e200ff0a7b82 */ /* 0x000e620000000a00 */
[C---:B------:R-:W-:Y:S01]  /*0db0*/  VIADD R21, R13.reuse, 0x1 ;  /* 0x000000010d157836 */ /* 0x040fe20000000000 */
[----:B------:R-:W-:Y:S01]  /*0dc0*/  BSSY.RECONVERGENT B0, `(.L_x_176) ;  /* 0x0000025000007945 */ /* 0x000fe20003800200 */
[----:B------:R-:W-:Y:S01]  /*0dd0*/  ISETP.GE.AND P0, PT, R13, 0x1, PT ;  /* 0x000000010d00780c */ /* 0x000fe20003f06270 */
[----:B------:R-:W-:-:S04]  /*0de0*/  IMAD.MOV.U32 R23, RZ, RZ, RZ ;  /* 0x000000ffff177224 */ /* 0x000fc800078e00ff */
[----:B------:R-:W2:Y:S08]  /*0df0*/  LDC.64 R4, c[0x0][0x390] ;  /* 0x0000e400ff047b82 */ /* 0x000eb00000000a00 */
[----:B------:R-:W3:Y:S01]  /*0e00*/  LDC.64 R2, c[0x0][0x398] ;  /* 0x0000e600ff027b82 */ /* 0x000ee20000000a00 */
[----:B0-----:R-:W-:Y:S01]  /*0e10*/  ISETP.GE.AND P1, PT, R21, UR4, PT ;  /* 0x0000000415007c0c */ /* 0x001fe2000bf26270 */
[----:B-1----:R-:W-:-:S04]  /*0e20*/  IMAD.WIDE R16, R14, 0x4, R10 ;  /* 0x000000040e107825 */ /* 0x002fc800078e020a */
[----:B--2---:R-:W-:-:S04]  /*0e30*/  IMAD.WIDE R18, R14, 0x4, R4 ;  /* 0x000000040e127825 */ /* 0x004fc800078e0204 */
[----:B---3--:R-:W-:-:S04]  /*0e40*/  IMAD.WIDE R14, R14, 0x4, R2 ;  /* 0x000000040e0e7825 */ /* 0x008fc800078e0202 */
[----:B------:R-:W-:Y:S05]  /*0e50*/  @P1 BRA `(.L_x_177) ;  /* 0x00000000006c1947 */ /* 0x000fea0003800000 */
[----:B------:R-:W0:Y:S01]  /*0e60*/  LDCU UR4, c[0x0][0x3c0] ;  /* 0x00007800ff0477ac */ /* 0x000e220008000800 */
[----:B------:R-:W1:Y:S01]  /*0e70*/  LDCU UR5, c[0x0][0x3bc] ;  /* 0x00007780ff0577ac */ /* 0x000e620008000800 */
[----:B------:R-:W2:Y:S01]  /*0e80*/  LDCU.64 UR8, c[0x0][0x3a0] ;  /* 0x00007400ff0877ac */ /* 0x000ea20008000a00 */
[----:B0-----:R-:W-:Y:S01]  /*0e90*/  IMAD R0, R21, UR4, R12 ;  /* 0x0000000415007c24 */ /* 0x001fe2000f8e020c */
[----:B------:R-:W0:Y:S03]  /*0ea0*/  LDCU UR4, c[0x0][0x3b0] ;  /* 0x00007600ff0477ac */ /* 0x000e260008000800 */
[----:B-1----:R-:W-:-:S05]  /*0eb0*/  IMAD R25, R0, UR5, R9 ;  /* 0x0000000500197c24 */ /* 0x002fca000f8e0209 */
[----:B--2---:R-:W-:-:S04]  /*0ec0*/  IADD3 R20, P1, PT, R25, UR8, RZ ;  /* 0x0000000819147c10 */ /* 0x004fc8000ff3e0ff */
[----:B------:R-:W-:-:S05]  /*0ed0*/  LEA.HI.X.SX32 R21, R25, UR9, 0x1, P1 ;  /* 0x0000000919157c11 */ /* 0x000fca00088f0eff */
[----:B------:R-:W0:Y:S02]  /*0ee0*/  LDG.E.U8.CONSTANT R20, desc[UR6][R20.64] ;  /* 0x0000000614147981 */ /* 0x000e24000c1e9100 */
[----:B0-----:R-:W-:-:S13]  /*0ef0*/  ISETP.NE.AND P1, PT, R20, UR4, PT ;  /* 0x0000000414007c0c */ /* 0x001fda000bf25270 */
[----:B------:R-:W-:Y:S05]  /*0f00*/  @P1 BRA `(.L_x_177) ;  /* 0x0000000000401947 */ /* 0x000fea0003800000 */
[C---:B------:R-:W-:Y:S01]  /*0f10*/  IMAD.WIDE R22, R25.reuse, 0x4, R4 ;  /* 0x0000000419167825 */ /* 0x040fe200078e0204 */
[----:B------:R-:W2:Y:S01]  /*0f20*/  LDG.E.CONSTANT R0, desc[UR6][R18.64] ;  /* 0x0000000612007981 */ /* 0x000ea2000c1e9900 */
[----:B------:R-:W0:Y:S02]  /*0f30*/  LDCU UR4, c[0x0][0x3b4] ;  /* 0x00007680ff0477ac */ /* 0x000e240008000800 */
[C---:B------:R-:W-:Y:S01]  /*0f40*/  IMAD.WIDE R20, R25.reuse, 0x4, R10 ;  /* 0x0000000419147825 */ /* 0x040fe200078e020a */
[----:B------:R-:W3:Y:S04]  /*0f50*/  LDG.E.CONSTANT R26, desc[UR6][R16.64] ;  /* 0x00000006101a7981 */ /* 0x000ee8000c1e9900 */
[----:B------:R-:W2:Y:S01]  /*0f60*/  LDG.E.CONSTANT R23, desc[UR6][R22.64] ;  /* 0x0000000616177981 */ /* 0x000ea2000c1e9900 */
[----:B------:R-:W-:-:S03]  /*0f70*/  IMAD.WIDE R24, R25, 0x4, R2 ;  /* 0x0000000419187825 */ /* 0x000fc600078e0202 */
[----:B------:R-:W3:Y:S04]  /*0f80*/  LDG.E.CONSTANT R21, desc[UR6][R20.64] ;  /* 0x0000000614157981 */ /* 0x000ee8000c1e9900 */
[----:B------:R-:W4:Y:S04]  /*0f90*/  LDG.E.CONSTANT R24, desc[UR6][R24.64] ;  /* 0x0000000618187981 */ /* 0x000f28000c1e9900 */
[----:B------:R-:W4:Y:S01]  /*0fa0*/  LDG.E.CONSTANT R29, desc[UR6][R14.64] ;  /* 0x000000060e1d7981 */ /* 0x000f22000c1e9900 */
[----:B--2---:R-:W-:-:S04]  /*0fb0*/  FMUL R27, R0, R23 ;  /* 0x00000017001b7220 */ /* 0x004fc80000400000 */
[----:B---3--:R-:W-:-:S04]  /*0fc0*/  FFMA R26, R26, R21, R27 ;  /* 0x000000151a1a7223 */ /* 0x008fc8000000001b */
[----:B----4-:R-:W-:-:S04]  /*0fd0*/  FFMA R29, R29, R24, R26 ;  /* 0x000000181d1d7223 */ /* 0x010fc8000000001a */
[----:B------:R-:W-:-:S04]  /*0fe0*/  FMUL R0, R29, R8 ;  /* 0x000000081d007220 */ /* 0x000fc80000400000 */
[----:B0-----:R-:W-:-:S05]  /*0ff0*/  FFMA R23, -R0, UR4, RZ ;  /* 0x0000000400177c23 */ /* 0x001fca00080001ff */
[----:B------:R0:W-:Y:S02]  /*1000*/  STG.E desc[UR6][R6.64], R23 ;  /* 0x0000001706007986 */ /* 0x0001e4000c101906 */
.L_x_177:
[----:B------:R-:W-:Y:S05]  /*1010*/  BSYNC.RECONVERGENT B0 ;  /* 0x0000000000007941 */ /* 0x000fea0003800200 */
.L_x_176:
[----:B------:R-:W-:Y:S05]  /*1020*/  @!P0 EXIT ;  /* 0x000000000000894d */ /* 0x000fea0003800000 */
[----:B------:R-:W1:Y:S01]  /*1030*/  LDCU UR4, c[0x0][0x3c0] ;  /* 0x00007800ff0477ac */ /* 0x000e620008000800 */
[----:B------:R-:W-:Y:S01]  /*1040*/  IADD3 R13, PT, PT, R13, -0x1, RZ ;  /* 0xffffffff0d0d7810 */ /* 0x000fe20007ffe0ff */
[----:B------:R-:W2:Y:S01]  /*1050*/  LDCU UR5, c[0x0][0x3bc] ;  /* 0x00007780ff0577ac */ /* 0x000ea20008000800 */
[----:B------:R-:W3:Y:S03]  /*1060*/  LDCU.64 UR8, c[0x0][0x3a0] ;  /* 0x00007400ff0877ac */ /* 0x000ee60008000a00 */
[----:B-1----:R-:W-:Y:S01]  /*1070*/  IMAD R12, R13, UR4, R12 ;  /* 0x000000040d0c7c24 */ /* 0x002fe2000f8e020c */
[----:B------:R-:W1:Y:S03]  /*1080*/  LDCU UR4, c[0x0][0x3b0] ;  /* 0x00007600ff0477ac */ /* 0x000e660008000800 */
[----:B--2---:R-:W-:-:S05]  /*1090*/  IMAD R9, R12, UR5, R9 ;  /* 0x000000050c097c24 */ /* 0x004fca000f8e0209 */
[----:B---3--:R-:W-:-:S04]  /*10a0*/  IADD3 R12, P0, PT, R9, UR8, RZ ;  /* 0x00000008090c7c10 */ /* 0x008fc8000ff1e0ff */
[----:B------:R-:W-:-:S05]  /*10b0*/  LEA.HI.X.SX32 R13, R9, UR9, 0x1, P0 ;  /* 0x00000009090d7c11 */ /* 0x000fca00080f0eff */
[----:B------:R-:W1:Y:S02]  /*10c0*/  LDG.E.U8.CONSTANT R12, desc[UR6][R12.64] ;  /* 0x000000060c0c7981 */ /* 0x000e64000c1e9100 */
[----:B-1----:R-:W-:-:S13]  /*10d0*/  ISETP.NE.AND P0, PT, R12, UR4, PT ;  /* 0x000000040c007c0c */ /* 0x002fda000bf05270 */
[----:B------:R-:W-:Y:S05]  /*10e0*/  @P0 EXIT ;  /* 0x000000000000094d */ /* 0x000fea0003800000 */
        /* <DEDUP_REMOVED lines=14> */
[----:B0-----:R-:W-:-:S05]  /*11d0*/  FFMA R23, -R8, UR4, R23 ;  /* 0x0000000408177c23 */ /* 0x001fca0008000117 */
[----:B------:R-:W-:Y:S01]  /*11e0*/  STG.E desc[UR6][R6.64], R23 ;  /* 0x0000001706007986 */ /* 0x000fe2000c101906 */
[----:B------:R-:W-:Y:S05]  /*11f0*/  EXIT ;  /* 0x000000000000794d */ /* 0x000fea0003800000 */
        .weak           $__internal_9_$__cuda_sm3x_div_rn_noftz_f32_slowpath
        .type           $__internal_9_$__cuda_sm3x_div_rn_noftz_f32_slowpath,@function
        .size           $__internal_9_$__cuda_sm3x_div_rn_noftz_f32_slowpath,(.L_x_227 - $__internal_9_$__cuda_sm3x_div_rn_noftz_f32_slowpath)
$__internal_9_$__cuda_sm3x_div_rn_noftz_f32_slowpath:
        /* <DEDUP_REMOVED lines=34> */
.L_x_179:
[----:B------:R-:W-:Y:S01]  /*1420*/  LEA R16, R10, 0xc0800000, 0x17 ;  /* 0xc08000000a107811 */ /* 0x000fe200078eb8ff */
[----:B------:R-:W-:Y:S04]  /*1430*/  BSSY.RECONVERGENT B2, `(.L_x_184) ;  /* 0x0000036000027945 */ /* 0x000fe80003800200 */
[----:B------:R-:W-:Y:S02]  /*1440*/  IMAD.IADD R16, R3, 0x1, -R16 ;  /* 0x0000000103107824 */ /* 0x000fe400078e0a10 */
[----:B------:R-:W-:Y:S02]  /*1450*/  VIADD R3, R17, 0xffffff81 ;  /* 0xffffff8111037836 */ /* 0x000fe40000000000 */
[----:B------:R-:W0:Y:S01]  /*1460*/  MUFU.RCP R11, R16 ;  /* 0x00000010000b7308 */ /* 0x000e220000001000 */
[----:B------:R-:W-:Y:S01]  /*1470*/  FADD.FTZ R15, -R16, -RZ ;  /* 0x800000ff100f7221 */ /* 0x000fe20000010100 */
[C---:B------:R-:W-:Y:S01]  /*1480*/  IMAD R2, R3.reuse, -0x800000, R2 ;  /* 0xff80000003027824 */ /* 0x040fe200078e0202 */
[----:B------:R-:W-:-:S04]  /*1490*/  IADD3 R10, PT, PT, R3, 0x7f, -R10 ;  /* 0x0000007f030a7810 */ /* 0x000fc80007ffe80a */
[----:B------:R-:W-:Y:S01]  /*14a0*/  IADD3 R10, PT, PT, R10, R5, RZ ;  /* 0x000000050a0a7210 */ /* 0x000fe20007ffe0ff */
        /* <DEDUP_REMOVED lines=21> */
[C---:B------:R-:W-:Y:S01]  /*1600*/  IADD3 R16, PT, PT, R15.reuse, 0x20, RZ ;  /* 0x000000200f107810 */ /* 0x040fe20007ffe0ff */
[CCC-:B------:R-:W-:Y:S01]  /*1610*/  FFMA.RM R10, R20.reuse, R18.reuse, R11.reuse ;  /* 0x00000012140a7223 */ /* 0x1c0fe2000000400b */
        /* <DEDUP_REMOVED lines=19> */
.L_x_186:
[----:B------:R-:W-:-:S04]  /*1750*/  LOP3.LUT R2, R2, 0x80000000, RZ, 0xc0, !PT ;  /* 0x8000000002027812 */ /* 0x000fc800078ec0ff */
[----:B------:R-:W-:Y:S01]  /*1760*/  LOP3.LUT R2, R2, 0x7f800000, RZ, 0xfc, !PT ;  /* 0x7f80000002027812 */ /* 0x000fe200078efcff */
[----:B------:R-:W-:Y:S06]  /*1770*/  BRA `(.L_x_187) ;  /* 0x0000000000047947 */ /* 0x000fec0003800000 */
.L_x_185:
[----:B------:R-:W-:-:S07]  /*1780*/  IMAD R2, R10, 0x800000, R2 ;  /* 0x008000000a027824 */ /* 0x000fce00078e0202 */
.L_x_187:
[----:B------:R-:W-:Y:S05]  /*1790*/  BSYNC.RECONVERGENT B2 ;  /* 0x0000000000027941 */ /* 0x000fea0003800200 */
.L_x_184:
[----:B------:R-:W-:Y:S05]  /*17a0*/  BRA `(.L_x_188) ;  /* 0x0000000000207947 */ /* 0x000fea0003800000 */
.L_x_183:
[----:B------:R-:W-:-:S04]  /*17b0*/  LOP3.LUT R2, R3, 0x80000000, R2, 0x48, !PT ;  /* 0x8000000003027812 */ /* 0x000fc800078e4802 */
[----:B------:R-:W-:Y:S01]  /*17c0*/  LOP3.LUT R2, R2, 0x7f800000, RZ, 0xfc, !PT ;  /* 0x7f80000002027812 */ /* 0x000fe200078efcff */
[----:B------:R-:W-:Y:S06]  /*17d0*/  BRA `(.L_x_188) ;  /* 0x0000000000147947 */ /* 0x000fec0003800000 */
.L_x_182:
[----:B------:R-:W-:Y:S01]  /*17e0*/  LOP3.LUT R2, R3, 0x80000000, R2, 0x48, !PT ;  /* 0x8000000003027812 */ /* 0x000fe200078e4802 */
[----:B------:R-:W-:Y:S06]  /*17f0*/  BRA `(.L_x_188) ;  /* 0x00000000000c7947 */ /* 0x000fec0003800000 */
.L_x_181:
[----:B------:R-:W0:Y:S01]  /*1800*/  MUFU.RSQ R2, -QNAN ;  /* 0xffc0000000027908 */ /* 0x000e220000001400 */
[----:B------:R-:W-:Y:S05]  /*1810*/  BRA `(.L_x_188) ;  /* 0x0000000000047947 */ /* 0x000fea0003800000 */
.L_x_180:
[----:B------:R-:W-:-:S07]  /*1820*/  FADD.FTZ R2, R2, R3 ;  /* 0x0000000302027221 */ /* 0x000fce0000010000 */
.L_x_188:
[----:B------:R-:W-:Y:S05]  /*1830*/  BSYNC.RECONVERGENT B1 ;  /* 0x0000000000017941 */ /* 0x000fea0003800200 */
.L_x_178:
[----:B------:R-:W-:-:S04]  /*1840*/  HFMA2 R5, -RZ, RZ, 0, 0 ;  /* 0x00000000ff057431 */ /* 0x000fc800000001ff */
[----:B0-----:R-:W-:Y:S05]  /*1850*/  RET.REL.NODEC R4 `(_Z20getRKKYEnergy_kernelPfPKfS1_S1_PKhfiiffiiiifff) ;  /* 0xffffffe404e87950 */ /* 0x001fea0003c3ffff */
.L_x_189:
        /* <DEDUP_REMOVED lines=10> */
.L_x_227:


//--------------------- .text._Z19addRKKYField_kernelPfS_S_PKfS1_S1_S1_PKhfiifiiiifff --------------------------
	.section	.text._Z19addRKKYField_kernelPfS_S_PKfS1_S1_S1_PKhfiifiiiifff,"ax",@progbits
	.align	128
        .global         _Z19addRKKYField_kernelPfS_S_PKfS1_S1_S1_PKhfiifiiiifff
        .type           _Z19addRKKYField_kernelPfS_S_PKfS1_S1_S1_PKhfiifiiiifff,@function
        .size           _Z19addRKKYField_kernelPfS_S_PKfS1_S1_S1_PKhfiifiiiifff,(.L_x_228 - _Z19addRKKYField_kernelPfS_S_PKfS1_S1_S1_PKhfiifiiiifff)
        .other          _Z19addRKKYField_kernelPfS_S_PKfS1_S1_S1_PKhfiifiiiifff,@"STO_CUDA_ENTRY STV_DEFAULT"
_Z19addRKKYField_kernelPfS_S_PKfS1_S1_S1_PKhfiifiiiifff:
.text._Z19addRKKYField_kernelPfS_S_PKfS1_S1_S1_PKhfiifiiiifff:
[----:B------:R-:W0:Y:S01]  /*0000*/  LDC R1, c[0x0][0x37c] ;  /* 0x0000df00ff017b82 */ /* 0x000e220000000800 */
[----:B------:R-:W1:Y:S07]  /*0010*/  S2R R4, SR_TID.X ;  /* 0x0000000000047919 */ /* 0x000e6e0000002100 */
[----:B------:R-:W2:Y:S01]  /*0020*/  LDC.64 R2, c[0x0][0x3d0] ;  /* 0x0000f400ff027b82 */ /* 0x000ea20000000a00 */
[----:B------:R-:W3:Y:S01]  /*0030*/  LDCU UR5, c[0x0][0x3d8] ;  /* 0x00007b00ff0577ac */ /* 0x000ee20008000800 */
[----:B0-----:R-:W-:-:S06]  /*0040*/  VIADD R1, R1, 0xffffffe0 ;  /* 0xffffffe001017836 */ /* 0x001fcc0000000000 */
[----:B------:R-:W1:Y:S08]  /*0050*/  S2UR UR4, SR_CTAID.X ;  /* 0x00000000000479c3 */ /* 0x000e700000002500 */
[----:B------:R-:W1:Y:S01]  /*0060*/  LDC R13, c[0x0][0x360] ;  /* 0x0000d800ff0d7b82 */ /* 0x000e620000000800 */
[----:B--2---:R-:W-:Y:S02]  /*0070*/  IMAD R0, R3, R2, RZ ;  /* 0x0000000203007224 */ /* 0x004fe400078e02ff */
[----:B-1----:R-:W-:-:S02]  /*0080*/  IMAD R13, R13, UR4, R4 ;  /* 0x000000040d0d7c24 */ /* 0x002fc4000f8e0204 */
[----:B---3--:R-:W-:-:S05]  /*0090*/  IMAD R4, R0, UR5, RZ ;  /* 0x0000000500047c24 */ /* 0x008fca000f8e02ff */
[----:B------:R-:W-:-:S13]  /*00a0*/  ISETP.GE.AND P0, PT, R13, R4, PT ;  /* 0x000000040d00720c */ /* 0x000fda0003f06270 */
[----:B------:R-:W-:Y:S05]  /*00b0*/  @P0 EXIT ;  /* 0x000000000000094d */ /* 0x000fea0003800000 */
[----:B------:R-:W0:Y:S01]  /*00c0*/  LDC.64 R14, c[0x0][0x3b0] ;  /* 0x0000ec00ff0e7b82 */ /* 0x000e220000000a00 */
[----:B------:R-:W1:Y:S01]  /*00d0*/  LDCU.64 UR6, c[0x0][0x358] ;  /* 0x00006b00ff0677ac */ /* 0x000e620008000a00 */
[----:B0-----:R-:W-:-:S06]  /*00e0*/  IMAD.WIDE R14, R13, 0x4, R14 ;  /* 0x000000040d0e7825 */ /* 0x001fcc00078e020e */
[----:B-1----:R-:W2:Y:S02]  /*00f0*/  LDG.E.CONSTANT R14, desc[UR6][R14.64] ;  /* 0x000000060e0e7981 */ /* 0x002ea4000c1e9900 */
[----:B--2---:R-:W-:-:S13]  /*0100*/  FSETP.GTU.AND P0, PT, R14, RZ, PT ;  /* 0x000000ff0e00720b */ /* 0x004fda0003f0c000 */
[----:B------:R-:W-:Y:S05]  /*0110*/  @!P0 EXIT ;  /* 0x000000000000894d */ /* 0x000fea0003800000 */
[----:B------:R-:W0:Y:S02]  /*0120*/  LDCU.64 UR4, c[0x0][0x3b8] ;  /* 0x00007700ff0477ac */ /* 0x000e240008000a00 */
[C---:B0-----:R-:W-:Y:S01]  /*0130*/  IADD3 R6, P0, PT, R13.reuse, UR4, RZ ;  /* 0x000000040d067c10 */ /* 0x041fe2000ff1e0ff */
[----:B------:R-:W0:Y:S03]  /*0140*/  LDCU UR4, c[0x0][0x3c4] ;  /* 0x00007880ff0477ac */ /* 0x000e260008000800 */
[----:B------:R-:W-:Y:S01]  /*0150*/  LEA.HI.X.SX32 R7, R13, UR5, 0x1, P0 ;  /* 0x000000050d077c11 */ /* 0x000fe200080f0eff */
[----:B------:R-:W1:Y:S04]  /*0160*/  LDCU UR5, c[0x0][0x3c8] ;  /* 0x00007900ff0577ac */ /* 0x000e680008000800 */
[----:B------:R-:W1:Y:S01]  /*0170*/  LDG.E.U8.CONSTANT R12, desc[UR6][R6.64] ;  /* 0x00000006060c7981 */ /* 0x000e62000c1e9100 */
[----:B------:R-:W2:Y:S02]  /*0180*/  LDCU UR8, c[0x0][0x3c0] ;  /* 0x00007800ff0877ac */ /* 0x000ea40008000800 */
[----:B--2---:R-:W-:Y:S01]  /*0190*/  IMAD.U32 R5, RZ, RZ, UR8 ;  /* 0x00000008ff057e24 */ /* 0x004fe2000f8e00ff */
[----:B-1----:R-:W-:-:S02]  /*01a0*/  ISETP.NE.AND P0, PT, R12, UR5, PT ;  /* 0x000000050c007c0c */ /* 0x002fc4000bf05270 */
[C---:B0-----:R-:W-:Y:S02]  /*01b0*/  ISETP.NE.AND P1, PT, R12.reuse, UR4, PT ;  /* 0x000000040c007c0c */ /* 0x041fe4000bf25270 */
[----:B------:R-:W-:-:S11]  /*01c0*/  ISETP.NE.AND P2, PT, R12, UR4, PT ;  /* 0x000000040c007c0c */ /* 0x000fd6000bf45270 */
[----:B------:R-:W-:Y:S05]  /*01d0*/  @P0 EXIT P1 ;  /* 0x000000000000094d */ /* 0x000fea0000800000 */
[-C--:B------:R-:W-:Y:S01]  /*01e0*/  IABS R9, R0.reuse ;  /* 0x0000000000097213 */ /* 0x080fe20000000000 */
[----:B------:R-:W0:Y:S01]  /*01f0*/  LDCU UR4, c[0x0][0x3dc] ;  /* 0x00007b80ff0477ac */ /* 0x000e220008000800 */
[----:B------:R-:W-:Y:S02]  /*0200*/  IABS R8, R0 ;  /* 0x0000000000087213 */ /* 0x000fe40000000000 */
[----:B------:R-:W1:Y:S08]  /*0210*/  I2F.RP R3, R9 ;  /* 0x0000000900037306 */ /* 0x000e700000209400 */
[----:B-1----:R-:W1:Y:S01]  /*0220*/  MUFU.RCP R3, R3 ;  /* 0x0000000300037308 */ /* 0x002e620000001000 */
[----:B0-----:R-:W-:Y:S01]  /*0230*/  UISETP.NE.AND UP0, UPT, UR4, URZ, UPT ;  /* 0x000000ff0400728c */ /* 0x001fe2000bf05270 */
[----:B-1----:R-:W-:-:S02]  /*0240*/  IADD3 R6, PT, PT, R3, 0xffffffe, RZ ;  /* 0x0ffffffe03067810 */ /* 0x002fc40007ffe0ff */
[----:B------:R-:W-:-:S04]  /*0250*/  IABS R3, R2 ;  /* 0x0000000200037213 */ /* 0x000fc80000000000 */
[----:B------:R0:W1:Y:S02]  /*0260*/  F2I.FTZ.U32.TRUNC.NTZ R7, R6 ;  /* 0x0000000600077305 */ /* 0x000064000021f000 */
[----:B0-----:R-:W-:Y:S02]  /*0270*/  IMAD.MOV.U32 R6, RZ, RZ, RZ ;  /* 0x000000ffff067224 */ /* 0x001fe400078e00ff */
[----:B-1----:R-:W-:-:S04]  /*0280*/  IMAD.MOV R4, RZ, RZ, -R7 ;  /* 0x000000ffff047224 */ /* 0x002fc800078e0a07 */
[----:B------:R-:W-:Y:S01]  /*0290*/  IMAD R11, R4, R9, RZ ;  /* 0x00000009040b7224 */ /* 0x000fe200078e02ff */
[----:B------:R-:W-:-:S03]  /*02a0*/  IABS R4, R13 ;  /* 0x0000000d00047213 */ /* 0x000fc60000000000 */
[----:B------:R-:W-:Y:S01]  /*02b0*/  IMAD.HI.U32 R7, R7, R11, R6 ;  /* 0x0000000b07077227 */ /* 0x000fe200078e0006 */
[----:B------:R-:W-:Y:S02]  /*02c0*/  IADD3 R6, PT, PT, RZ, -R8, RZ ;  /* 0x80000008ff067210 */ /* 0x000fe40007ffe0ff */
[----:B------:R-:W0:Y:S03]  /*02d0*/  I2F.RP R8, R3 ;  /* 0x0000000300087306 */ /* 0x000e260000209400 */
[----:B------:R-:W-:-:S04]  /*02e0*/  IMAD.HI.U32 R11, R7, R4, RZ ;  /* 0x00000004070b7227 */ /* 0x000fc800078e00ff */
[----:B------:R-:W-:-:S05]  /*02f0*/  IMAD R4, R11, R6, R4 ;  /* 0x000000060b047224 */ /* 0x000fca00078e0204 */
[----:B------:R-:W-:Y:S01]  /*0300*/  ISETP.GT.U32.AND P3, PT, R9, R4, PT ;  /* 0x000000040900720c */ /* 0x000fe20003f64070 */
[----:B0-----:R-:W0:-:S12]  /*0310*/  MUFU.RCP R8, R8 ;  /* 0x0000000800087308 */ /* 0x001e180000001000 */
[----:B------:R-:W-:Y:S01]  /*0320*/  @!P3 IMAD.IADD R4, R4, 0x1, -R9 ;  /* 0x000000010404b824 */ /* 0x000fe200078e0a09 */
[----:B------:R-:W-:Y:S02]  /*0330*/  @!P3 IADD3 R11, PT, PT, R11, 0x1, RZ ;  /* 0x000000010b0bb810 */ /* 0x000fe40007ffe0ff */
[----:B------:R-:W-:Y:S02]  /*0340*/  ISETP.NE.AND P3, PT, R0, RZ, PT ;  /* 0x000000ff0000720c */ /* 0x000fe40003f65270 */
[----:B------:R-:W-:Y:S02]  /*0350*/  ISETP.GE.U32.AND P0, PT, R4, R9, PT ;  /* 0x000000090400720c */ /* 0x000fe40003f06070 */
[----:B------:R-:W-:Y:S01]  /*0360*/  LOP3.LUT R4, R13, R0, RZ, 0x3c, !PT ;  /* 0x000000000d047212 */ /* 0x000fe200078e3cff */
[----:B0-----:R-:W-:-:S03]  /*0370*/  VIADD R6, R8, 0xffffffe ;  /* 0x0ffffffe08067836 */ /* 0x001fc60000000000 */
[----:B------:R-:W-:Y:S01]  /*0380*/  ISETP.GE.AND P1, PT, R4, RZ, PT ;  /* 0x000000ff0400720c */ /* 0x000fe20003f26270 */
[----:B------:R0:W1:Y:S06]  /*0390*/  F2I.FTZ.U32.TRUNC.NTZ R7, R6 ;  /* 0x0000000600077305 */ /* 0x00006c000021f000 */
[----:B------:R-:W-:Y:S02]  /*03a0*/  @P0 VIADD R11, R11, 0x1 ;  /* 0x000000010b0b0836 */ /* 0x000fe40000000000 */
[----:B0-----:R-:W-:-:S04]  /*03b0*/  IMAD.MOV.U32 R6, RZ, RZ, RZ ;  /* 0x000000ffff067224 */ /* 0x001fc800078e00ff */
[----:B------:R-:W-:Y:S01]  /*03c0*/  @!P1 IMAD.MOV R11, RZ, RZ, -R11 ;  /* 0x000000ffff0b9224 */ /* 0x000fe200078e0a0b */
[----:B------:R-:W-:Y:S02]  /*03d0*/  @!P3 LOP3.LUT R11, RZ, R0, RZ, 0x33, !PT ;  /* 0x00000000ff0bb212 */ /* 0x000fe400078e33ff */
[----:B-1----:R-:W-:-:S03]  /*03e0*/  IADD3 R8, PT, PT, RZ, -R7, RZ ;  /* 0x80000007ff087210 */ /* 0x002fc60007ffe0ff */
[----:B------:R-:W-:Y:S02]  /*03f0*/  IMAD.MOV R4, RZ, RZ, -R11 ;  /* 0x000000ffff047224 */ /* 0x000fe400078e0a0b */
[----:B------:R-:W-:Y:S02]  /*0400*/  IMAD R9, R8, R3, RZ ;  /* 0x0000000308097224 */ /* 0x000fe400078e02ff */
[----:B------:R-:W-:Y:S02]  /*0410*/  IMAD R15, R0, R4, R13 ;  /* 0x00000004000f7224 */ /* 0x000fe400078e020d */
[----:B------:R-:W-:-:S03]  /*0420*/  IMAD.HI.U32 R6, R7, R9, R6 ;  /* 0x0000000907067227 */ /* 0x000fc600078e0006 */
[----:B------:R-:W-:-:S05]  /*0430*/  IABS R0, R15 ;  /* 0x0000000f00007213 */ /* 0x000fca0000000000 */
        /* <DEDUP_REMOVED lines=32> */
[----:B------:R-:W-:Y:S02]  /*0640*/  MOV R4, 0x670 ;  /* 0x0000067000047802 */ /* 0x000fe40000000f00 */
[----:B0-----:R-:W-:-:S07]  /*0650*/  MOV R3, UR4 ;  /* 0x0000000400037c02 */ /* 0x001fce0008000f00 */
[----:B------:R-:W-:Y:S05]  /*0660*/  CALL.REL.NOINC `($__internal_10_$__cuda_sm3x_div_rn_noftz_f32_slowpath) ;  /* 0x0000001000247944 */ /* 0x000fea0003c00000 */
.L_x_192:
[----:B------:R-:W-:Y:S05]  /*0670*/  BSYNC.RECONVERGENT B0 ;  /* 0x0000000000007941 */ /* 0x000fea0003800200 */
.L_x_191:
        /* <DEDUP_REMOVED lines=13> */
[----:B------:R-:W-:Y:S01]  /*0750*/  @!P0 IMAD.MOV.U32 R2, RZ, RZ, RZ ;  /* 0x000000ffff028224 */ /* 0x000fe200078e00ff */
[----:B------:R-:W-:Y:S06]  /*0760*/  @!P0 BRA `(.L_x_194) ;  /* 0x0000000000cc8947 */ /* 0x000fec0003800000 */
[----:B------:R-:W-:Y:S02]  /*0770*/  IMAD.SHL.U32 R3, R15, 0x100, RZ ;  /* 0x000001000f037824 */ /* 0x000fe400078e00ff */
[----:B------:R-:W-:Y:S02]  /*0780*/  HFMA2 R6, -RZ, RZ, 0, 0 ;  /* 0x00000000ff067431 */ /* 0x000fe400000001ff */
[----:B------:R-:W-:Y:S01]  /*0790*/  IMAD.MOV.U32 R2, RZ, RZ, R1 ;  /* 0x000000ffff027224 */ /* 0x000fe200078e0001 */
[----:B------:R-:W0:Y:S01]  /*07a0*/  LDCU.64 UR8, c[0x4][0x48] ;  /* 0x01000900ff0877ac */ /* 0x000e220008000a00 */
[----:B------:R-:W-:Y:S01]  /*07b0*/  LOP3.LUT R17, R3, 0x80000000, RZ, 0xfc, !PT ;  /* 0x8000000003117812 */ /* 0x000fe200078efcff */
[----:B------:R-:W-:Y:S01]  /*07c0*/  UMOV UR5, URZ ;  /* 0x000000ff00057c82 */ /* 0x000fe20008000000 */
[----:B------:R-:W-:-:S05]  /*07d0*/  UMOV UR4, URZ ;  /* 0x000000ff00047c82 */ /* 0x000fca0008000000 */
.L_x_195:
[----:B0-----:R-:W-:Y:S01]  /*07e0*/  IMAD.U32 R8, RZ, RZ, UR8 ;  /* 0x00000008ff087e24 */ /* 0x001fe2000f8e00ff */
[----:B------:R-:W-:-:S05]  /*07f0*/  MOV R9, UR9 ;  /* 0x0000000900097c02 */ /* 0x000fca0008000f00 */
        /* <DEDUP_REMOVED lines=9> */
[----:B0-----:R-:W-:Y:S01]  /*0890*/  VIADD R2, R2, 0x4 ;  /* 0x0000000402027836 */ /* 0x001fe20000000000 */
        /* <DEDUP_REMOVED lines=17> */
[C---:B------:R-:W-:Y:S02]  /*09b0*/  SHF.L.W.U32.HI R4, R3.reuse, 0x2, R2 ;  /* 0x0000000203047819 */ /* 0x040fe40000010e02 */
[----:B------:R-:W-:Y:S02]  /*09c0*/  SHF.L.U32 R3, R3, 0x2, RZ ;  /* 0x0000000203037819 */ /* 0x000fe400000006ff */
[----:B------:R-:W-:-:S02]  /*09d0*/  SHF.R.S32.HI R5, RZ, 0x1f, R4 ;  /* 0x0000001fff057819 */ /* 0x000fc40000011404 */
[C---:B------:R-:W-:Y:S02]  /*09e0*/  LOP3.LUT R15, R4.reuse, R15, RZ, 0x3c, !PT ;  /* 0x0000000f040f7212 */ /* 0x040fe400078e3cff */
[C---:B------:R-:W-:Y:S02]  /*09f0*/  LOP3.LUT R8, R5.reuse, R3, RZ, 0x3c, !PT ;  /* 0x0000000305087212 */ /* 0x040fe400078e3cff */
[----:B------:R-:W-:Y:S02]  /*0a00*/  LOP3.LUT R9, R5, R4, RZ, 0x3c, !PT ;  /* 0x0000000405097212 */ /* 0x000fe400078e3cff */
[----:B------:R-:W-:Y:S02]  /*0a10*/  SHF.R.U32.HI R3, RZ, 0x1e, R2 ;  /* 0x0000001eff037819 */ /* 0x000fe40000011602 */
[----:B------:R-:W-:Y:S02]  /*0a20*/  ISETP.GE.AND P1, PT, R15, RZ, PT ;  /* 0x000000ff0f00720c */ /* 0x000fe40003f26270 */
[----:B------:R-:W1:Y:S01]  /*0a30*/  I2F.F64.S64 R8, R8 ;  /* 0x0000000800087312 */ /* 0x000e620000301c00 */
[----:B------:R-:W-:-:S05]  /*0a40*/  LEA.HI R2, R4, R3, RZ, 0x1 ;  /* 0x0000000304027211 */ /* 0x000fca00078f08ff */
[----:B------:R-:W-:-:S04]  /*0a50*/  IMAD.MOV R3, RZ, RZ, -R2 ;  /* 0x000000ffff037224 */ /* 0x000fc800078e0a02 */
[----:B------:R-:W-:Y:S01]  /*0a60*/  @!P0 IMAD.MOV.U32 R2, RZ, RZ, R3 ;  /* 0x000000ffff028224 */ /* 0x000fe200078e0003 */
[----:B-1----:R-:W-:-:S10]  /*0a70*/  DMUL R16, R8, UR4 ;  /* 0x0000000408107c28 */ /* 0x002fd40008000000 */
[----:B------:R-:W1:Y:S02]  /*0a80*/  F2F.F32.F64 R16, R16 ;  /* 0x0000001000107310 */ /* 0x000e640000301000 */
[----:B01----:R-:W-:-:S07]  /*0a90*/  FSEL R4, -R16, R16, !P1 ;  /* 0x0000001010047208 */ /* 0x003fce0004800100 */
.L_x_194:
[----:B------:R-:W-:Y:S05]  /*0aa0*/  BSYNC.RECONVERGENT B0 ;  /* 0x0000000000007941 */ /* 0x000fea0003800200 */
.L_x_193:
[----:B------:R-:W0:Y:S01]  /*0ab0*/  LDC R3, c[0x0][0x3e8] ;  /* 0x0000fa00ff037b82 */ /* 0x000e220000000800 */
[----:B------:R-:W-:Y:S01]  /*0ac0*/  MOV R6, 0x37cbac00 ;  /* 0x37cbac0000067802 */ /* 0x000fe20000000f00 */
[----:B------:R-:W-:Y:S01]  /*0ad0*/  FMUL R5, R4, R4 ;  /* 0x0000000404057220 */ /* 0x000fe20000400000 */
[C---:B------:R-:W-:Y:S01]  /*0ae0*/  LOP3.LUT R8, R2.reuse, 0x1, RZ, 0xc0, !PT ;  /* 0x0000000102087812 */ /* 0x040fe200078ec0ff */
[----:B------:R-:W-:Y:S02]  /*0af0*/  HFMA2 R9, -RZ, RZ, 1.541015625, -0.052001953125 ;  /* 0x3e2aaaa8ff097431 */ /* 0x000fe400000001ff */
[----:B------:R-:W-:Y:S02]  /*0b00*/  VIADD R2, R2, 0x1 ;  /* 0x0000000102027836 */ /* 0x000fe40000000000 */
[----:B------:R-:W-:Y:S01]  /*0b10*/  FFMA R6, R5, R6, -0.0013887860113754868507 ;  /* 0xbab607ed05067423 */ /* 0x000fe20000000006 */
[----:B------:R-:W-:Y:S01]  /*0b20*/  ISETP.NE.U32.AND P0, PT, R8, 0x1, PT ;  /* 0x000000010800780c */ /* 0x000fe20003f05070 */
[----:B------:R-:W-:Y:S01]  /*0b30*/  IMAD.MOV.U32 R8, RZ, RZ, 0x3c0885e4 ;  /* 0x3c0885e4ff087424 */ /* 0x000fe200078e00ff */
[----:B------:R-:W1:Y:S01]  /*0b40*/  LDCU UR4, c[0x0][0x3c0] ;  /* 0x00007800ff0477ac */ /* 0x000e620008000800 */
[----:B------:R-:W-:-:S02]  /*0b50*/  LOP3.LUT P1, RZ, R2, 0x2, RZ, 0xc0, !PT ;  /* 0x0000000202ff7812 */ /* 0x000fc4000782c0ff */
[----:B------:R-:W-:Y:S02]  /*0b60*/  FSEL R6, R6, -0.00019574658654164522886, P0 ;  /* 0xb94d415306067808 */ /* 0x000fe40000000000 */
[----:B------:R-:W-:Y:S02]  /*0b70*/  FSEL R8, R8, 0.041666727513074874878, !P0 ;  /* 0x3d2aaabb08087808 */ /* 0x000fe40004000000 */
[----:B------:R-:W-:-:S03]  /*0b80*/  FSEL R2, R4, 1, !P0 ;  /* 0x3f80000004027808 */ /* 0x000fc60004000000 */
[----:B------:R-:W-:Y:S01]  /*0b90*/  FFMA R6, R5, R6, R8 ;  /* 0x0000000605067223 */ /* 0x000fe20000000008 */
[----:B------:R-:W-:Y:S02]  /*0ba0*/  FSEL R8, -R9, -0.4999999701976776123, !P0 ;  /* 0xbeffffff09087808 */ /* 0x000fe40004000100 */
[----:B0-----:R-:W-:-:S03]  /*0bb0*/  FSETP.GT.AND P0, PT, R3, RZ, PT ;  /* 0x000000ff0300720b */ /* 0x001fc60003f04000 */
[C---:B------:R-:W-:Y:S01]  /*0bc0*/  FFMA R6, R5.reuse, R6, R8 ;  /* 0x0000000605067223 */ /* 0x040fe20000000008 */
[----:B------:R-:W-:-:S04]  /*0bd0*/  FFMA R5, R5, R2, RZ ;  /* 0x0000000205057223 */ /* 0x000fc800000000ff */
[----:B------:R-:W-:-:S04]  /*0be0*/  FFMA R5, R5, R6, R2 ;  /* 0x0000000605057223 */ /* 0x000fc80000000002 */
[----:B------:R-:W-:-:S04]  /*0bf0*/  @P1 FADD R5, RZ, -R5 ;  /* 0x80000005ff051221 */ /* 0x000fc80000000000 */
[----:B-1----:R-:W-:Y:S01]  /*0c00*/  FMUL R5, R5, UR4 ;  /* 0x0000000405057c20 */ /* 0x002fe20008400000 */
[----:B------:R-:W-:Y:S06]  /*0c10*/  @!P0 BRA `(.L_x_190) ;  /* 0x00000000006c8947 */ /* 0x000fec0003800000 */
        /* <DEDUP_REMOVED lines=13> */
[----:B------:R-:W-:Y:S05]  /*0cf0*/  CALL.REL.NOINC `($__internal_10_$__cuda_sm3x_div_rn_noftz_f32_slowpath) ;  /* 0x0000000800807944 */ /* 0x000fea0003c00000 */
[----:B------:R-:W-:-:S07]  /*0d00*/  IMAD.MOV.U32 R2, RZ, RZ, R15 ;  /* 0x000000ffff027224 */ /* 0x000fce00078e000f */
.L_x_197:
[----:B------:R-:W-:Y:S05]  /*0d10*/  BSYNC.RECONVERGENT B0 ;  /* 0x0000000000007941 */ /* 0x000fea0003800200 */
.L_x_196:
[----:B------:R-:W-:Y:S02]  /*0d20*/  HFMA2 R3, -RZ, RZ, 0.96630859375, -0.0022525787353515625 ;  /* 0x3bbb989dff037431 */ /* 0x000fe400000001ff */
[----:B------:R-:W-:-:S03]  /*0d30*/  IMAD.MOV.U32 R9, RZ, RZ, 0x437c0000 ;  /* 0x437c0000ff097424 */ /* 0x000fc600078e00ff */
[----:B------:R-:W-:-:S04]  /*0d40*/  FFMA.SAT R0, R2, R3, 0.5 ;  /* 0x3f00000002007423 */ /* 0x000fc80000002003 */
[----:B------:R-:W-:-:S04]  /*0d50*/  FFMA.RM R0, R0, R9, 12582913 ;  /* 0x4b40000100007423 */ /* 0x000fc80000004009 */
[C---:B------:R-:W-:Y:S01]  /*0d60*/  FADD R3, R0.reuse, -12583039 ;  /* 0xcb40007f00037421 */ /* 0x040fe20000000000 */
[----:B------:R-:W-:-:S03]  /*0d70*/  IMAD.SHL.U32 R0, R0, 0x800000, RZ ;  /* 0x0080000000007824 */ /* 0x000fc600078e00ff */
[----:B------:R-:W-:-:S04]  /*0d80*/  FFMA R3, R2, 1.4426950216293334961, -R3 ;  /* 0x3fb8aa3b02037823 */ /* 0x000fc80000000803 */
[----:B------:R-:W-:-:S06]  /*0d90*/  FFMA R3, R2, 1.925963033500011079e-08, R3 ;  /* 0x32a5706002037823 */ /* 0x000fcc0000000003 */
[----:B------:R-:W0:Y:S02]  /*0da0*/  MUFU.EX2 R3, R3 ;  /* 0x0000000300037308 */ /* 0x000e240000000800 */
[----:B0-----:R-:W-:-:S04]  /*0db0*/  FMUL R0, R0, R3 ;  /* 0x0000000300007220 */ /* 0x001fc80000400000 */
[----:B------:R-:W-:-:S07]  /*0dc0*/  FMUL R5, R5, R0 ;  /* 0x0000000005057220 */ /* 0x000fce0000400000 */
.L_x_190:
[----:B------:R-:W0:Y:S01]  /*0dd0*/  LDCU UR4, c[0x0][0x3cc] ;  /* 0x00007980ff0477ac */ /* 0x000e220008000800 */
[----:B------:R-:W-:Y:S01]  /*0de0*/  BSSY.RECONVERGENT B0, `(.L_x_198) ;  /* 0x000000e000007945 */ /* 0x000fe20003800200 */
        /* <DEDUP_REMOVED lines=11> */
[----:B------:R-:W-:Y:S05]  /*0ea0*/  CALL.REL.NOINC `($__internal_10_$__cuda_sm3x_div_rn_noftz_f32_slowpath) ;  /* 0x0000000800147944 */ /* 0x000fea0003c00000 */
[----:B------:R-:W-:-:S07]  /*0eb0*/  IMAD.MOV.U32 R0, RZ, RZ, R15 ;  /* 0x000000ffff007224 */ /* 0x000fce00078e000f */
.L_x_199:
[----:B------:R-:W-:Y:S05]  /*0ec0*/  BSYNC.RECONVERGENT B0 ;  /* 0x0000000000007941 */ /* 0x000fea0003800200 */
.L_x_198:
[----:B------:R-:W0:Y:S01]  /*0ed0*/  LDC.64 R2, c[0x0][0x380] ;  /* 0x0000e000ff027b82 */ /* 0x000e220000000a00 */
[----:B------:R-:W-:Y:S07]  /*0ee0*/  BSSY.RECONVERGENT B0, `(.L_x_200) ;  /* 0x0000042000007945 */ /* 0x000fee0003800200 */
[----:B------:R-:W1:Y:S08]  /*0ef0*/  LDC.64 R4, c[0x0][0x388] ;  /* 0x0000e200ff047b82 */ /* 0x000e700000000a00 */
[----:B------:R-:W2:Y:S01]  /*0f00*/  LDC.64 R8, c[0x0][0x390] ;  /* 0x0000e400ff087b82 */ /* 0x000ea20000000a00 */
[----:B0-----:R-:W-:-:S04]  /*0f10*/  IMAD.WIDE R2, R13, 0x4, R2 ;  /* 0x000000040d027825 */ /* 0x001fc800078e0202 */
[----:B-1----:R-:W-:-:S04]  /*0f20*/  IMAD.WIDE R4, R13, 0x4, R4 ;  /* 0x000000040d047825 */ /* 0x002fc800078e0204 */
[----:B--2---:R-:W-:Y:S01]  /*0f30*/  IMAD.WIDE R8, R13, 0x4, R8 ;  /* 0x000000040d087825 */ /* 0x004fe200078e0208 */
[----:B------:R-:W-:Y:S06]  /*0f40*/  @P2 BRA `(.L_x_201) ;  /* 0x0000000000ec2947 */ /* 0x000fec0003800000 */
[----:B------:R-:W0:Y:S01]  /*0f50*/  LDCU UR4, c[0x0][0x3d8] ;  /* 0x00007b00ff0477ac */ /* 0x000e220008000800 */
[C---:B------:R-:W-:Y:S01]  /*0f60*/  VIADD R13, R11.reuse, 0x1 ;  /* 0x000000010b0d7836 */ /* 0x040fe20000000000 */
[----:B------:R-:W-:Y:S01]  /*0f70*/  BSSY.RECONVERGENT B1, `(.L_x_202) ;  /* 0x000001d000017945 */ /* 0x000fe20003800200 */
[----:B------:R-:W-:-:S03]  /*0f80*/  ISETP.GE.AND P1, PT, R11, 0x1, PT ;  /* 0x000000010b00780c */ /* 0x000fc60003f26270 */
[----:B0-----:R-:W-:-:S13]  /*0f90*/  ISETP.GE.AND P0, PT, R13, UR4, PT ;  /* 0x000000040d007c0c */ /* 0x001fda000bf06270 */
[----:B------:R-:W-:Y:S05]  /*0fa0*/  @P0 BRA `(.L_x_203) ;  /* 0x0000000000640947 */ /* 0x000fea0003800000 */
[----:B------:R-:W0:Y:S01]  /*0fb0*/  LDCU.64 UR4, c[0x0][0x3d0] ;  /* 0x00007a00ff0477ac */ /* 0x000e220008000a00 */
[----:B------:R-:W1:Y:S01]  /*0fc0*/  LDCU.64 UR8, c[0x0][0x3b8] ;  /* 0x00007700ff0877ac */ /* 0x000e620008000a00 */
[----:B0-----:R-:W-:-:S04]  /*0fd0*/  IMAD R6, R13, UR5, R10 ;  /* 0x000000050d067c24 */ /* 0x001fc8000f8e020a */
[----:B------:R-:W-:Y:S01]  /*0fe0*/  IMAD R13, R6, UR4, R7 ;  /* 0x00000004060d7c24 */ /* 0x000fe2000f8e0207 */
[----:B------:R-:W0:Y:S04]  /*0ff0*/  LDCU UR4, c[0x0][0x3c8] ;  /* 0x00007900ff0477ac */ /* 0x000e280008000800 */
[----:B-1----:R-:W-:-:S04]  /*1000*/  IADD3 R14, P0, PT, R13, UR8, RZ ;  /* 0x000000080d0e7c10 */ /* 0x002fc8000ff1e0ff */
        /* <DEDUP_REMOVED lines=8> */
[----:B------:R-:W3:Y:S01]  /*1090*/  LDG.E.CONSTANT R15, desc[UR6][R14.64] ;  /* 0x000000060e0f7981 */ /* 0x000ee2000c1e9900 */
[----:B-1----:R-:W-:-:S06]  /*10a0*/  IMAD.WIDE R16, R13, 0x4, R16 ;  /* 0x000000040d107825 */ /* 0x002fcc00078e0210 */
[----:B------:R-:W4:Y:S01]  /*10b0*/  LDG.E.CONSTANT R17, desc[UR6][R16.64] ;  /* 0x0000000610117981 */ /* 0x000f22000c1e9900 */
[----:B--2---:R-:W-:-:S06]  /*10c0*/  IMAD.WIDE R18, R13, 0x4, R18 ;  /* 0x000000040d127825 */ /* 0x004fcc00078e0212 */
[----:B------:R-:W2:Y:S01]  /*10d0*/  LDG.E.CONSTANT R19, desc[UR6][R18.64] ;  /* 0x0000000612137981 */ /* 0x000ea2000c1e9900 */
[----:B---3--:R-:W-:-:S05]  /*10e0*/  FMUL R13, R15, R0 ;  /* 0x000000000f0d7220 */ /* 0x008fca0000400000 */
[----:B------:R0:W-:Y:S01]  /*10f0*/  REDG.E.ADD.F32.FTZ.RN.STRONG.GPU desc[UR6][R2.64], R13 ;  /* 0x0000000d020079a6 */ /* 0x0001e2000c12f306 */
[----:B----4-:R-:W-:-:S05]  /*1100*/  FMUL R21, R17, R0 ;  /* 0x0000000011157220 */ /* 0x010fca0000400000 */
[----:B------:R0:W-:Y:S01]  /*1110*/  REDG.E.ADD.F32.FTZ.RN.STRONG.GPU desc[UR6][R4.64], R21 ;  /* 0x00000015040079a6 */ /* 0x0001e2000c12f306 */
[----:B--2---:R-:W-:-:S05]  /*1120*/  FMUL R23, R19, R0 ;  /* 0x0000000013177220 */ /* 0x004fca0000400000 */
[----:B------:R0:W-:Y:S02]  /*1130*/  REDG.E.ADD.F32.FTZ.RN.STRONG.GPU desc[UR6][R8.64], R23 ;  /* 0x00000017080079a6 */ /* 0x0001e4000c12f306 */
.L_x_203:
[----:B------:R-:W-:Y:S05]  /*1140*/  BSYNC.RECONVERGENT B1 ;  /* 0x0000000000017941 */ /* 0x000fea0003800200 */
.L_x_202:
[----:B------:R-:W-:Y:S05]  /*1150*/  @!P1 BRA `(.L_x_201) ;  /* 0x0000000000689947 */ /* 0x000fea0003800000 */
[----:B------:R-:W1:Y:S01]  /*1160*/  LDCU.64 UR4, c[0x0][0x3d0] ;  /* 0x00007a00ff0477ac */ /* 0x000e620008000a00 */
[----:B0-----:R-:W-:Y:S01]  /*1170*/  IADD3 R13, PT, PT, R11, -0x1, RZ ;  /* 0xffffffff0b0d7810 */ /* 0x001fe20007ffe0ff */
[----:B------:R-:W0:Y:S04]  /*1180*/  LDCU.64 UR8, c[0x0][0x3b8] ;  /* 0x00007700ff0877ac */ /* 0x000e280008000a00 */
[----:B-1----:R-:W-:-:S04]  /*1190*/  IMAD R6, R13, UR5, R10 ;  /* 0x000000050d067c24 */ /* 0x002fc8000f8e020a */
[----:B------:R-:W-:Y:S01]  /*11a0*/  IMAD R13, R6, UR4, R7 ;  /* 0x00000004060d7c24 */ /* 0x000fe2000f8e0207 */
[----:B------:R-:W1:Y:S04]  /*11b0*/  LDCU UR4, c[0x0][0x3c8] ;  /* 0x00007900ff0477ac */ /* 0x000e680008000800 */
[----:B0-----:R-:W-:-:S04]  /*11c0*/  IADD3 R14, P0, PT, R13, UR8, RZ ;  /* 0x000000080d0e7c10 */ /* 0x001fc8000ff1e0ff */
[----:B------:R-:W-:-:S05]  /*11d0*/  LEA.HI.X.SX32 R15, R13, UR9, 0x1, P0 ;  /* 0x000000090d0f7c11 */ /* 0x000fca00080f0eff */
[----:B------:R-:W1:Y:S02]  /*11e0*/  LDG.E.U8.CONSTANT R14, desc[UR6][R14.64] ;  /* 0x000000060e0e7981 */ /* 0x000e64000c1e9100 */
[----:B-1----:R-:W-:-:S13]  /*11f0*/  ISETP.NE.AND P0, PT, R14, UR4, PT ;  /* 0x000000040e007c0c */ /* 0x002fda000bf05270 */
        /* <DEDUP_REMOVED lines=16> */
.L_x_201:
[----:B------:R-:W-:Y:S05]  /*1300*/  BSYNC.RECONVERGENT B0 ;  /* 0x0000000000007941 */ /* 0x000fea0003800200 */
.L_x_200:
[----:B------:R-:W2:Y:S02]  /*1310*/  LDCU UR4, c[0x0][0x3c8] ;  /* 0x00007900ff0477ac */ /* 0x000ea40008000800 */
[----:B--2---:R-:W-:-:S13]  /*1320*/  ISETP.NE.AND P0, PT, R12, UR4, PT ;  /* 0x000000040c007c0c */ /* 0x004fda000bf05270 */
[----:B------:R-:W-:Y:S05]  /*1330*/  @P0 EXIT ;  /* 0x000000000000094d */ /* 0x000fea0003800000 */
[----:B------:R-:W2:Y:S01]  /*1340*/  LDCU UR4, c[0x0][0x3d8] ;  /* 0x00007b00ff0477ac */ /* 0x000ea20008000800 */
[C---:B01----:R-:W-:Y:S01]  /*1350*/  VIADD R13, R11.reuse, 0x1 ;  /* 0x000000010b0d7836 */ /* 0x043fe20000000000 */
[----:B------:R-:W-:Y:S01]  /*1360*/  BSSY.RECONVERGENT B0, `(.L_x_204) ;  /* 0x000001d000007945 */ /* 0x000fe20003800200 */
[----:B------:R-:W-:-:S03]  /*1370*/  ISETP.GE.AND P1, PT, R11, 0x1, PT ;  /* 0x000000010b00780c */ /* 0x000fc60003f26270 */
[----:B--2---:R-:W-:-:S13]  /*1380*/  ISETP.GE.AND P0, PT, R13, UR4, PT ;  /* 0x000000040d007c0c */ /* 0x004fda000bf06270 */
        /* <DEDUP_REMOVED lines=26> */
.L_x_205:
[----:B------:R-:W-:Y:S05]  /*1530*/  BSYNC.RECONVERGENT B0 ;  /* 0x0000000000007941 */ /* 0x000fea0003800200 */
.L_x_204:
[----:B------:R-:W-:Y:S05]  /*1540*/  @!P1 EXIT ;  /* 0x000000000000994d */ /* 0x000fea0003800000 */
[----:B------:R-:W1:Y:S01]  /*1550*/  LDCU.64 UR4, c[0x0][0x3d0] ;  /* 0x00007a00ff0477ac */ /* 0x000e620008000a00 */
[----:B------:R-:W-:Y:S01]  /*1560*/  IADD3 R11, PT, PT, R11, -0x1, RZ ;  /* 0xffffffff0b0b7810 */ /* 0x000fe20007ffe0ff */
[----:B------:R-:W2:Y:S04]  /*1570*/  LDCU.64 UR8, c[0x0][0x3b8] ;  /* 0x00007700ff0877ac */ /* 0x000ea80008000a00 */
[----:B-1----:R-:W-:-:S04]  /*1580*/  IMAD R10, R11, UR5, R10 ;  /* 0x000000050b0a7c24 */ /* 0x002fc8000f8e020a */
[----:B------:R-:W-:Y:S01]  /*1590*/  IMAD R15, R10, UR4, R7 ;  /* 0x000000040a0f7c24 */ /* 0x000fe2000f8e0207 */
[----:B------:R-:W1:Y:S04]  /*15a0*/  LDCU UR4, c[0x0][0x3c4] ;  /* 0x00007880ff0477ac */ /* 0x000e680008000800 */
[----:B--2---:R-:W-:-:S04]  /*15b0*/  IADD3 R6, P0, PT, R15, UR8, RZ ;  /* 0x000000080f067c10 */ /* 0x004fc8000ff1e0ff */
[----:B------:R-:W-:-:S05]  /*15c0*/  LEA.HI.X.SX32 R7, R15, UR9, 0x1, P0 ;  /* 0x000000090f077c11 */ /* 0x000fca00080f0eff */
[----:B------:R-:W1:Y:S02]  /*15d0*/  LDG.E.U8.CONSTANT R6, desc[UR6][R6.64] ;  /* 0x0000000606067981 */ /* 0x000e64000c1e9100 */
[----:B-1----:R-:W-:-:S13]  /*15e0*/  ISETP.NE.AND P0, PT, R6, UR4, PT ;  /* 0x0000000406007c0c */ /* 0x002fda000bf05270 */
[----:B------:R-:W-:Y:S05]  /*15f0*/  @P0 EXIT ;  /* 0x000000000000094d */ /* 0x000fea0003800000 */
[----:B------:R-:W1:Y:S08]  /*1600*/  LDC.64 R6, c[0x0][0x398] ;  /* 0x0000e600ff067b82 */ /* 0x000e700000000a00 */
[----:B------:R-:W2:Y:S08]  /*1610*/  LDC.64 R10, c[0x0][0x3a0] ;  /* 0x0000e800ff0a7b82 */ /* 0x000eb00000000a00 */
[----:B------:R-:W3:Y:S01]  /*1620*/  LDC.64 R12, c[0x0][0x3a8] ;  /* 0x0000ea00ff0c7b82 */ /* 0x000ee20000000a00 */
[----:B-1----:R-:W-:-:S06]  /*1630*/  IMAD.WIDE R6, R15, 0x4, R6 ;  /* 0x000000040f067825 */ /* 0x002fcc00078e0206 */
[----:B------:R-:W4:Y:S01]  /*1640*/  LDG.E.CONSTANT R7, desc[UR6][R6.64] ;  /* 0x0000000606077981 */ /* 0x000f22000c1e9900 */
[----:B--2---:R-:W-:-:S06]  /*1650*/  IMAD.WIDE R10, R15, 0x4, R10 ;  /* 0x000000040f0a7825 */ /* 0x004fcc00078e020a */
[----:B------:R-:W2:Y:S01]  /*1660*/  LDG.E.CONSTANT R11, desc[UR6][R10.64] ;  /* 0x000000060a0b7981 */ /* 0x000ea2000c1e9900 */
[----:B---3--:R-:W-:-:S06]  /*1670*/  IMAD.WIDE R12, R15, 0x4, R12 ;  /* 0x000000040f0c7825 */ /* 0x008fcc00078e020c */
[----:B------:R-:W0:Y:S01]  /*1680*/  LDG.E.CONSTANT R13, desc[UR6][R12.64] ;  /* 0x000000060c0d7981 */ /* 0x000e22000c1e9900 */
[----:B----4-:R-:W-:-:S05]  /*1690*/  FMUL R15, R7, R0 ;  /* 0x00000000070f7220 */ /* 0x010fca0000400000 */
[----:B------:R-:W-:Y:S01]  /*16a0*/  REDG.E.ADD.F32.FTZ.RN.STRONG.GPU desc[UR6][R2.64], R15 ;  /* 0x0000000f020079a6 */ /* 0x000fe2000c12f306 */
[----:B--2---:R-:W-:-:S05]  /*16b0*/  FMUL R17, R11, R0 ;  /* 0x000000000b117220 */ /* 0x004fca0000400000 */
[----:B------:R-:W-:Y:S01]  /*16c0*/  REDG.E.ADD.F32.FTZ.RN.STRONG.GPU desc[UR6][R4.64], R17 ;  /* 0x00000011040079a6 */ /* 0x000fe2000c12f306 */
[----:B0-----:R-:W-:-:S05]  /*16d0*/  FMUL R19, R13, R0 ;  /* 0x000000000d137220 */ /* 0x001fca0000400000 */
[----:B------:R-:W-:Y:S01]  /*16e0*/  REDG.E.ADD.F32.FTZ.RN.STRONG.GPU desc[UR6][R8.64], R19 ;  /* 0x00000013080079a6 */ /* 0x000fe2000c12f306 */
[----:B------:R-:W-:Y:S05]  /*16f0*/  EXIT ;  /* 0x000000000000794d */ /* 0x000fea0003800000 */
        .weak           $__internal_10_$__cuda_sm3x_div_rn_noftz_f32_slowpath
        .type           $__internal_10_$__cuda_sm3x_div_rn_noftz_f32_slowpath,@function
        .size           $__internal_10_$__cuda_sm3x_div_rn_noftz_f32_slowpath,(.L_x_228 - $__internal_10_$__cuda_sm3x_div_rn_noftz_f32_slowpath)
$__internal_10_$__cuda_sm3x_div_rn_noftz_f32_slowpath:
[----:B------:R-:W-:Y:S01]  /*1700*/  SHF.R.U32.HI R8, RZ, 0x17, R3 ;  /* 0x00000017ff087819 */ /* 0x000fe20000011603 */
[----:B------:R-:W-:Y:S01]  /*1710*/  BSSY.RECONVERGENT B1, `(.L_x_206) ;  /* 0x0000062000017945 */ /* 0x000fe20003800200 */
[----:B------:R-:W-:Y:S02]  /*1720*/  SHF.R.U32.HI R6, RZ, 0x17, R2 ;  /* 0x00000017ff067819 */ /* 0x000fe40000011602 */
[----:B------:R-:W-:Y:S02]  /*1730*/  LOP3.LUT R8, R8, 0xff, RZ, 0xc0, !PT ;  /* 0x000000ff08087812 */ /* 0x000fe400078ec0ff */
[----:B------:R-:W-:-:S03]  /*1740*/  LOP3.LUT R17, R6, 0xff, RZ, 0xc0, !PT ;  /* 0x000000ff06117812 */ /* 0x000fc600078ec0ff */
        /* <DEDUP_REMOVED lines=29> */
.L_x_207:
[----:B------:R-:W-:Y:S01]  /*1920*/  LEA R16, R8, 0xc0800000, 0x17 ;  /* 0xc080000008107811 */ /* 0x000fe200078eb8ff */
[----:B------:R-:W-:Y:S04]  /*1930*/  BSSY.RECONVERGENT B2, `(.L_x_212) ;  /* 0x0000036000027945 */ /* 0x000fe80003800200 */
[----:B------:R-:W-:Y:S01]  /*1940*/  IMAD.IADD R16, R3, 0x1, -R16 ;  /* 0x0000000103107824 */ /* 0x000fe200078e0a10 */
[----:B------:R-:W-:-:S03]  /*1950*/  IADD3 R3, PT, PT, R17, -0x7f, RZ ;  /* 0xffffff8111037810 */ /* 0x000fc60007ffe0ff */
[----:B------:R-:W0:Y:S01]  /*1960*/  MUFU.RCP R9, R16 ;  /* 0x0000001000097308 */ /* 0x000e220000001000 */
[----:B------:R-:W-:Y:S01]  /*1970*/  FADD.FTZ R15, -R16, -RZ ;  /* 0x800000ff100f7221 */ /* 0x000fe20000010100 */
[----:B------:R-:W-:-:S03]  /*1980*/  IMAD R2, R3, -0x800000, R2 ;  /* 0xff80000003027824 */ /* 0x000fc600078e0202 */
[----:B0-----:R-:W-:-:S04]  /*1990*/  FFMA R18, R9, R15, 1 ;  /* 0x3f80000009127423 */ /* 0x001fc8000000000f */
[----:B------:R-:W-:-:S04]  /*19a0*/  FFMA R20, R9, R18, R9 ;  /* 0x0000001209147223 */ /* 0x000fc80000000009 */
[----:B------:R-:W-:-:S04]  /*19b0*/  FFMA R9, R2, R20, RZ ;  /* 0x0000001402097223 */ /* 0x000fc800000000ff */
[----:B------:R-:W-:-:S04]  /*19c0*/  FFMA R18, R15, R9, R2 ;  /* 0x000000090f127223 */ /* 0x000fc80000000002 */
[----:B------:R-:W-:Y:S01]  /*19d0*/  FFMA R17, R20, R18, R9 ;  /* 0x0000001214117223 */ /* 0x000fe20000000009 */
[----:B------:R-:W-:-:S03]  /*19e0*/  IADD3 R9, PT, PT, R3, 0x7f, -R8 ;  /* 0x0000007f03097810 */ /* 0x000fc60007ffe808 */
[----:B------:R-:W-:Y:S02]  /*19f0*/  FFMA R18, R15, R17, R2 ;  /* 0x000000110f127223 */ /* 0x000fe40000000002 */
[----:B------:R-:W-:Y:S02]  /*1a00*/  IMAD.IADD R9, R9, 0x1, R6 ;  /* 0x0000000109097824 */ /* 0x000fe400078e0206 */
        /* <DEDUP_REMOVED lines=20> */
[----:B------:R-:W-:Y:S01]  /*1b50*/  ISETP.NE.AND P1, PT, R15, RZ, PT ;  /* 0x000000ff0f00720c */ /* 0x000fe20003f25270 */
[----:B------:R-:W-:Y:S01]  /*1b60*/  IMAD.MOV R15, RZ, RZ, -R15 ;  /* 0x000000ffff0f7224 */ /* 0x000fe200078e0a0f */
[----:B------:R-:W-:Y:S02]  /*1b70*/  LOP3.LUT R8, R8, 0x800000, RZ, 0xfc, !PT ;  /* 0x0080000008087812 */ /* 0x000fe400078efcff */
        /* <DEDUP_REMOVED lines=9> */
[----:B------:R-:W-:-:S04]  /*1c10*/  LOP3.LUT R6, R6, R3, RZ, 0xc0, !PT ;  /* 0x0000000306067212 */ /* 0x000fc800078ec0ff */
[----:B------:R-:W-:-:S04]  /*1c20*/  IADD3 R9, PT, PT, R9, R6, RZ ;  /* 0x0000000609097210 */ /* 0x000fc80007ffe0ff */
[----:B------:R-:W-:Y:S01]  /*1c30*/  LOP3.LUT R2, R9, R2, RZ, 0xfc, !PT ;  /* 0x0000000209027212 */ /* 0x000fe200078efcff */
[----:B------:R-:W-:Y:S06]  /*1c40*/  BRA `(.L_x_215) ;  /* 0x0000000000107947 */ /* 0x000fec0003800000 */
.L_x_214:
[----:B------:R-:W-:-:S04]  /*1c50*/  LOP3.LUT R2, R2, 0x80000000, RZ, 0xc0, !PT ;  /* 0x8000000002027812 */ /* 0x000fc800078ec0ff */
[----:B------:R-:W-:Y:S01]  /*1c60*/  LOP3.LUT R2, R2, 0x7f800000, RZ, 0xfc, !PT ;  /* 0x7f80000002027812 */ /* 0x000fe200078efcff */
[----:B------:R-:W-:Y:S06]  /*1c70*/  BRA `(.L_x_215) ;  /* 0x0000000000047947 */ /* 0x000fec0003800000 */
.L_x_213:
[----:B------:R-:W-:-:S07]  /*1c80*/  IMAD R2, R9, 0x800000, R2 ;  /* 0x0080000009027824 */ /* 0x000fce00078e0202 */
.L_x_215:
[----:B------:R-:W-:Y:S05]  /*1c90*/  BSYNC.RECONVERGENT B2 ;  /* 0x0000000000027941 */ /* 0x000fea0003800200 */
.L_x_212:
[----:B------:R-:W-:Y:S05]  /*1ca0*/  BRA `(.L_x_216) ;  /* 0x0000000000207947 */ /* 0x000fea0003800000 */
.L_x_211:
[----:B------:R-:W-:-:S04]  /*1cb0*/  LOP3.LUT R2, R3, 0x80000000, R2, 0x48, !PT ;  /* 0x8000000003027812 */ /* 0x000fc800078e4802 */
[----:B------:R-:W-:Y:S01]  /*1cc0*/  LOP3.LUT R2, R2, 0x7f800000, RZ, 0xfc, !PT ;  /* 0x7f80000002027812 */ /* 0x000fe200078efcff */
[----:B------:R-:W-:Y:S06]  /*1cd0*/  BRA `(.L_x_216) ;  /* 0x0000000000147947 */ /* 0x000fec0003800000 */
.L_x_210:
[----:B------:R-:W-:Y:S01]  /*1ce0*/  LOP3.LUT R2, R3, 0x80000000, R2, 0x48, !PT ;  /* 0x8000000003027812 */ /* 0x000fe200078e4802 */
[----:B------:R-:W-:Y:S06]  /*1cf0*/  BRA `(.L_x_216) ;  /* 0x00000000000c7947 */ /* 0x000fec0003800000 */
.L_x_209:
[----:B------:R-:W0:Y:S01]  /*1d00*/  MUFU.RSQ R2, -QNAN ;  /* 0xffc0000000027908 */ /* 0x000e220000001400 */
[----:B------:R-:W-:Y:S05]  /*1d10*/  BRA `(.L_x_216) ;  /* 0x0000000000047947 */ /* 0x000fea0003800000 */
.L_x_208:
[----:B------:R-:W-:-:S07]  /*1d20*/  FADD.FTZ R2, R2, R3 ;  /* 0x0000000302027221 */ /* 0x000fce0000010000 */
.L_x_216:
[----:B------:R-:W-:Y:S05]  /*1d30*/  BSYNC.RECONVERGENT B1 ;  /* 0x0000000000017941 */ /* 0x000fea0003800200 */
.L_x_206:
[----:B------:R-:W-:Y:S01]  /*1d40*/  HFMA2 R3, -RZ, RZ, 0, 0 ;  /* 0x00000000ff037431 */ /* 0x000fe200000001ff */
[----:B0-----:R-:W-:Y:S01]  /*1d50*/  MOV R15, R2 ;  /* 0x00000002000f7202 */ /* 0x001fe20000000f00 */
[----:B------:R-:W-:-:S04]  /*1d60*/  IMAD.MOV.U32 R2, RZ, RZ, R4 ;  /* 0x000000ffff027224 */ /* 0x000fc800078e0004 */
[----:B------:R-:W-:Y:S05]  /*1d70*/  RET.REL.NODEC R2 `(_Z19addRKKYField_kernelPfS_S_PKfS1_S1_S1_PKhfiifiiiifff) ;  /* 0xffffffe002a07950 */ /* 0x000fea0003c3ffff */
.L_x_217:
        /* <DEDUP_REMOVED lines=16> */
.L_x_228:


//--------------------- .nv.global.init           --------------------------
	.section	.nv.global.init,"aw",@progbits
	.align	4
.nv.global.init:
	.type		__cudart_i2opi_f,@object
	.size		__cudart_i2opi_f,(mrg32k3aM1SubSeq - __cudart_i2opi_f)
__cudart_i2opi_f:
        /*0000*/ 	.byte	0x41, 0x90, 0x43, 0x3c, 0x99, 0x95, 0x62, 0xdb, 0xc0, 0xdd, 0x34, 0xf5, 0xd1, 0x57, 0x27, 0xfc
        /*0010*/ 	.byte	0x29, 0x15, 0x44, 0x4e, 0x6e, 0x83, 0xf9, 0xa2
	.type		mrg32k3aM1SubSeq,@object
	.size		mrg32k3aM1SubSeq,(mrg32k3aM2SubSeq - mrg32k3aM1SubSeq)
mrg32k3aM1SubSeq:
        /*0018*/ 	.byte	0x0b, 0xcc, 0xee, 0x04, 0x73, 0x29, 0x8b, 0x6f, 0xf6, 0x53, 0x03, 0xf6, 0x23, 0xf6, 0xea, 0xda
        /* <DEDUP_REMOVED lines=125> */
	.type		mrg32k3aM2SubSeq,@object
	.size		mrg32k3aM2SubSeq,(mrg32k3aM1 - mrg32k3aM2SubSeq)
mrg32k3aM2SubSeq:
        /* <DEDUP_REMOVED lines=126> */
	.type		mrg32k3aM1,@object
	.size		mrg32k3aM1,(mrg32k3aM1Seq - mrg32k3aM1)
mrg32k3aM1:
        /* <DEDUP_REMOVED lines=144> */
	.type		mrg32k3aM1Seq,@object
	.size		mrg32k3aM1Seq,(mrg32k3aM2 - mrg32k3aM1Seq)
mrg32k3aM1Seq:
        /* <DEDUP_REMOVED lines=144> */
	.type		mrg32k3aM2,@object
	.size		mrg32k3aM2,(mrg32k3aM2Seq - mrg32k3aM2)
mrg32k3aM2:
        /* <DEDUP_REMOVED lines=144> */
	.type		mrg32k3aM2Seq,@object
	.size		mrg32k3aM2Seq,(precalc_xorwow_matrix - mrg32k3aM2Seq)
mrg32k3aM2Seq:
        /* <DEDUP_REMOVED lines=144> */
	.type		precalc_xorwow_matrix,@object
	.size		precalc_xorwow_matrix,(precalc_xorwow_offset_matrix - precalc_xorwow_matrix)
precalc_xorwow_matrix:
        /* <DEDUP_REMOVED lines=6400> */
	.type		precalc_xorwow_offset_matrix,@object
	.size		precalc_xorwow_offset_matrix,($str - precalc_xorwow_offset_matrix)
precalc_xorwow_offset_matrix:
        /* <DEDUP_REMOVED lines=6400> */
	.type		$str,@object
	.size		$str,(.L_9 - $str)
$str:
        /*353d8*/ 	.byte	0x44, 0x45, 0x42, 0x55, 0x47, 0x20, 0x4b, 0x45, 0x52, 0x4e, 0x45, 0x4c, 0x3a, 0x20, 0x4a, 0x63
        /*353e8*/ 	.byte	0x3d, 0x25, 0x2e, 0x32, 0x65, 0x2c, 0x20, 0x77, 0x3d, 0x25, 0x2e, 0x32, 0x65, 0x2c, 0x20, 0x74
        /*353f8*/ 	.byte	0x3d, 0x25, 0x2e, 0x32, 0x65, 0x2c, 0x20, 0x72, 0x3d, 0x25, 0x2e, 0x32, 0x65, 0x2c, 0x20, 0x6d
        /*35408*/ 	.byte	0x61, 0x67, 0x3d, 0x25, 0x2e, 0x32, 0x65, 0x2c, 0x20, 0x42, 0x79, 0x3d, 0x25, 0x2e, 0x32, 0x65
        /*35418*/ 	.byte	0x2c, 0x20, 0x42, 0x7a, 0x3d, 0x25, 0x2e, 0x32, 0x65, 0x2c, 0x20, 0x46, 0x61, 0x69, 0x6c, 0x3d
        /*35428*/ 	.byte	0x25, 0x64, 0x0a, 0x00
.L_9:


//--------------------- .nv.shared.setValue_kernel --------------------------
	.section	.nv.shared.setValue_kernel,"aw",@nobits
	.sectionflags	@""
	.align	16
	.zero		1024


//--------------------- .nv.shared.reserved.0     --------------------------
	.section	.nv.shared.reserved.0,"aw",@nobits
	.weak		__nv_reservedSMEM_offset_0_alias
	.size		__nv_reservedSMEM_offset_0_alias, 0, 64
	.other		__nv_reservedSMEM_offset_0_alias,@"STO_CUDA_RESERVED_SHARED STV_DEFAULT"
__nv_reservedSMEM_offset_0_alias:
	.zero		0
	.zero		64


//--------------------- .nv.shared._Z27accumulateRegionSums_kernelPKfS0_S0_PKhiiPfS3_S3_Pi --------------------------
	.section	.nv.shared._Z27accumulateRegionSums_kernelPKfS0_S0_PKhiiPfS3_S3_Pi,"aw",@nobits
	.sectionflags	@""
	.align	16
	.zero		1024


//--------------------- .nv.shared._Z16applySTDP_kernelPfPKfS1_S1_fffffi --------------------------
	.section	.nv.shared._Z16applySTDP_kernelPfPKfS1_S1_fffffi,"aw",@nobits
	.sectionflags	@""
	.align	16
	.zero		1024


//--------------------- .nv.shared._Z26programAnalogWeight_kernelPfPKfS1_PKhfffii --------------------------
	.section	.nv.shared._Z26programAnalogWeight_kernelPfPKfS1_PKhfffii,"aw",@nobits
	.sectionflags	@""
	.align	16
	.zero		1024


//--------------------- .nv.shared._Z31computeTopologicalCharge_kernelPfPKfS1_S1_PKhffiii --------------------------
	.section	.nv.shared._Z31computeTopologicalCharge_kernelPfPKfS1_S1_PKhffiii,"aw",@nobits
	.sectionflags	@""
	.align	16
	.zero		1024


//--------------------- .nv.shared._Z22addOerstedField_kernelPfS_S_PKfPKhfffffiii --------------------------
	.section	.nv.shared._Z22addOerstedField_kernelPfS_S_PKfPKhfffffiii,"aw",@nobits
	.sectionflags	@""
	.align	16
	.zero		1024


//--------------------- .nv.shared._Z19addVCMAField_kernelPfS_S_PKfS1_S1_S1_S1_PKhffi --------------------------
	.section	.nv.shared._Z19addVCMAField_kernelPfS_S_PKfS1_S1_S1_S1_PKhffi,"aw",@nobits
	.sectionflags	@""
	.align	16
	.zero		1024


//--------------------- .nv.shared._Z18addSTTField_kernelPfS_S_PKfS1_S1_S1_S1_S1_PKhffffiii --------------------------
	.section	.nv.shared._Z18addSTTField_kernelPfS_S_PKfS1_S1_S1_S1_S1_PKhffffiii,"aw",@nobits
	.sectionflags	@""
	.align	16
	.zero		1024


//--------------------- .nv.shared._Z18addSOTField_kernelPfS_S_PKfS1_S1_S1_S1_PKhfffi --------------------------
	.section	.nv.shared._Z18addSOTField_kernelPfS_S_PKfS1_S1_S1_S1_PKhfffi,"aw",@nobits
	.sectionflags	@""
	.align	16
	.zero		1024


//--------------------- .nv.shared._Z21initThermalRNG_kernelP17curandStateXORWOWmi --------------------------
	.section	.nv.shared._Z21initThermalRNG_kernelP17curandStateXORWOWmi,"aw",@nobits
	.sectionflags	@""
	.align	16
	.zero		1024


//--------------------- .nv.shared._Z22addThermalField_kernelPfS_S_PKfS1_PKhP17curandStateXORWOWfffi --------------------------
	.section	.nv.shared._Z22addThermalField_kernelPfS_S_PKfS1_PKhP17curandStateXORWOWfffi,"aw",@nobits
	.sectionflags	@""
	.align	16
	.zero		1024


//--------------------- .nv.shared._Z20getRKKYEnergy_kernelPfPKfS1_S1_PKhfiiffiiiifff --------------------------
	.section	.nv.shared._Z20getRKKYEnergy_kernelPfPKfS1_S1_PKhfiiffiiiifff,"aw",@nobits
	.sectionflags	@""
	.align	16
	.zero		1024


//--------------------- .nv.shared._Z19addRKKYField_kernelPfS_S_PKfS1_S1_S1_PKhfiifiiiifff --------------------------
	.section	.nv.shared._Z19addRKKYField_kernelPfS_S_PKfS1_S1_S1_PKhfiifiiiifff,"aw",@nobits
	.sectionflags	@""
	.align	16
	.zero		1024


//--------------------- .nv.constant0.setValue_kernel --------------------------
	.section	.nv.constant0.setValue_kernel,"a",@progbits
	.sectionflags	@""
	.align	4
.nv.constant0.setValue_kernel:
	.zero		912


//--------------------- .nv.constant0._Z27accumulateRegionSums_kernelPKfS0_S0_PKhiiPfS3_S3_Pi --------------------------
	.section	.nv.constant0._Z27accumulateRegionSums_kernelPKfS0_S0_PKhiiPfS3_S3_Pi,"a",@progbits
	.sectionflags	@""
	.align	4
.nv.constant0._Z27accumulateRegionSums_kernelPKfS0_S0_PKhiiPfS3_S3_Pi:
	.zero		968


//--------------------- .nv.constant0._Z16applySTDP_kernelPfPKfS1_S1_fffffi --------------------------
	.section	.nv.constant0._Z16applySTDP_kernelPfPKfS1_S1_fffffi,"a",@progbits
	.sectionflags	@""
	.align	4
.nv.constant0._Z16applySTDP_kernelPfPKfS1_S1_fffffi:
	.zero		952


//--------------------- .nv.constant0._Z26programAnalogWeight_kernelPfPKfS1_PKhfffii --------------------------
	.section	.nv.constant0._Z26programAnalogWeight_kernelPfPKfS1_PKhfffii,"a",@progbits
	.sectionflags	@""
	.align	4
.nv.constant0._Z26programAnalogWeight_kernelPfPKfS1_PKhfffii:
	.zero		948


//--------------------- .nv.constant0._Z31computeTopologicalCharge_kernelPfPKfS1_S1_PKhffiii --------------------------
	.section	.nv.constant0._Z31computeTopologicalCharge_kernelPfPKfS1_S1_PKhffiii,"a",@progbits
	.sectionflags	@""
	.align	4
.nv.constant0._Z31computeTopologicalCharge_kernelPfPKfS1_S1_PKhffiii:
	.zero		956


//--------------------- .nv.constant0._Z22addOerstedField_kernelPfS_S_PKfPKhfffffiii --------------------------
	.section	.nv.constant0._Z22addOerstedField_kernelPfS_S_PKfPKhfffffiii,"a",@progbits
	.sectionflags	@""
	.align	4
.nv.constant0._Z22addOerstedField_kernelPfS_S_PKfPKhfffffiii:
	.zero		968


//--------------------- .nv.constant0._Z19addVCMAField_kernelPfS_S_PKfS1_S1_S1_S1_PKhffi --------------------------
	.section	.nv.constant0._Z19addVCMAField_kernelPfS_S_PKfS1_S1_S1_S1_PKhffi,"a",@progbits
	.sectionflags	@""
	.align	4
.nv.constant0._Z19addVCMAField_kernelPfS_S_PKfS1_S1_S1_S1_PKhffi:
	.zero		980


//--------------------- .nv.constant0._Z18addSTTField_kernelPfS_S_PKfS1_S1_S1_S1_S1_PKhffffiii --------------------------
	.section	.nv.constant0._Z18addSTTField_kernelPfS_S_PKfS1_S1_S1_S1_S1_PKhffffiii,"a",@progbits
	.sectionflags	@""
	.align	4
.nv.constant0._Z18addSTTField_kernelPfS_S_PKfS1_S1_S1_S1_S1_PKhffffiii:
	.zero		1004


//--------------------- .nv.constant0._Z18addSOTField_kernelPfS_S_PKfS1_S1_S1_S1_PKhfffi --------------------------
	.section	.nv.constant0._Z18addSOTField_kernelPfS_S_PKfS1_S1_S1_S1_PKhfffi,"a",@progbits
	.sectionflags	@""
	.align	4
.nv.constant0._Z18addSOTField_kernelPfS_S_PKfS1_S1_S1_S1_PKhfffi:
	.zero		984


//--------------------- .nv.constant0._Z21initThermalRNG_kernelP17curandStateXORWOWmi --------------------------
	.section	.nv.constant0._Z21initThermalRNG_kernelP17curandStateXORWOWmi,"a",@progbits
	.sectionflags	@""
	.align	4
.nv.constant0._Z21initThermalRNG_kernelP17curandStateXORWOWmi:
	.zero		916


//--------------------- .nv.constant0._Z22addThermalField_kernelPfS_S_PKfS1_PKhP17curandStateXORWOWfffi --------------------------
	.section	.nv.constant0._Z22addThermalField_kernelPfS_S_PKfS1_PKhP17curandStateXORWOWfffi,"a",@progbits
	.sectionflags	@""
	.align	4
.nv.constant0._Z22addThermalField_kernelPfS_S_PKfS1_PKhP17curandStateXORWOWfffi:
	.zero		968


//--------------------- .nv.constant0._Z20getRKKYEnergy_kernelPfPKfS1_S1_PKhfiiffiiiifff --------------------------
	.section	.nv.constant0._Z20getRKKYEnergy_kernelPfPKfS1_S1_PKhfiiffiiiifff,"a",@progbits
	.sectionflags	@""
	.align	4
.nv.constant0._Z20getRKKYEnergy_kernelPfPKfS1_S1_PKhfiiffiiiifff:
	.zero		984


//--------------------- .nv.constant0._Z19addRKKYField_kernelPfS_S_PKfS1_S1_S1_PKhfiifiiiifff --------------------------
	.section	.nv.constant0._Z19addRKKYField_kernelPfS_S_PKfS1_S1_S1_PKhfiifiiiifff,"a",@progbits
	.sectionflags	@""
	.align	4
.nv.constant0._Z19addRKKYField_kernelPfS_S_PKfS1_S1_S1_PKhfiifiiiifff:
	.zero		1004


//--------------------- SYMBOLS --------------------------

	.type		.nv.reservedSmem.offset0,@object
	.size		.nv.reservedSmem.offset0,0x4
	.type		.nv.reservedSmem.cap,@object
	.size		.nv.reservedSmem.cap,0x4
	.type		vprintf,@function
